def matmul_kernel(
    a_ptr,
    b_ptr,
    c_ptr,
    M,
    N,
    K,
    stride_am,
    stride_ak,
    stride_bk,
    stride_bn,
    stride_cm,
    stride_cn,
    BLOCK_M: tl.constexpr,
    BLOCK_N: tl.constexpr,
    BLOCK_K: tl.constexpr,
    GROUP_M: tl.constexpr,
):
    pid = tl.program_id(axis=0)
    num_pid_m = tl.cdiv(M, BLOCK_M)
    num_pid_n = tl.cdiv(N, BLOCK_N)
    num_pid_in_group = GROUP_M * num_pid_n
    group_id = pid // num_pid_in_group
    first_pid_m = group_id * GROUP_M
    group_size_m = min(num_pid_m - first_pid_m, GROUP_M)
    pid_m = first_pid_m + ((pid % num_pid_in_group) % group_size_m)
    pid_n = (pid % num_pid_in_group) // group_size_m

    offs_am = (pid_m * BLOCK_M + tl.arange(0, BLOCK_M)) % M
    offs_bn = (pid_n * BLOCK_N + tl.arange(0, BLOCK_N)) % N
    offs_k = tl.arange(0, BLOCK_K)
    a_ptrs = a_ptr + offs_am[:, None] * stride_am + offs_k[None, :] * stride_ak
    b_ptrs = b_ptr + offs_k[:, None] * stride_bk + offs_bn[None, :] * stride_bn

    acc = tl.zeros((BLOCK_M, BLOCK_N), dtype=tl.float32)
    for kk in range(0, tl.cdiv(K, BLOCK_K)):
        a = tl.load(a_ptrs, mask=offs_k[None, :] < K - kk * BLOCK_K, other=0.0)
        b = tl.load(b_ptrs, mask=offs_k[:, None] < K - kk * BLOCK_K, other=0.0)
        acc = tl.dot(a, b, acc)
        a_ptrs += BLOCK_K * stride_ak
        b_ptrs += BLOCK_K * stride_bk

    c = acc.to(c_ptr.dtype.element_ty)
    offs_cm = pid_m * BLOCK_M + tl.arange(0, BLOCK_M)
    offs_cn = pid_n * BLOCK_N + tl.arange(0, BLOCK_N)
    c_ptrs = c_ptr + offs_cm[:, None] * stride_cm + offs_cn[None, :] * stride_cn
    mask = (offs_cm[:, None] < M) & (offs_cn[None, :] < N)
    tl.store(c_ptrs, c, mask=mask)

# config = {"BLOCK_K": 128, "BLOCK_M": 512, "BLOCK_N": 128, "GROUP_M": 1, "arch": "sm_90", "dtype": "fp32", "num_ctas": 1, "num_stages": 3, "num_warps": 4}
# arch = sm_90


// ===== COMPILED SASS (sm_90a) =====

	.target	sm_90a

	.elftype	@"ET_EXEC"


//--------------------- .note.nv.tkinfo           --------------------------
	.section	.note.nv.tkinfo,"",@"SHT_NOTE"
	.sectionflags	@"SHF_NOTE_NV_TKINFO"
	.tkinfo
        /*0018*/ 	.word	0x00000002
        /*0030*/ 	.string	""
        /*0030*/ 	.string	"ptxas"
        /*0030*/ 	.string	"Cuda compilation tools, release 13.0, V13.0.88"
        /*0030*/ 	.string	"Build cuda_13.0.r13.0/compiler.36424714_0"
        /*0030*/ 	.string	"-v  -suppress-debug-info  -lineinfo  -arch sm_90a "



//--------------------- .note.nv.cuinfo           --------------------------
	.section	.note.nv.cuinfo,"",@"SHT_NOTE"
	.sectionflags	@"SHF_NOTE_NV_CUINFO"
        /*0018*/ 	.short	0x0002
        /*001a*/ 	.short	0x005a
        /*001c*/ 	.short	0x0082
	.zero		2


//--------------------- .nv.info                  --------------------------
	.section	.nv.info,"",@"SHT_CUDA_INFO"
	.align	4


	//----- nvinfo : EIATTR_REGCOUNT
	.align		4
        /*0000*/ 	.byte	0x04, 0x2f
        /*0002*/ 	.short	(.L_1 - .L_0)
	.align		4
.L_0:
        /*0004*/ 	.word	index@(matmul_kernel)
        /*0008*/ 	.word	0x000000ff


	//----- nvinfo : EIATTR_FRAME_SIZE
	.align		4
.L_1:
        /*000c*/ 	.byte	0x04, 0x11
        /*000e*/ 	.short	(.L_3 - .L_2)
	.align		4
.L_2:
        /*0010*/ 	.word	index@(matmul_kernel)
        /*0014*/ 	.word	0x00002518


	//----- nvinfo : EIATTR_MIN_STACK_SIZE
	.align		4
.L_3:
        /*0018*/ 	.byte	0x04, 0x12
        /*001a*/ 	.short	(.L_5 - .L_4)
	.align		4
.L_4:
        /*001c*/ 	.word	index@(matmul_kernel)
        /*0020*/ 	.word	0x00002518
.L_5:


//--------------------- .nv.compat                --------------------------
	.section	.nv.compat,"",@"SHT_CUDA_COMPAT_INFO"
	.align	4
        /*0000*/ 	.byte	0x02, 0x09, 0x01, 0x00, 0x02, 0x02, 0x04, 0x00, 0x02, 0x05, 0x05, 0x00, 0x03, 0x07, 0x01, 0x01
        /*0010*/ 	.byte	0x02, 0x03, 0x00, 0x00, 0x02, 0x06, 0x01, 0x00, 0x04, 0x0b, 0x08, 0x00, 0x00, 0x00, 0x00, 0x00
        /*0020*/ 	.byte	0x00, 0x00, 0x00, 0x00


//--------------------- .nv.info.matmul_kernel    --------------------------
	.section	.nv.info.matmul_kernel,"",@"SHT_CUDA_INFO"
	.sectionflags	@""
	.align	4


	//----- nvinfo : EIATTR_CUDA_API_VERSION
	.align		4
        /*0000*/ 	.byte	0x04, 0x37
        /*0002*/ 	.short	(.L_7 - .L_6)
.L_6:
        /*0004*/ 	.word	0x00000082


	//----- nvinfo : EIATTR_KPARAM_INFO
	.align		4
.L_7:
        /*0008*/ 	.byte	0x04, 0x17
        /*000a*/ 	.short	(.L_9 - .L_8)
.L_8:
        /*000c*/ 	.word	0x00000000
        /*0010*/ 	.short	0x000d
        /*0012*/ 	.short	0x0048
        /*0014*/ 	.byte	0x00, 0xf4, 0x21, 0x00


	//----- nvinfo : EIATTR_KPARAM_INFO
	.align		4
.L_9:
        /*0018*/ 	.byte	0x04, 0x17
        /*001a*/ 	.short	(.L_11 - .L_10)
.L_10:
        /*001c*/ 	.word	0x00000000
        /*0020*/ 	.short	0x000c
        /*0022*/ 	.short	0x0040
        /*0024*/ 	.byte	0x00, 0xf4, 0x21, 0x00


	//----- nvinfo : EIATTR_KPARAM_INFO
	.align		4
.L_11:
        /*0028*/ 	.byte	0x04, 0x17
        /*002a*/ 	.short	(.L_13 - .L_12)
.L_12:
        /*002c*/ 	.word	0x00000000
        /*0030*/ 	.short	0x000b
        /*0032*/ 	.short	0x0038
        /*0034*/ 	.byte	0x00, 0xf0, 0x11, 0x00


	//----- nvinfo : EIATTR_KPARAM_INFO
	.align		4
.L_13:
        /*0038*/ 	.byte	0x04, 0x17
        /*003a*/ 	.short	(.L_15 - .L_14)
.L_14:
        /*003c*/ 	.word	0x00000000
        /*0040*/ 	.short	0x000a
        /*0042*/ 	.short	0x0034
        /*0044*/ 	.byte	0x00, 0xf0, 0x11, 0x00


	//----- nvinfo : EIATTR_KPARAM_INFO
	.align		4
.L_15:
        /*0048*/ 	.byte	0x04, 0x17
        /*004a*/ 	.short	(.L_17 - .L_16)
.L_16:
        /*004c*/ 	.word	0x00000000
        /*0050*/ 	.short	0x0009
        /*0052*/ 	.short	0x0030
        /*0054*/ 	.byte	0x00, 0xf0, 0x11, 0x00


	//----- nvinfo : EIATTR_KPARAM_INFO
	.align		4
.L_17:
        /*0058*/ 	.byte	0x04, 0x17
        /*005a*/ 	.short	(.L_19 - .L_18)
.L_18:
        /*005c*/ 	.word	0x00000000
        /*0060*/ 	.short	0x0008
        /*0062*/ 	.short	0x002c
        /*0064*/ 	.byte	0x00, 0xf0, 0x11, 0x00


	//----- nvinfo : EIATTR_KPARAM_INFO
	.align		4
.L_19:
        /*0068*/ 	.byte	0x04, 0x17
        /*006a*/ 	.short	(.L_21 - .L_20)
.L_20:
        /*006c*/ 	.word	0x00000000
        /*0070*/ 	.short	0x0007
        /*0072*/ 	.short	0x0028
        /*0074*/ 	.byte	0x00, 0xf0, 0x11, 0x00


	//----- nvinfo : EIATTR_KPARAM_INFO
	.align		4
.L_21:
        /*0078*/ 	.byte	0x04, 0x17
        /*007a*/ 	.short	(.L_23 - .L_22)
.L_22:
        /*007c*/ 	.word	0x00000000
        /*0080*/ 	.short	0x0006
        /*0082*/ 	.short	0x0024
        /*0084*/ 	.byte	0x00, 0xf0, 0x11, 0x00


	//----- nvinfo : EIATTR_KPARAM_INFO
	.align		4
.L_23:
        /*0088*/ 	.byte	0x04, 0x17
        /*008a*/ 	.short	(.L_25 - .L_24)
.L_24:
        /*008c*/ 	.word	0x00000000
        /*0090*/ 	.short	0x0005
        /*0092*/ 	.short	0x0020
        /*0094*/ 	.byte	0x00, 0xf0, 0x11, 0x00


	//----- nvinfo : EIATTR_KPARAM_INFO
	.align		4
.L_25:
        /*0098*/ 	.byte	0x04, 0x17
        /*009a*/ 	.short	(.L_27 - .L_26)
.L_26:
        /*009c*/ 	.word	0x00000000
        /*00a0*/ 	.short	0x0004
        /*00a2*/ 	.short	0x001c
        /*00a4*/ 	.byte	0x00, 0xf0, 0x11, 0x00


	//----- nvinfo : EIATTR_KPARAM_INFO
	.align		4
.L_27:
        /*00a8*/ 	.byte	0x04, 0x17
        /*00aa*/ 	.short	(.L_29 - .L_28)
.L_28:
        /*00ac*/ 	.word	0x00000000
        /*00b0*/ 	.short	0x0003
        /*00b2*/ 	.short	0x0018
        /*00b4*/ 	.byte	0x00, 0xf0, 0x11, 0x00


	//----- nvinfo : EIATTR_KPARAM_INFO
	.align		4
.L_29:
        /*00b8*/ 	.byte	0x04, 0x17
        /*00ba*/ 	.short	(.L_31 - .L_30)
.L_30:
        /*00bc*/ 	.word	0x00000000
        /*00c0*/ 	.short	0x0002
        /*00c2*/ 	.short	0x0010
        /*00c4*/ 	.byte	0x00, 0xf4, 0x21, 0x00


	//----- nvinfo : EIATTR_KPARAM_INFO
	.align		4
.L_31:
        /*00c8*/ 	.byte	0x04, 0x17
        /*00ca*/ 	.short	(.L_33 - .L_32)
.L_32:
        /*00cc*/ 	.word	0x00000000
        /*00d0*/ 	.short	0x0001
        /*00d2*/ 	.short	0x0008
        /*00d4*/ 	.byte	0x00, 0xf4, 0x21, 0x00


	//----- nvinfo : EIATTR_KPARAM_INFO
	.align		4
.L_33:
        /*00d8*/ 	.byte	0x04, 0x17
        /*00da*/ 	.short	(.L_35 - .L_34)
.L_34:
        /*00dc*/ 	.word	0x00000000
        /*00e0*/ 	.short	0x0000
        /*00e2*/ 	.short	0x0000
        /*00e4*/ 	.byte	0x00, 0xf4, 0x21, 0x00


	//----- nvinfo : EIATTR_SPARSE_MMA_MASK
	.align		4
.L_35:
        /*00e8*/ 	.byte	0x03, 0x50
        /*00ea*/ 	.short	0x0000


	//----- nvinfo : EIATTR_MAXREG_COUNT
	.align		4
        /*00ec*/ 	.byte	0x03, 0x1b
        /*00ee*/ 	.short	0x00ff


	//----- nvinfo : EIATTR_NUM_BARRIERS
	.align		4
        /*00f0*/ 	.byte	0x02, 0x4c
        /*00f2*/ 	.byte	0x01
	.zero		1


	//----- nvinfo : EIATTR_ANNOTATIONS
	.align		4
        /*00f4*/ 	.byte	0x04, 0x55
        /*00f6*/ 	.short	(.L_37 - .L_36)


	//   ....[0]....
.L_36:
        /*00f8*/ 	.word	0x00000001
        /*00fc*/ 	.byte	0xc0, 0x0a, 0x00, 0x00, 0x01, 0x00, 0x00, 0x00, 0x80, 0x0b, 0x00, 0x00, 0x01, 0x00, 0x00, 0x00
        /* <DEDUP_REMOVED lines=4033> */
        /*fd1c*/ 	.byte	0xa0, 0x1a, 0x05, 0x00


	//----- nvinfo : EIATTR_MERCURY_ISA_VERSION
	.align		4
.L_37:
        /*fd20*/ 	.byte	0x03, 0x5f
        /*fd22*/ 	.short	0x0101


	//----- nvinfo : EIATTR_EXIT_INSTR_OFFSETS
	.align		4
        /*fd24*/ 	.byte	0x04, 0x1c
        /*fd26*/ 	.short	(.L_39 - .L_38)


	//   ....[0]....
.L_38:
        /*fd28*/ 	.word	0x00056100


	//   ....[1]....
        /*fd2c*/ 	.word	0x00056120


	//----- nvinfo : EIATTR_REQNTID
	.align		4
.L_39:
        /*fd30*/ 	.byte	0x04, 0x10
        /*fd32*/ 	.short	(.L_41 - .L_40)
.L_40:
        /*fd34*/ 	.word	0x00000080
        /*fd38*/ 	.word	0x00000001
        /*fd3c*/ 	.word	0x00000001


	//----- nvinfo : EIATTR_CBANK_PARAM_SIZE
	.align		4
.L_41:
        /*fd40*/ 	.byte	0x03, 0x19
        /*fd42*/ 	.short	0x0050


	//----- nvinfo : EIATTR_PARAM_CBANK
	.align		4
        /*fd44*/ 	.byte	0x04, 0x0a
        /*fd46*/ 	.short	(.L_43 - .L_42)
	.align		4
.L_42:
        /*fd48*/ 	.word	index@(.nv.constant0.matmul_kernel)
        /*fd4c*/ 	.short	0x0210
        /*fd4e*/ 	.short	0x0050


	//----- nvinfo : EIATTR_SW_WAR
	.align		4
.L_43:
        /*fd50*/ 	.byte	0x04, 0x36
        /*fd52*/ 	.short	(.L_45 - .L_44)
.L_44:
        /*fd54*/ 	.word	0x00000008
.L_45:


//--------------------- .nv.callgraph             --------------------------
	.section	.nv.callgraph,"",@"SHT_CUDA_CALLGRAPH"
	.align	4
	.sectionentsize	8
	.align		4
        /*0000*/ 	.word	0x00000000
	.align		4
        /*0004*/ 	.word	0xffffffff
	.align		4
        /*0008*/ 	.word	0x00000000
	.align		4
        /*000c*/ 	.word	0xfffffffe
	.align		4
        /*0010*/ 	.word	0x00000000
	.align		4
        /*0014*/ 	.word	0xfffffffd
	.align		4
        /*0018*/ 	.word	0x00000000
	.align		4
        /*001c*/ 	.word	0xfffffffc


//--------------------- .text.matmul_kernel       --------------------------
	.section	.text.matmul_kernel,"ax",@progbits
	.align	128
        .global         matmul_kernel
        .type           matmul_kernel,@function
        .size           matmul_kernel,(.L_x_3 - matmul_kernel)
        .other          matmul_kernel,@"STO_CUDA_ENTRY STV_DEFAULT"
matmul_kernel:
.text.matmul_kernel:
[----:B------:R-:W1:Y:S08]  /*0000*/  LDC R1, c[0x0][0x28] ;  /* 0x00000a00ff017b82 */ /* 0x000e700000000800 */
[----:B------:R-:W2:Y:S01]  /*0010*/  LDC.64 R6, c[0x0][0x228] ;  /* 0x00008a00ff067b82 */ /* 0x000ea20000000a00 */
[----:B------:R-:W3:Y:S01]  /*0020*/  S2R R5, SR_CTAID.X ;  /* 0x0000000000057919 */ /* 0x000ee20000002500 */
[----:B------:R-:W-:Y:S01]  /*0030*/  ULDC.64 UR4, c[0x0][0x218] ;  /* 0x0000860000047ab9 */ /* 0x000fe20000000a00 */
[----:B------:R-:W-:Y:S01]  /*0040*/  ULDC.64 UR6, c[0x0][0x210] ;  /* 0x0000840000067ab9 */ /* 0x000fe20000000a00 */
[----:B------:R-:W-:Y:S01]  /*0050*/  ULDC UR11, c[0x0][0x240] ;  /* 0x00009000000b7ab9 */ /* 0x000fe20000000800 */
[----:B-1----:R-:W-:Y:S01]  /*0060*/  VIADD R1, R1, 0xffffdae8 ;  /* 0xffffdae801017836 */ /* 0x002fe20000000000 */
[----:B------:R-:W-:Y:S01]  /*0070*/  ULDC UR24, c[0x0][0x240] ;  /* 0x0000900000187ab9 */ /* 0x000fe20000000800 */
        /* <DEDUP_REMOVED lines=17> */
[----:B--2---:R-:W-:Y:S01]  /*0190*/  VIADD R0, R7, 0x7f ;  /* 0x0000007f07007836 */ /* 0x004fe20000000000 */
[-C--:B------:R-:W-:Y:S01]  /*01a0*/  IABS R13, R7.reuse ;  /* 0x00000007000d7213 */ /* 0x080fe20000000000 */
[----:B------:R-:W-:Y:S01]  /*01b0*/  ULDC UR8, c[0x0][0x240] ;  /* 0x0000900000087ab9 */ /* 0x000fe20000000800 */
[----:B------:R-:W-:Y:S01]  /*01c0*/  IABS R25, R6 ;  /* 0x0000000600197213 */ /* 0x000fe20000000000 */
[----:B------:R-:W-:Y:S01]  /*01d0*/  ULDC UR61, c[0x0][0x240] ;  /* 0x00009000003d7ab9 */ /* 0x000fe20000000800 */
[----:B------:R-:W-:Y:S01]  /*01e0*/  SHF.R.S32.HI R3, RZ, 0x1f, R0 ;  /* 0x0000001fff037819 */ /* 0x000fe20000011400 */
[----:B------:R-:W-:Y:S01]  /*01f0*/  ULDC UR60, c[0x0][0x240] ;  /* 0x00009000003c7ab9 */ /* 0x000fe20000000800 */
[----:B------:R-:W-:Y:S01]  /*0200*/  LOP3.LUT R189, RZ, R7, RZ, 0x33, !PT ;  /* 0x00000007ffbd7212 */ /* 0x000fe200078e33ff */
[----:B------:R-:W-:Y:S01]  /*0210*/  ULDC UR59, c[0x0][0x240] ;  /* 0x00009000003b7ab9 */ /* 0x000fe20000000800 */
[----:B------:R-:W-:Y:S01]  /*0220*/  LEA.HI R3, R3, R0, RZ, 0x7 ;  /* 0x0000000003037211 */ /* 0x000fe200078f38ff */
[----:B------:R-:W-:Y:S01]  /*0230*/  ULDC UR58, c[0x0][0x240] ;  /* 0x00009000003a7ab9 */ /* 0x000fe20000000800 */
[----:B---3--:R-:W-:Y:S01]  /*0240*/  IABS R10, R5 ;  /* 0x00000005000a7213 */ /* 0x008fe20000000000 */
[----:B------:R-:W-:Y:S01]  /*0250*/  ULDC UR57, c[0x0][0x240] ;  /* 0x0000900000397ab9 */ /* 0x000fe20000000800 */
[----:B------:R-:W-:Y:S01]  /*0260*/  SHF.R.S32.HI R4, RZ, 0x7, R3 ;  /* 0x00000007ff047819 */ /* 0x000fe20000011403 */
[----:B------:R-:W-:Y:S01]  /*0270*/  ULDC UR56, c[0x0][0x240] ;  /* 0x0000900000387ab9 */ /* 0x000fe20000000800 */
[----:B------:R-:W-:Y:S01]  /*0280*/  ULDC UR55, c[0x0][0x240] ;  /* 0x0000900000377ab9 */ /* 0x000fe20000000800 */
[----:B------:R-:W-:Y:S01]  /*0290*/  ULDC UR54, c[0x0][0x240] ;  /* 0x0000900000367ab9 */ /* 0x000fe20000000800 */
[-C--:B------:R-:W-:Y:S01]  /*02a0*/  IABS R9, R4.reuse ;  /* 0x0000000400097213 */ /* 0x080fe20000000000 */
[----:B------:R-:W-:Y:S01]  /*02b0*/  ULDC UR53, c[0x0][0x240] ;  /* 0x0000900000357ab9 */ /* 0x000fe20000000800 */
[----:B------:R-:W-:Y:S01]  /*02c0*/  IABS R12, R4 ;  /* 0x00000004000c7213 */ /* 0x000fe20000000000 */
[----:B------:R-:W-:Y:S01]  /*02d0*/  ULDC UR52, c[0x0][0x240] ;  /* 0x0000900000347ab9 */ /* 0x000fe20000000800 */
[----:B------:R-:W1:Y:S01]  /*02e0*/  I2F.RP R0, R9 ;  /* 0x0000000900007306 */ /* 0x000e620000209400 */
        /* <DEDUP_REMOVED lines=14> */
[----:B-1----:R-:W1:Y:S01]  /*03d0*/  MUFU.RCP R0, R0 ;  /* 0x0000000000007308 */ /* 0x002e620000001000 */
        /* <DEDUP_REMOVED lines=9> */
[----:B-1----:R-:W-:-:S02]  /*0470*/  VIADD R2, R0, 0xffffffe ;  /* 0x0ffffffe00027836 */ /* 0x002fc40000000000 */
[----:B------:R-:W-:Y:S02]  /*0480*/  IMAD.MOV R0, RZ, RZ, -R12 ;  /* 0x000000ffff007224 */ /* 0x000fe400078e0a0c */
[----:B------:R1:W2:Y:S02]  /*0490*/  F2I.FTZ.U32.TRUNC.NTZ R3, R2 ;  /* 0x0000000200037305 */ /* 0x0002a4000021f000 */
[----:B-1----:R-:W-:Y:S01]  /*04a0*/  IMAD.MOV.U32 R2, RZ, RZ, RZ ;  /* 0x000000ffff027224 */ /* 0x002fe200078e00ff */
[----:B--2---:R-:W-:-:S05]  /*04b0*/  IADD3 R8, RZ, -R3, RZ ;  /* 0x80000003ff087210 */ /* 0x004fca0007ffe0ff */
[----:B------:R-:W-:Y:S02]  /*04c0*/  IMAD R11, R8, R9, RZ ;  /* 0x00000009080b7224 */ /* 0x000fe400078e02ff */
[----:B------:R-:W-:Y:S02]  /*04d0*/  IMAD.MOV.U32 R8, RZ, RZ, R10 ;  /* 0x000000ffff087224 */ /* 0x000fe400078e000a */
[----:B------:R-:W-:-:S06]  /*04e0*/  IMAD.HI.U32 R3, R3, R11, R2 ;  /* 0x0000000b03037227 */ /* 0x000fcc00078e0002 */
[----:B------:R-:W-:-:S04]  /*04f0*/  IMAD.HI.U32 R3, R3, R8, RZ ;  /* 0x0000000803037227 */ /* 0x000fc800078e00ff */
[----:B------:R-:W-:-:S05]  /*0500*/  IMAD R0, R3, R0, R8 ;  /* 0x0000000003007224 */ /* 0x000fca00078e0208 */
[----:B------:R-:W-:-:S13]  /*0510*/  ISETP.GT.U32.AND P1, PT, R9, R0, PT ;  /* 0x000000000900720c */ /* 0x000fda0003f24070 */
[-C--:B------:R-:W-:Y:S01]  /*0520*/  @!P1 IADD3 R0, R0, -R9.reuse, RZ ;  /* 0x8000000900009210 */ /* 0x080fe20007ffe0ff */
[----:B------:R-:W-:Y:S01]  /*0530*/  @!P1 VIADD R3, R3, 0x1 ;  /* 0x0000000103039836 */ /* 0x000fe20000000000 */
[----:B------:R-:W-:Y:S02]  /*0540*/  ISETP.NE.AND P1, PT, R4, RZ, PT ;  /* 0x000000ff0400720c */ /* 0x000fe40003f25270 */
[----:B------:R-:W-:Y:S02]  /*0550*/  ISETP.GE.U32.AND P0, PT, R0, R9, PT ;  /* 0x000000090000720c */ /* 0x000fe40003f06070 */
[----:B------:R-:W-:-:S04]  /*0560*/  LOP3.LUT R0, R5, R4, RZ, 0x3c, !PT ;  /* 0x0000000405007212 */ /* 0x000fc800078e3cff */
[----:B------:R-:W-:Y:S01]  /*0570*/  ISETP.GE.AND P2, PT, R0, RZ, PT ;  /* 0x000000ff0000720c */ /* 0x000fe20003f46270 */
[----:B------:R-:W-:-:S06]  /*0580*/  VIADD R0, R6, 0x1ff ;  /* 0x000001ff06007836 */ /* 0x000fcc0000000000 */
[----:B------:R-:W-:-:S05]  /*0590*/  @P0 VIADD R3, R3, 0x1 ;  /* 0x0000000103030836 */ /* 0x000fca0000000000 */
[----:B------:R-:W-:Y:S02]  /*05a0*/  MOV R10, R3 ;  /* 0x00000003000a7202 */ /* 0x000fe40000000f00 */
[----:B------:R-:W-:-:S03]  /*05b0*/  SHF.R.S32.HI R3, RZ, 0x1f, R0 ;  /* 0x0000001fff037819 */ /* 0x000fc60000011400 */
[----:B------:R-:W-:Y:S01]  /*05c0*/  @!P2 IMAD.MOV R10, RZ, RZ, -R10 ;  /* 0x000000ffff0aa224 */ /* 0x000fe200078e0a0a */
[----:B------:R-:W-:Y:S02]  /*05d0*/  LEA.HI R3, R3, R0, RZ, 0x9 ;  /* 0x0000000003037211 */ /* 0x000fe400078f48ff */
[----:B------:R-:W-:-:S04]  /*05e0*/  @!P1 LOP3.LUT R10, RZ, R4, RZ, 0x33, !PT ;  /* 0x00000004ff0a9212 */ /* 0x000fc800078e33ff */
[----:B------:R-:W-:Y:S01]  /*05f0*/  LEA.HI.SX32 R3, R3, -R10, 0x17 ;  /* 0x8000000a03037211 */ /* 0x000fe200078fbaff */
[----:B------:R-:W-:-:S03]  /*0600*/  IMAD.MOV R8, RZ, RZ, -R10 ;  /* 0x000000ffff087224 */ /* 0x000fc600078e0a0a */
[----:B------:R-:W-:Y:S01]  /*0610*/  VIMNMX R11, R3, 0x1, PT ;  /* 0x00000001030b7848 */ /* 0x000fe20003fe0100 */
[----:B------:R-:W-:-:S03]  /*0620*/  IMAD R8, R4, R8, R5 ;  /* 0x0000000804087224 */ /* 0x000fc600078e0205 */
[-C--:B------:R-:W-:Y:S02]  /*0630*/  IABS R9, R11.reuse ;  /* 0x0000000b00097213 */ /* 0x080fe40000000000 */
[----:B------:R-:W-:Y:S02]  /*0640*/  IABS R4, R11 ;  /* 0x0000000b00047213 */ /* 0x000fe40000000000 */
[----:B------:R-:W1:Y:S03]  /*0650*/  I2F.RP R0, R9 ;  /* 0x0000000900007306 */ /* 0x000e660000209400 */
[----:B------:R-:W-:-:S05]  /*0660*/  IMAD.MOV R4, RZ, RZ, -R4 ;  /* 0x000000ffff047224 */ /* 0x000fca00078e0a04 */
[----:B-1----:R-:W1:Y:S02]  /*0670*/  MUFU.RCP R0, R0 ;  /* 0x0000000000007308 */ /* 0x002e640000001000 */
[----:B-1----:R-:W-:Y:S01]  /*0680*/  VIADD R2, R0, 0xffffffe ;  /* 0x0ffffffe00027836 */ /* 0x002fe20000000000 */
[----:B------:R-:W-:-:S05]  /*0690*/  IABS R0, R8 ;  /* 0x0000000800007213 */ /* 0x000fca0000000000 */
[----:B------:R1:W2:Y:S02]  /*06a0*/  F2I.FTZ.U32.TRUNC.NTZ R3, R2 ;  /* 0x0000000200037305 */ /* 0x0002a4000021f000 */
[----:B-1----:R-:W-:Y:S01]  /*06b0*/  IMAD.MOV.U32 R2, RZ, RZ, RZ ;  /* 0x000000ffff027224 */ /* 0x002fe200078e00ff */
[----:B--2---:R-:W-:-:S05]  /*06c0*/  IADD3 R12, RZ, -R3, RZ ;  /* 0x80000003ff0c7210 */ /* 0x004fca0007ffe0ff */
[----:B------:R-:W-:-:S04]  /*06d0*/  IMAD R5, R12, R9, RZ ;  /* 0x000000090c057224 */ /* 0x000fc800078e02ff */
[----:B------:R-:W-:-:S04]  /*06e0*/  IMAD.HI.U32 R3, R3, R5, R2 ;  /* 0x0000000503037227 */ /* 0x000fc800078e0002 */
[----:B------:R-:W-:Y:S02]  /*06f0*/  IMAD.MOV.U32 R2, RZ, RZ, R13 ;  /* 0x000000ffff027224 */ /* 0x000fe400078e000d */
[----:B------:R-:W-:Y:S02]  /*0700*/  IMAD.HI.U32 R3, R3, R0, RZ ;  /* 0x0000000003037227 */ /* 0x000fe400078e00ff */
[----:B------:R-:W1:Y:S02]  /*0710*/  I2F.RP R5, R2 ;  /* 0x0000000200057306 */ /* 0x000e640000209400 */
[----:B------:R-:W-:-:S05]  /*0720*/  IMAD R0, R3, R4, R0 ;  /* 0x0000000403007224 */ /* 0x000fca00078e0200 */
[----:B------:R-:W-:Y:S01]  /*0730*/  ISETP.GT.U32.AND P1, PT, R9, R0, PT ;  /* 0x000000000900720c */ /* 0x000fe20003f24070 */
[----:B------:R-:W2:Y:S08]  /*0740*/  I2F.RP R4, R25 ;  /* 0x0000001900047306 */ /* 0x000eb00000209400 */
[----:B-1----:R-:W1:Y:S04]  /*0750*/  MUFU.RCP R5, R5 ;  /* 0x0000000500057308 */ /* 0x002e680000001000 */
[----:B------:R-:W-:Y:S01]  /*0760*/  @!P1 IADD3 R0, R0, -R9, RZ ;  /* 0x8000000900009210 */ /* 0x000fe20007ffe0ff */
[----:B------:R-:W-:Y:S01]  /*0770*/  @!P1 VIADD R3, R3, 0x1 ;  /* 0x0000000103039836 */ /* 0x000fe20000000000 */
[----:B------:R-:W-:-:S02]  /*0780*/  ISETP.NE.AND P1, PT, R11, RZ, PT ;  /* 0x000000ff0b00720c */ /* 0x000fc40003f25270 */
[----:B--2---:R-:W2:Y:S01]  /*0790*/  MUFU.RCP R4, R4 ;  /* 0x0000000400047308 */ /* 0x004ea20000001000 */
[----:B------:R-:W-:Y:S02]  /*07a0*/  ISETP.GE.U32.AND P0, PT, R0, R9, PT ;  /* 0x000000090000720c */ /* 0x000fe40003f06070 */
[----:B------:R-:W-:-:S04]  /*07b0*/  LOP3.LUT R0, R8, R11, RZ, 0x3c, !PT ;  /* 0x0000000b08007212 */ /* 0x000fc800078e3cff */
[----:B------:R-:W-:Y:S02]  /*07c0*/  ISETP.GE.AND P2, PT, R0, RZ, PT ;  /* 0x000000ff0000720c */ /* 0x000fe40003f46270 */
[----:B------:R-:W3:Y:S01]  /*07d0*/  S2R R0, SR_TID.X ;  /* 0x0000000000007919 */ /* 0x000ee20000002100 */
[----:B-1----:R-:W-:-:S04]  /*07e0*/  VIADD R12, R5, 0xffffffe ;  /* 0x0ffffffe050c7836 */ /* 0x002fc80000000000 */
[----:B------:R1:W4:Y:S01]  /*07f0*/  F2I.FTZ.U32.TRUNC.NTZ R13, R12 ;  /* 0x0000000c000d7305 */ /* 0x000322000021f000 */
[----:B------:R-:W-:Y:S01]  /*0800*/  @P0 VIADD R3, R3, 0x1 ;  /* 0x0000000103030836 */ /* 0x000fe20000000000 */
[----:B--2---:R-:W-:-:S04]  /*0810*/  IADD3 R5, R4, 0xffffffe, RZ ;  /* 0x0ffffffe04057810 */ /* 0x004fc80007ffe0ff */
[----:B------:R-:W-:Y:S01]  /*0820*/  @!P2 IMAD.MOV R3, RZ, RZ, -R3 ;  /* 0x000000ffff03a224 */ /* 0x000fe200078e0a03 */
[----:B------:R-:W-:Y:S01]  /*0830*/  @!P1 LOP3.LUT R3, RZ, R11, RZ, 0x33, !PT ;  /* 0x0000000bff039212 */ /* 0x000fe200078e33ff */
[----:B------:R-:W2:Y:S01]  /*0840*/  F2I.FTZ.U32.TRUNC.NTZ R5, R5 ;  /* 0x0000000500057305 */ /* 0x000ea2000021f000 */
[----:B-1----:R-:W-:-:S03]  /*0850*/  IMAD.MOV.U32 R12, RZ, RZ, RZ ;  /* 0x000000ffff0c7224 */ /* 0x002fc600078e00ff */
[----:B------:R-:W-:Y:S02]  /*0860*/  IMAD.MOV R4, RZ, RZ, -R3 ;  /* 0x000000ffff047224 */ /* 0x000fe400078e0a03 */
[----:B------:R-:W-:Y:S02]  /*0870*/  IMAD.SHL.U32 R3, R3, 0x80, RZ ;  /* 0x0000008003037824 */ /* 0x000fe400078e00ff */
[----:B------:R-:W-:Y:S02]  /*0880*/  IMAD R4, R11, R4, R8 ;  /* 0x000000040b047224 */ /* 0x000fe400078e0208 */
[--C-:B----4-:R-:W-:Y:S01]  /*0890*/  IMAD.MOV R9, RZ, RZ, -R13.reuse ;  /* 0x000000ffff097224 */ /* 0x110fe200078e0a0d */
[C---:B------:R-:W-:Y:S01]  /*08a0*/  IADD3 R22, R3.reuse, 0x7f, RZ ;  /* 0x0000007f03167810 */ /* 0x040fe20007ffe0ff */
[----:B------:R-:W-:Y:S01]  /*08b0*/  IMAD.IADD R4, R10, 0x1, R4 ;  /* 0x000000010a047824 */ /* 0x000fe200078e0204 */
[----:B------:R-:W-:Y:S01]  /*08c0*/  IADD3 R29, R3, 0x8, RZ ;  /* 0x00000008031d7810 */ /* 0x000fe20007ffe0ff */
[----:B------:R-:W-:Y:S01]  /*08d0*/  IMAD R9, R9, R2, RZ ;  /* 0x0000000209097224 */ /* 0x000fe200078e02ff */
[----:B------:R-:W-:Y:S01]  /*08e0*/  IABS R21, R22 ;  /* 0x0000001600157213 */ /* 0x000fe20000000000 */
[----:B------:R-:W-:Y:S01]  /*08f0*/  VIADD R26, R3, 0x5 ;  /* 0x00000005031a7836 */ /* 0x000fe20000000000 */
[----:B--2---:R-:W-:Y:S01]  /*0900*/  IADD3 R8, RZ, -R5, RZ ;  /* 0x80000005ff087210 */ /* 0x004fe20007ffe0ff */
[----:B------:R-:W-:Y:S01]  /*0910*/  IMAD.HI.U32 R12, R13, R9, R12 ;  /* 0x000000090d0c7227 */ /* 0x000fe200078e000c */
[----:B---3--:R-:W-:-:S02]  /*0920*/  LOP3.LUT R188, R0, 0x7f, RZ, 0xc0, !PT ;  /* 0x0000007f00bc7812 */ /* 0x008fc400078ec0ff */
[----:B------:R-:W-:Y:S01]  /*0930*/  LOP3.LUT R16, R0, 0x60, RZ, 0xc0, !PT ;  /* 0x0000006000107812 */ /* 0x000fe200078ec0ff */
[----:B------:R-:W-:Y:S01]  /*0940*/  IMAD.MOV.U32 R10, RZ, RZ, R8 ;  /* 0x000000ffff0a7224 */ /* 0x000fe200078e0008 */
[----:B------:R-:W-:Y:S01]  /*0950*/  ISETP.GE.AND P3, PT, R22, RZ, PT ;  /* 0x000000ff1600720c */ /* 0x000fe20003f66270 */
[----:B------:R-:W-:Y:S01]  /*0960*/  IMAD R8, R4, 0x200, R188 ;  /* 0x0000020004087824 */ /* 0x000fe200078e02bc */
[C---:B------:R-:W-:Y:S01]  /*0970*/  IADD3 R31, R3.reuse, 0xc, RZ ;  /* 0x0000000c031f7810 */ /* 0x040fe20007ffe0ff */
[----:B------:R-:W-:Y:S01]  /*0980*/  IMAD R9, R10, R25, RZ ;  /* 0x000000190a097224 */ /* 0x000fe200078e02ff */
[----:B------:R-:W-:Y:S01]  /*0990*/  IADD3 R36, R3, 0xe, RZ ;  /* 0x0000000e03247810 */ /* 0x000fe20007ffe0ff */
[----:B------:R-:W-:Y:S01]  /*09a0*/  IMAD.MOV.U32 R4, RZ, RZ, RZ ;  /* 0x000000ffff047224 */ /* 0x000fe200078e00ff */
[----:B------:R-:W-:Y:S01]  /*09b0*/  IABS R13, R8 ;  /* 0x00000008000d7213 */ /* 0x000fe20000000000 */
[----:B------:R-:W-:Y:S01]  /*09c0*/  VIADD R10, R8, 0x100 ;  /* 0x00000100080a7836 */ /* 0x000fe20000000000 */
[----:B------:R-:W-:Y:S01]  /*09d0*/  IABS R33, R31 ;  /* 0x0000001f00217213 */ /* 0x000fe20000000000 */
[----:B------:R-:W-:Y:S01]  /*09e0*/  IMAD.HI.U32 R4, R5, R9, R4 ;  /* 0x0000000905047227 */ /* 0x000fe200078e0004 */
[----:B------:R-:W-:-:S02]  /*09f0*/  IADD3 R48, R3, 0x7a, RZ ;  /* 0x0000007a03307810 */ /* 0x000fc40007ffe0ff */
[----:B------:R-:W-:Y:S01]  /*0a00*/  IABS R19, R10 ;  /* 0x0000000a00137213 */ /* 0x000fe20000000000 */
[----:B------:R-:W-:Y:S01]  /*0a10*/  IMAD.HI.U32 R9, R12, R21, RZ ;  /* 0x000000150c097227 */ /* 0x000fe200078e00ff */
[----:B------:R-:W-:Y:S02]  /*0a20*/  IABS R181, R48 ;  /* 0x0000003000b57213 */ /* 0x000fe40000000000 */
[----:B------:R-:W-:Y:S01]  /*0a30*/  IADD3 R77, R3, 0x7e, RZ ;  /* 0x0000007e034d7810 */ /* 0x000fe20007ffe0ff */
[----:B------:R-:W-:Y:S01]  /*0a40*/  IMAD.HI.U32 R5, R4, R13, RZ ;  /* 0x0000000d04057227 */ /* 0x000fe200078e00ff */
[----:B------:R-:W-:Y:S02]  /*0a50*/  IADD3 R9, -R9, RZ, RZ ;  /* 0x000000ff09097210 */ /* 0x000fe40007ffe1ff */
[----:B------:R-:W-:Y:S01]  /*0a60*/  IABS R185, R77 ;  /* 0x0000004d00b97213 */ /* 0x000fe20000000000 */
[----:B------:R-:W-:Y:S02]  /*0a70*/  IMAD.MOV R14, RZ, RZ, -R5 ;  /* 0x000000ffff0e7224 */ /* 0x000fe400078e0a05 */
[----:B------:R-:W-:-:S02]  /*0a80*/  VIADD R11, R8, 0x80 ;  /* 0x00000080080b7836 */ /* 0x000fc40000000000 */
[C---:B------:R-:W-:Y:S02]  /*0a90*/  IMAD R13, R25.reuse, R14, R13 ;  /* 0x0000000e190d7224 */ /* 0x040fe400078e020d */
[----:B------:R-:W-:Y:S01]  /*0aa0*/  IMAD.HI.U32 R14, R4, R19, RZ ;  /* 0x00000013040e7227 */ /* 0x000fe200078e00ff */
[----:B------:R-:W-:Y:S01]  /*0ab0*/  IABS R18, R11 ;  /* 0x0000000b00127213 */ /* 0x000fe20000000000 */
[----:B------:R-:W-:Y:S01]  /*0ac0*/  STL.64 [R1+0x1d18], R10 ;  /* 0x001d180a01007387 */ /* 0x000fe20000100a00 */
[----:B------:R-:W-:Y:S01]  /*0ad0*/  ISETP.GT.U32.AND P0, PT, R25, R13, PT ;  /* 0x0000000d1900720c */ /* 0x000fe20003f04070 */
[----:B------:R-:W-:Y:S02]  /*0ae0*/  IMAD.MOV R14, RZ, RZ, -R14 ;  /* 0x000000ffff0e7224 */ /* 0x000fe400078e0a0e */
[----:B------:R-:W-:Y:S01]  /*0af0*/  IMAD R21, R2, R9, R21 ;  /* 0x0000000902157224 */ /* 0x000fe200078e0215 */
[----:B------:R-:W-:Y:S01]  /*0b00*/  IADD3 R9, R8, 0x180, RZ ;  /* 0x0000018008097810 */ /* 0x000fe20007ffe0ff */
[----:B------:R-:W-:-:S03]  /*0b10*/  IMAD.HI.U32 R5, R4, R18, RZ ;  /* 0x0000001204057227 */ /* 0x000fc600078e00ff */
[----:B------:R-:W-:Y:S01]  /*0b20*/  IABS R20, R9 ;  /* 0x0000000900147213 */ /* 0x000fe20000000000 */
[----:B------:R-:W-:Y:S01]  /*0b30*/  IMAD R14, R25, R14, R19 ;  /* 0x0000000e190e7224 */ /* 0x000fe200078e0213 */
[----:B------:R-:W-:Y:S01]  /*0b40*/  ISETP.GT.U32.AND P2, PT, R2, R21, PT ;  /* 0x000000150200720c */ /* 0x000fe20003f44070 */
[C---:B------:R-:W-:Y:S01]  /*0b50*/  IMAD.SHL.U32 R15, R0.reuse, 0x4, RZ ;  /* 0x00000004000f7824 */ /* 0x040fe200078e00ff */
[----:B------:R-:W-:Y:S01]  /*0b60*/  SHF.L.U32 R0, R0, 0x4, RZ ;  /* 0x0000000400007819 */ /* 0x000fe200000006ff */
[----:B------:R-:W-:Y:S01]  /*0b70*/  IMAD.MOV R5, RZ, RZ, -R5 ;  /* 0x000000ffff057224 */ /* 0x000fe200078e0a05 */
[----:B------:R1:W-:Y:S01]  /*0b80*/  STL.64 [R1+0x1d20], R8 ;  /* 0x001d200801007387 */ /* 0x0003e20000100a00 */
[----:B------:R-:W-:Y:S01]  /*0b90*/  @!P0 IMAD.IADD R13, R13, 0x1, -R25 ;  /* 0x000000010d0d8824 */ /* 0x000fe200078e0a19 */
[----:B------:R-:W-:Y:S01]  /*0ba0*/  ISETP.GT.U32.AND P0, PT, R25, R14, PT ;  /* 0x0000000e1900720c */ /* 0x000fe20003f04070 */
[----:B------:R-:W-:Y:S01]  /*0bb0*/  VIADD R24, R3, 0x4 ;  /* 0x0000000403187836 */ /* 0x000fe20000000000 */
[----:B------:R-:W-:Y:S01]  /*0bc0*/  LOP3.LUT R17, R15, 0x7c, RZ, 0xc0, !PT ;  /* 0x0000007c0f117812 */ /* 0x000fe200078ec0ff */
[----:B------:R-:W-:Y:S01]  /*0bd0*/  IMAD.HI.U32 R15, R4, R20, RZ ;  /* 0x00000014040f7227 */ /* 0x000fe200078e00ff */
[----:B------:R-:W-:-:S02]  /*0be0*/  ISETP.GT.U32.AND P1, PT, R25, R13, PT ;  /* 0x0000000d1900720c */ /* 0x000fc40003f24070 */
[----:B------:R-:W-:Y:S01]  /*0bf0*/  LOP3.LUT R0, R0, 0x70, RZ, 0xc0, !PT ;  /* 0x0000007000007812 */ /* 0x000fe200078ec0ff */
[----:B------:R-:W-:Y:S01]  /*0c00*/  IMAD R4, R25, R5, R18 ;  /* 0x0000000519047224 */ /* 0x000fe200078e0212 */
[----:B------:R-:W-:Y:S01]  /*0c10*/  @!P2 IADD3 R21, R21, -R2, RZ ;  /* 0x800000021515a210 */ /* 0x000fe20007ffe0ff */
[----:B------:R-:W-:Y:S01]  /*0c20*/  IMAD.MOV R15, RZ, RZ, -R15 ;  /* 0x000000ffff0f7224 */ /* 0x000fe200078e0a0f */
[----:B------:R-:W-:Y:S01]  /*0c30*/  LEA R5, R16, R17, 0x9 ;  /* 0x0000001110057211 */ /* 0x000fe200078e48ff */
[----:B------:R-:W-:Y:S01]  /*0c40*/  VIADD R17, R3, 0x2 ;  /* 0x0000000203117836 */ /* 0x000fe20000000000 */
[C---:B------:R-:W-:Y:S01]  /*0c50*/  ISETP.GT.U32.AND P6, PT, R25.reuse, R4, PT ;  /* 0x000000041900720c */ /* 0x040fe20003fc4070 */
[----:B------:R-:W-:Y:S01]  /*0c60*/  IMAD R16, R25, R15, R20 ;  /* 0x0000000f19107224 */ /* 0x000fe200078e0214 */
[----:B------:R-:W-:Y:S01]  /*0c70*/  @!P0 IADD3 R14, R14, -R25, RZ ;  /* 0x800000190e0e8210 */ /* 0x000fe20007ffe0ff */
[----:B------:R-:W-:Y:S01]  /*0c80*/  VIADD R15, R3, 0x1 ;  /* 0x00000001030f7836 */ /* 0x000fe20000000000 */
[----:B------:R-:W-:Y:S01]  /*0c90*/  ISETP.GT.U32.AND P5, PT, R2, R21, PT ;  /* 0x000000150200720c */ /* 0x000fe20003fa4070 */
[--C-:B------:R-:W-:Y:S01]  /*0ca0*/  @!P1 IMAD.IADD R13, R13, 0x1, -R25.reuse ;  /* 0x000000010d0d9824 */ /* 0x100fe200078e0a19 */
[----:B------:R-:W-:Y:S01]  /*0cb0*/  ISETP.GT.U32.AND P0, PT, R25, R14, PT ;  /* 0x0000000e1900720c */ /* 0x000fe20003f04070 */
[C---:B------:R-:W-:Y:S01]  /*0cc0*/  VIADD R18, R3.reuse, 0x3 ;  /* 0x0000000303127836 */ /* 0x040fe20000000000 */
[----:B------:R-:W-:Y:S01]  /*0cd0*/  IABS R19, R15 ;  /* 0x0000000f00137213 */ /* 0x000fe20000000000 */
[----:B------:R-:W-:Y:S01]  /*0ce0*/  VIADD R28, R3, 0x6 ;  /* 0x00000006031c7836 */ /* 0x000fe20000000000 */
[----:B------:R-:W-:Y:S01]  /*0cf0*/  ISETP.GE.AND P4, PT, R15, RZ, PT ;  /* 0x000000ff0f00720c */ /* 0x000fe20003f86270 */
[----:B------:R-:W-:Y:S01]  /*0d00*/  VIADD R38, R3, 0xf ;  /* 0x0000000f03267836 */ /* 0x000fe20000000000 */
[----:B------:R-:W-:Y:S01]  /*0d10*/  IABS R23, R17 ;  /* 0x0000001100177213 */ /* 0x000fe20000000000 */
[----:B------:R-:W-:Y:S01]  /*0d20*/  @!P6 IMAD.IADD R4, R4, 0x1, -R25 ;  /* 0x000000010404e824 */ /* 0x000fe200078e0a19 */
[----:B------:R-:W-:Y:S01]  /*0d30*/  ISETP.GE.AND P6, PT, R17, RZ, PT ;  /* 0x000000ff1100720c */ /* 0x000fe20003fc6270 */
[----:B------:R-:W-:Y:S01]  /*0d40*/  IMAD.HI.U32 R15, R12, R19, RZ ;  /* 0x000000130c0f7227 */ /* 0x000fe200078e00ff */
[----:B------:R-:W-:-:S02]  /*0d50*/  IABS R27, R18 ;  /* 0x00000012001b7213 */ /* 0x000fc40000000000 */
[----:B------:R-:W-:Y:S01]  /*0d60*/  ISETP.GT.U32.AND P1, PT, R25, R4, PT ;  /* 0x000000041900720c */ /* 0x000fe20003f24070 */
[----:B------:R-:W-:Y:S01]  /*0d70*/  @!P5 IMAD.IADD R21, R21, 0x1, -R2 ;  /* 0x000000011515d824 */ /* 0x000fe200078e0a02 */
[----:B------:R-:W-:Y:S01]  /*0d80*/  ISETP.GT.U32.AND P5, PT, R25, R16, PT ;  /* 0x000000101900720c */ /* 0x000fe20003fa4070 */
[----:B------:R-:W-:Y:S01]  /*0d90*/  @!P0 IMAD.IADD R14, R14, 0x1, -R25 ;  /* 0x000000010e0e8824 */ /* 0x000fe200078e0a19 */
[----:B------:R-:W-:Y:S01]  /*0da0*/  ISETP.GE.AND P0, PT, R10, RZ, PT ;  /* 0x000000ff0a00720c */ /* 0x000fe20003f06270 */
[----:B------:R-:W-:Y:S01]  /*0db0*/  IMAD.MOV R15, RZ, RZ, -R15 ;  /* 0x000000ffff0f7224 */ /* 0x000fe200078e0a0f */
[----:B------:R-:W-:Y:S01]  /*0dc0*/  ISETP.GE.AND P2, PT, R8, RZ, PT ;  /* 0x000000ff0800720c */ /* 0x000fe20003f46270 */
[----:B------:R-:W-:Y:S01]  /*0dd0*/  IMAD.HI.U32 R17, R12, R23, RZ ;  /* 0x000000170c117227 */ /* 0x000fe200078e00ff */
[----:B------:R-:W-:-:S03]  /*0de0*/  IABS R35, R38 ;  /* 0x0000002600237213 */ /* 0x000fc60000000000 */
[----:B------:R-:W-:Y:S02]  /*0df0*/  IMAD R19, R2, R15, R19 ;  /* 0x0000000f02137224 */ /* 0x000fe400078e0213 */
[-C--:B------:R-:W-:Y:S01]  /*0e00*/  @!P1 IADD3 R4, R4, -R25.reuse, RZ ;  /* 0x8000001904049210 */ /* 0x080fe20007ffe0ff */
[----:B------:R-:W-:Y:S01]  /*0e10*/  IMAD.MOV.U32 R15, RZ, RZ, R14 ;  /* 0x000000ffff0f7224 */ /* 0x000fe200078e000e */
[----:B------:R-:W-:Y:S01]  /*0e20*/  ISETP.GE.AND P1, PT, R11, RZ, PT ;  /* 0x000000ff0b00720c */ /* 0x000fe20003f26270 */
[----:B------:R-:W-:Y:S01]  /*0e30*/  IMAD.MOV R17, RZ, RZ, -R17 ;  /* 0x000000ffff117224 */ /* 0x000fe200078e0a11 */
[----:B------:R-:W-:Y:S01]  /*0e40*/  @!P5 IADD3 R16, R16, -R25, RZ ;  /* 0x800000191010d210 */ /* 0x000fe20007ffe0ff */
[----:B------:R-:W-:Y:S01]  /*0e50*/  @!P0 IMAD.MOV R15, RZ, RZ, -R15 ;  /* 0x000000ffff0f8224 */ /* 0x000fe200078e0a0f */
[C---:B------:R-:W-:Y:S01]  /*0e60*/  ISETP.GT.U32.AND P0, PT, R2.reuse, R19, PT ;  /* 0x000000130200720c */ /* 0x040fe20003f04070 */
[----:B------:R-:W-:Y:S01]  /*0e70*/  IMAD R22, R2, R17, R23 ;  /* 0x0000001102167224 */ /* 0x000fe200078e0217 */
[----:B------:R-:W-:Y:S01]  /*0e80*/  ISETP.GT.U32.AND P5, PT, R25, R16, PT ;  /* 0x000000101900720c */ /* 0x000fe20003fa4070 */
[----:B------:R-:W-:Y:S01]  /*0e90*/  IMAD.HI.U32 R17, R12, R27, RZ ;  /* 0x0000001b0c117227 */ /* 0x000fe200078e00ff */
[----:B------:R-:W-:-:S03]  /*0ea0*/  IABS R14, R26 ;  /* 0x0000001a000e7213 */ /* 0x000fc60000000000 */
[----:B------:R-:W-:Y:S01]  /*0eb0*/  @!P2 IMAD.MOV R13, RZ, RZ, -R13 ;  /* 0x000000ffff0da224 */ /* 0x000fe200078e0a0d */
[----:B------:R-:W-:Y:S01]  /*0ec0*/  IADD3 R17, -R17, RZ, RZ ;  /* 0x000000ff11117210 */ /* 0x000fe20007ffe1ff */
[----:B------:R-:W-:Y:S01]  /*0ed0*/  @!P1 IMAD.MOV R4, RZ, RZ, -R4 ;  /* 0x000000ffff049224 */ /* 0x000fe200078e0a04 */
[----:B------:R-:W-:Y:S01]  /*0ee0*/  ISETP.GE.AND P1, PT, R9, RZ, PT ;  /* 0x000000ff0900720c */ /* 0x000fe20003f26270 */
[----:B------:R-:W-:Y:S01]  /*0ef0*/  VIADD R42, R3, 0x11 ;  /* 0x00000011032a7836 */ /* 0x000fe20000000000 */
[----:B------:R-:W-:Y:S01]  /*0f00*/  ISETP.GE.AND P2, PT, R18, RZ, PT ;  /* 0x000000ff1200720c */ /* 0x000fe20003f46270 */
[----:B------:R-:W-:Y:S01]  /*0f10*/  IMAD R23, R2, R17, R27 ;  /* 0x0000001102177224 */ /* 0x000fe200078e021b */
[----:B------:R-:W-:Y:S01]  /*0f20*/  @!P0 IADD3 R19, R19, -R2, RZ ;  /* 0x8000000213138210 */ /* 0x000fe20007ffe0ff */
[----:B------:R-:W-:Y:S01]  /*0f30*/  @!P5 IMAD.IADD R16, R16, 0x1, -R25 ;  /* 0x000000011010d824 */ /* 0x000fe200078e0a19 */
[----:B------:R-:W-:Y:S01]  /*0f40*/  ISETP.NE.AND P5, PT, R6, RZ, PT ;  /* 0x000000ff0600720c */ /* 0x000fe20003fa5270 */
[----:B------:R-:W-:Y:S01]  /*0f50*/  IMAD.MOV.U32 R27, RZ, RZ, R14 ;  /* 0x000000ffff1b7224 */ /* 0x000fe200078e000e */
[----:B------:R-:W-:Y:S01]  /*0f60*/  ISETP.GT.U32.AND P0, PT, R2, R19, PT ;  /* 0x000000130200720c */ /* 0x000fe20003f04070 */
[----:B------:R-:W-:Y:S01]  /*0f70*/  IMAD.MOV.U32 R17, RZ, RZ, R16 ;  /* 0x000000ffff117224 */ /* 0x000fe200078e0010 */
[----:B------:R-:W-:Y:S01]  /*0f80*/  LOP3.LUT R6, RZ, R6, RZ, 0x33, !PT ;  /* 0x00000006ff067212 */ /* 0x000fe200078e33ff */
[----:B------:R-:W-:Y:S01]  /*0f90*/  IMAD.HI.U32 R20, R12, R27, RZ ;  /* 0x0000001b0c147227 */ /* 0x000fe200078e00ff */
[----:B------:R-:W-:-:S02]  /*0fa0*/  IABS R18, R24 ;  /* 0x0000001800127213 */ /* 0x000fc40000000000 */
[----:B------:R-:W-:Y:S01]  /*0fb0*/  SEL R14, R6, R4, !P5 ;  /* 0x00000004060e7207 */ /* 0x000fe20006800000 */
[----:B------:R-:W-:Y:S01]  /*0fc0*/  @!P1 IMAD.MOV R17, RZ, RZ, -R17 ;  /* 0x000000ffff119224 */ /* 0x000fe200078e0a11 */
[----:B------:R-:W-:Y:S01]  /*0fd0*/  ISETP.GT.U32.AND P1, PT, R2, R22, PT ;  /* 0x000000160200720c */ /* 0x000fe20003f24070 */
[----:B------:R-:W-:Y:S01]  /*0fe0*/  IMAD.MOV.U32 R4, RZ, RZ, R21 ;  /* 0x000000ffff047224 */ /* 0x000fe200078e0015 */
[C---:B------:R-:W-:Y:S01]  /*0ff0*/  SEL R16, R6.reuse, R15, !P5 ;  /* 0x0000000f06107207 */ /* 0x040fe20006800000 */
[----:B------:R-:W-:Y:S01]  /*1000*/  IMAD.MOV R20, RZ, RZ, -R20 ;  /* 0x000000ffff147224 */ /* 0x000fe200078e0a14 */
[C---:B------:R-:W-:Y:S01]  /*1010*/  SEL R13, R6.reuse, R13, !P5 ;  /* 0x0000000d060d7207 */ /* 0x040fe20006800000 */
[--C-:B------:R-:W-:Y:S01]  /*1020*/  @!P0 IMAD.IADD R19, R19, 0x1, -R2.reuse ;  /* 0x0000000113138824 */ /* 0x100fe200078e0a02 */
[----:B------:R-:W-:Y:S01]  /*1030*/  SEL R15, R6, R17, !P5 ;  /* 0x00000011060f7207 */ /* 0x000fe20006800000 */
[C---:B------:R-:W-:Y:S01]  /*1040*/  VIADD R40, R3.reuse, 0x10 ;  /* 0x0000001003287836 */ /* 0x040fe20000000000 */
[----:B------:R-:W-:Y:S01]  /*1050*/  @!P3 IADD3 R4, -R4, RZ, RZ ;  /* 0x000000ff0404b210 */ /* 0x000fe20007ffe1ff */
[----:B------:R-:W-:Y:S01]  /*1060*/  IMAD.MOV.U32 R6, RZ, RZ, R19 ;  /* 0x000000ffff067224 */ /* 0x000fe200078e0013 */
[----:B------:R-:W-:Y:S01]  /*1070*/  ISETP.GE.AND P5, PT, R24, RZ, PT ;  /* 0x000000ff1800720c */ /* 0x000fe20003fa6270 */
[C---:B------:R-:W-:Y:S01]  /*1080*/  IMAD R24, R2.reuse, R20, R27 ;  /* 0x0000001402187224 */ /* 0x040fe200078e021b */
[----:B------:R-:W-:Y:S01]  /*1090*/  ISETP.GT.U32.AND P3, PT, R2, R23, PT ;  /* 0x000000170200720c */ /* 0x000fe20003f64070 */
[----:B------:R-:W-:Y:S01]  /*10a0*/  @!P1 IMAD.IADD R22, R22, 0x1, -R2 ;  /* 0x0000000116169824 */ /* 0x000fe200078e0a02 */
[----:B------:R-:W-:Y:S01]  /*10b0*/  MOV R25, R18 ;  /* 0x0000001200197202 */ /* 0x000fe20000000f00 */
[C---:B------:R-:W-:Y:S01]  /*10c0*/  VIADD R20, R3.reuse, 0x7 ;  /* 0x0000000703147836 */ /* 0x040fe20000000000 */
[----:B------:R-:W-:Y:S01]  /*10d0*/  @!P4 IADD3 R6, -R6, RZ, RZ ;  /* 0x000000ff0606c210 */ /* 0x000fe20007ffe1ff */
[----:B------:R-:W-:Y:S01]  /*10e0*/  VIADD R44, R3, 0x3c ;  /* 0x0000003c032c7836 */ /* 0x000fe20000000000 */
[----:B------:R-:W-:Y:S01]  /*10f0*/  ISETP.GT.U32.AND P4, PT, R2, R24, PT ;  /* 0x000000180200720c */ /* 0x000fe20003f84070 */
[----:B------:R-:W-:Y:S01]  /*1100*/  IMAD.HI.U32 R18, R12, R25, RZ ;  /* 0x000000190c127227 */ /* 0x000fe200078e00ff */
[----:B------:R-:W-:-:S02]  /*1110*/  ISETP.GT.U32.AND P1, PT, R2, R22, PT ;  /* 0x000000160200720c */ /* 0x000fc40003f24070 */
[----:B------:R-:W-:Y:S01]  /*1120*/  IABS R21, R28 ;  /* 0x0000001c00157213 */ /* 0x000fe20000000000 */
[----:B------:R-:W-:Y:S01]  /*1130*/  IMAD.MOV R18, RZ, RZ, -R18 ;  /* 0x000000ffff127224 */ /* 0x000fe200078e0a12 */
[----:B------:R-:W-:Y:S01]  /*1140*/  IABS R27, R20 ;  /* 0x00000014001b7213 */ /* 0x000fe20000000000 */
[----:B------:R-:W-:Y:S01]  /*1150*/  @!P3 IMAD.IADD R23, R23, 0x1, -R2 ;  /* 0x000000011717b824 */ /* 0x000fe200078e0a02 */
[----:B------:R-:W-:Y:S01]  /*1160*/  IABS R19, R29 ;  /* 0x0000001d00137213 */ /* 0x000fe20000000000 */
[----:B------:R-:W-:Y:S01]  /*1170*/  IMAD.HI.U32 R17, R12, R21, RZ ;  /* 0x000000150c117227 */ /* 0x000fe200078e00ff */
[----:B------:R-:W-:Y:S02]  /*1180*/  IABS R39, R42 ;  /* 0x0000002a00277213 */ /* 0x000fe40000000000 */
[C---:B------:R-:W-:Y:S01]  /*1190*/  ISETP.GT.U32.AND P3, PT, R2.reuse, R23, PT ;  /* 0x000000170200720c */ /* 0x040fe20003f64070 */
[----:B------:R-:W-:Y:S01]  /*11a0*/  IMAD R25, R2, R18, R25 ;  /* 0x0000001202197224 */ /* 0x000fe200078e0219 */
[----:B------:R-:W-:Y:S01]  /*11b0*/  IABS R37, R40 ;  /* 0x0000002800257213 */ /* 0x000fe20000000000 */
[----:B------:R-:W-:-:S02]  /*11c0*/  IMAD.MOV R17, RZ, RZ, -R17 ;  /* 0x000000ffff117224 */ /* 0x000fc400078e0a11 */
[--C-:B------:R-:W-:Y:S01]  /*11d0*/  @!P4 IMAD.IADD R24, R24, 0x1, -R2.reuse ;  /* 0x000000011818c824 */ /* 0x100fe200078e0a02 */
[----:B------:R-:W-:Y:S01]  /*11e0*/  ISETP.GT.U32.AND P0, PT, R2, R25, PT ;  /* 0x000000190200720c */ /* 0x000fe20003f04070 */
[----:B------:R-:W-:Y:S01]  /*11f0*/  @!P1 IMAD.IADD R22, R22, 0x1, -R2 ;  /* 0x0000000116169824 */ /* 0x000fe200078e0a02 */
[----:B------:R-:W-:Y:S01]  /*1200*/  ISETP.GE.AND P1, PT, R26, RZ, PT ;  /* 0x000000ff1a00720c */ /* 0x000fe20003f26270 */
[C---:B------:R-:W-:Y:S01]  /*1210*/  IMAD R26, R2.reuse, R17, R21 ;  /* 0x00000011021a7224 */ /* 0x040fe200078e0215 */
[----:B------:R-:W-:Y:S01]  /*1220*/  ISETP.GT.U32.AND P4, PT, R2, R24, PT ;  /* 0x000000180200720c */ /* 0x000fe20003f84070 */
[----:B------:R-:W-:Y:S02]  /*1230*/  IMAD.HI.U32 R17, R12, R27, RZ ;  /* 0x0000001b0c117227 */ /* 0x000fe400078e00ff */
[----:B------:R-:W-:Y:S02]  /*1240*/  @!P3 IADD3 R23, R23, -R2, RZ ;  /* 0x800000021717b210 */ /* 0x000fe40007ffe0ff */
[----:B------:R-:W-:Y:S01]  /*1250*/  ISETP.GT.U32.AND P3, PT, R2, R26, PT ;  /* 0x0000001a0200720c */ /* 0x000fe20003f64070 */
[----:B------:R-:W-:Y:S01]  /*1260*/  IMAD.HI.U32 R18, R12, R19, RZ ;  /* 0x000000130c127227 */ /* 0x000fe200078e00ff */
[----:B------:R-:W-:-:S03]  /*1270*/  IADD3 R17, -R17, RZ, RZ ;  /* 0x000000ff11117210 */ /* 0x000fc60007ffe1ff */
[--C-:B------:R-:W-:Y:S02]  /*1280*/  @!P0 IMAD.IADD R25, R25, 0x1, -R2.reuse ;  /* 0x0000000119198824 */ /* 0x100fe400078e0a02 */
[----:B------:R-:W-:Y:S01]  /*1290*/  IMAD R27, R2, R17, R27 ;  /* 0x00000011021b7224 */ /* 0x000fe200078e021b */
[C---:B------:R-:W-:Y:S01]  /*12a0*/  IADD3 R17, R3.reuse, 0x9, RZ ;  /* 0x0000000903117810 */ /* 0x040fe20007ffe0ff */
[----:B------:R-:W-:Y:S01]  /*12b0*/  @!P4 IMAD.IADD R24, R24, 0x1, -R2 ;  /* 0x000000011818c824 */ /* 0x000fe200078e0a02 */
[C---:B------:R-:W-:Y:S01]  /*12c0*/  ISETP.GT.U32.AND P0, PT, R2.reuse, R25, PT ;  /* 0x000000190200720c */ /* 0x040fe20003f04070 */
[----:B------:R-:W-:Y:S01]  /*12d0*/  IMAD.MOV R18, RZ, RZ, -R18 ;  /* 0x000000ffff127224 */ /* 0x000fe200078e0a12 */
[----:B------:R-:W-:Y:S01]  /*12e0*/  ISETP.GT.U32.AND P4, PT, R2, R27, PT ;  /* 0x0000001b0200720c */ /* 0x000fe20003f84070 */
[----:B------:R-:W-:Y:S01]  /*12f0*/  @!P3 IMAD.IADD R26, R26, 0x1, -R2 ;  /* 0x000000011a1ab824 */ /* 0x000fe200078e0a02 */
[----:B------:R-:W-:Y:S01]  /*1300*/  @!P1 IADD3 R24, -R24, RZ, RZ ;  /* 0x000000ff18189210 */ /* 0x000fe20007ffe1ff */
[C---:B------:R-:W-:Y:S01]  /*1310*/  IMAD R30, R2.reuse, R18, R19 ;  /* 0x00000012021e7224 */ /* 0x040fe200078e0213 */
[----:B------:R-:W-:Y:S01]  /*1320*/  IABS R19, R17 ;  /* 0x0000001100137213 */ /* 0x000fe20000000000 */
[----:B------:R-:W-:Y:S01]  /*1330*/  VIADD R18, R3, 0xa ;  /* 0x0000000a03127836 */ /* 0x000fe20000000000 */
[----:B------:R-:W-:Y:S01]  /*1340*/  ISETP.GT.U32.AND P3, PT, R2, R26, PT ;  /* 0x0000001a0200720c */ /* 0x000fe20003f64070 */
[----:B------:R-:W-:Y:S01]  /*1350*/  @!P6 IMAD.MOV R22, RZ, RZ, -R22 ;  /* 0x000000ffff16e224 */ /* 0x000fe200078e0a16 */
[----:B------:R-:W-:Y:S01]  /*1360*/  ISETP.GE.AND P6, PT, R28, RZ, PT ;  /* 0x000000ff1c00720c */ /* 0x000fe20003fc6270 */
[----:B------:R-:W-:Y:S01]  /*1370*/  @!P2 IMAD.MOV R23, RZ, RZ, -R23 ;  /* 0x000000ffff17a224 */ /* 0x000fe200078e0a17 */
[----:B------:R-:W-:Y:S01]  /*1380*/  ISETP.GE.AND P1, PT, R18, RZ, PT ;  /* 0x000000ff1200720c */ /* 0x000fe20003f26270 */
[--C-:B------:R-:W-:Y:S01]  /*1390*/  @!P0 IMAD.IADD R25, R25, 0x1, -R2.reuse ;  /* 0x0000000119198824 */ /* 0x100fe200078e0a02 */
[----:B------:R-:W-:Y:S01]  /*13a0*/  ISETP.GE.AND P0, PT, R29, RZ, PT ;  /* 0x000000ff1d00720c */ /* 0x000fe20003f06270 */
[----:B------:R-:W-:Y:S01]  /*13b0*/  @!P4 IMAD.IADD R27, R27, 0x1, -R2 ;  /* 0x000000011b1bc824 */ /* 0x000fe200078e0a02 */
[----:B------:R-:W-:Y:S01]  /*13c0*/  IABS R29, R18 ;  /* 0x00000012001d7213 */ /* 0x000fe20000000000 */
[----:B------:R-:W-:Y:S01]  /*13d0*/  @!P5 IMAD.MOV R25, RZ, RZ, -R25 ;  /* 0x000000ffff19d224 */ /* 0x000fe200078e0a19 */
[----:B------:R-:W-:Y:S01]  /*13e0*/  ISETP.GE.AND P5, PT, R17, RZ, PT ;  /* 0x000000ff1100720c */ /* 0x000fe20003fa6270 */
[----:B------:R-:W-:Y:S01]  /*13f0*/  IMAD.HI.U32 R17, R12, R19, RZ ;  /* 0x000000130c117227 */ /* 0x000fe200078e00ff */
[----:B------:R-:W-:-:S02]  /*1400*/  ISETP.GT.U32.AND P4, PT, R2, R27, PT ;  /* 0x0000001b0200720c */ /* 0x000fc40003f84070 */
[----:B------:R-:W-:Y:S01]  /*1410*/  ISETP.GE.AND P2, PT, R20, RZ, PT ;  /* 0x000000ff1400720c */ /* 0x000fe20003f46270 */
[----:B------:R-:W-:Y:S02]  /*1420*/  IMAD.MOV R17, RZ, RZ, -R17 ;  /* 0x000000ffff117224 */ /* 0x000fe400078e0a11 */
[----:B------:R-:W-:Y:S01]  /*1430*/  @!P3 IMAD.IADD R26, R26, 0x1, -R2 ;  /* 0x000000011a1ab824 */ /* 0x000fe200078e0a02 */
[----:B------:R-:W-:Y:S01]  /*1440*/  ISETP.GT.U32.AND P3, PT, R2, R30, PT ;  /* 0x0000001e0200720c */ /* 0x000fe20003f64070 */
[----:B------:R-:W-:-:S04]  /*1450*/  IMAD.HI.U32 R18, R12, R29, RZ ;  /* 0x0000001d0c127227 */ /* 0x000fc800078e00ff */
[C---:B------:R-:W-:Y:S02]  /*1460*/  IMAD R28, R2.reuse, R17, R19 ;  /* 0x00000011021c7224 */ /* 0x040fe400078e0213 */
[----:B------:R-:W-:Y:S01]  /*1470*/  IMAD.MOV R18, RZ, RZ, -R18 ;  /* 0x000000ffff127224 */ /* 0x000fe200078e0a12 */
[----:B------:R-:W-:Y:S01]  /*1480*/  @!P4 IADD3 R27, R27, -R2, RZ ;  /* 0x800000021b1bc210 */ /* 0x000fe20007ffe0ff */
[----:B------:R-:W-:Y:S01]  /*1490*/  @!P6 IMAD.MOV R26, RZ, RZ, -R26 ;  /* 0x000000ffff1ae224 */ /* 0x000fe200078e0a1a */
[C---:B------:R-:W-:Y:S01]  /*14a0*/  ISETP.GT.U32.AND P4, PT, R2.reuse, R28, PT ;  /* 0x0000001c0200720c */ /* 0x040fe20003f84070 */
[----:B------:R-:W-:Y:S01]  /*14b0*/  IMAD R29, R2, R18, R29 ;  /* 0x00000012021d7224 */ /* 0x000fe200078e021d */
[----:B------:R-:W-:Y:S01]  /*14c0*/  @!P2 IADD3 R27, -R27, RZ, RZ ;  /* 0x000000ff1b1ba210 */ /* 0x000fe20007ffe1ff */
[----:B------:R-:W-:Y:S02]  /*14d0*/  @!P3 IMAD.IADD R30, R30, 0x1, -R2 ;  /* 0x000000011e1eb824 */ /* 0x000fe400078e0a02 */
[----:B------:R-:W-:Y:S01]  /*14e0*/  VIADD R20, R3, 0xb ;  /* 0x0000000b03147836 */ /* 0x000fe20000000000 */
[----:B------:R-:W-:Y:S01]  /*14f0*/  ISETP.GT.U32.AND P6, PT, R2, R29, PT ;  /* 0x0000001d0200720c */ /* 0x000fe20003fc4070 */
[----:B------:R-:W-:Y:S01]  /*1500*/  IMAD.HI.U32 R18, R12, R33, RZ ;  /* 0x000000210c127227 */ /* 0x000fe200078e00ff */
[----:B------:R-:W-:-:S02]  /*1510*/  ISETP.GT.U32.AND P3, PT, R2, R30, PT ;  /* 0x0000001e0200720c */ /* 0x000fc40003f64070 */
[----:B------:R-:W-:Y:S01]  /*1520*/  IABS R21, R20 ;  /* 0x0000001400157213 */ /* 0x000fe20000000000 */
[----:B------:R-:W-:Y:S01]  /*1530*/  IMAD.MOV R18, RZ, RZ, -R18 ;  /* 0x000000ffff127224 */ /* 0x000fe200078e0a12 */
[----:B------:R-:W-:Y:S01]  /*1540*/  ISETP.GE.AND P2, PT, R20, RZ, PT ;  /* 0x000000ff1400720c */ /* 0x000fe20003f46270 */
[----:B------:R-:W-:Y:S02]  /*1550*/  @!P4 IMAD.IADD R28, R28, 0x1, -R2 ;  /* 0x000000011c1cc824 */ /* 0x000fe400078e0a02 */
[----:B------:R-:W-:-:S03]  /*1560*/  IMAD.HI.U32 R17, R12, R21, RZ ;  /* 0x000000150c117227 */ /* 0x000fc600078e00ff */
[----:B------:R-:W-:Y:S01]  /*1570*/  ISETP.GT.U32.AND P4, PT, R2, R28, PT ;  /* 0x0000001c0200720c */ /* 0x000fe20003f84070 */
[----:B------:R-:W-:Y:S01]  /*1580*/  IMAD.MOV R17, RZ, RZ, -R17 ;  /* 0x000000ffff117224 */ /* 0x000fe200078e0a11 */
[----:B------:R-:W-:Y:S01]  /*1590*/  @!P6 IADD3 R29, R29, -R2, RZ ;  /* 0x800000021d1de210 */ /* 0x000fe20007ffe0ff */
[----:B------:R-:W-:Y:S02]  /*15a0*/  VIADD R20, R3, 0xd ;  /* 0x0000000d03147836 */ /* 0x000fe40000000000 */
[----:B------:R-:W-:Y:S01]  /*15b0*/  @!P3 IMAD.IADD R30, R30, 0x1, -R2 ;  /* 0x000000011e1eb824 */ /* 0x000fe200078e0a02 */
[C---:B------:R-:W-:Y:S01]  /*15c0*/  ISETP.GT.U32.AND P6, PT, R2.reuse, R29, PT ;  /* 0x0000001d0200720c */ /* 0x040fe20003fc4070 */
[C---:B------:R-:W-:Y:S01]  /*15d0*/  IMAD R34, R2.reuse, R17, R21 ;  /* 0x0000001102227224 */ /* 0x040fe200078e0215 */
[----:B------:R-:W-:Y:S01]  /*15e0*/  ISETP.GE.AND P3, PT, R31, RZ, PT ;  /* 0x000000ff1f00720c */ /* 0x000fe20003f66270 */
[----:B------:R-:W-:Y:S01]  /*15f0*/  IMAD R33, R2, R18, R33 ;  /* 0x0000001202217224 */ /* 0x000fe200078e0221 */
[----:B------:R-:W-:Y:S01]  /*1600*/  IABS R31, R20 ;  /* 0x00000014001f7213 */ /* 0x000fe20000000000 */
[----:B------:R-:W-:Y:S01]  /*1610*/  IMAD.HI.U32 R18, R12, R35, RZ ;  /* 0x000000230c127227 */ /* 0x000fe200078e00ff */
[----:B------:R-:W-:-:S03]  /*1620*/  IABS R21, R36 ;  /* 0x0000002400157213 */ /* 0x000fc60000000000 */
[----:B------:R-:W-:Y:S01]  /*1630*/  @!P4 IMAD.IADD R28, R28, 0x1, -R2 ;  /* 0x000000011c1cc824 */ /* 0x000fe200078e0a02 */
[----:B------:R-:W-:Y:S01]  /*1640*/  ISETP.GT.U32.AND P4, PT, R2, R34, PT ;  /* 0x000000220200720c */ /* 0x000fe20003f84070 */
[----:B------:R-:W-:-:S04]  /*1650*/  IMAD.HI.U32 R17, R12, R31, RZ ;  /* 0x0000001f0c117227 */ /* 0x000fc800078e00ff */
[----:B------:R-:W-:Y:S02]  /*1660*/  IMAD.MOV R19, RZ, RZ, -R17 ;  /* 0x000000ffff137224 */ /* 0x000fe400078e0a11 */
[----:B------:R-:W-:-:S04]  /*1670*/  IMAD.HI.U32 R17, R12, R21, RZ ;  /* 0x000000150c117227 */ /* 0x000fc800078e00ff */
[--C-:B------:R-:W-:Y:S01]  /*1680*/  @!P6 IMAD.IADD R29, R29, 0x1, -R2.reuse ;  /* 0x000000011d1de824 */ /* 0x100fe200078e0a02 */
[C---:B------:R-:W-:Y:S01]  /*1690*/  ISETP.GT.U32.AND P6, PT, R2.reuse, R33, PT ;  /* 0x000000210200720c */ /* 0x040fe20003fc4070 */
[----:B------:R-:W-:Y:S01]  /*16a0*/  IMAD R31, R2, R19, R31 ;  /* 0x00000013021f7224 */ /* 0x000fe200078e021f */
[----:B------:R-:W-:Y:S01]  /*16b0*/  IADD3 R32, -R17, RZ, RZ ;  /* 0x000000ff11207210 */ /* 0x000fe20007ffe1ff */
[----:B------:R-:W-:Y:S01]  /*16c0*/  @!P4 IMAD.IADD R34, R34, 0x1, -R2 ;  /* 0x000000012222c824 */ /* 0x000fe200078e0a02 */
[----:B------:R-:W-:Y:S01]  /*16d0*/  @!P1 IADD3 R29, -R29, RZ, RZ ;  /* 0x000000ff1d1d9210 */ /* 0x000fe20007ffe1ff */
[----:B------:R-:W-:Y:S01]  /*16e0*/  IMAD.HI.U32 R17, R12, R39, RZ ;  /* 0x000000270c117227 */ /* 0x000fe200078e00ff */
[----:B------:R-:W-:-:S03]  /*16f0*/  ISETP.GT.U32.AND P4, PT, R2, R31, PT ;  /* 0x0000001f0200720c */ /* 0x000fc60003f84070 */
[C---:B------:R-:W-:Y:S01]  /*1700*/  IMAD R32, R2.reuse, R32, R21 ;  /* 0x0000002002207224 */ /* 0x040fe200078e0215 */
[----:B------:R-:W-:Y:S01]  /*1710*/  IADD3 R17, -R17, RZ, RZ ;  /* 0x000000ff11117210 */ /* 0x000fe20007ffe1ff */
[----:B------:R-:W-:Y:S02]  /*1720*/  IMAD.MOV R18, RZ, RZ, -R18 ;  /* 0x000000ffff127224 */ /* 0x000fe400078e0a12 */
[----:B------:R-:W-:Y:S01]  /*1730*/  @!P6 IMAD.IADD R33, R33, 0x1, -R2 ;  /* 0x000000012121e824 */ /* 0x000fe200078e0a02 */
[C---:B------:R-:W-:Y:S01]  /*1740*/  ISETP.GT.U32.AND P6, PT, R2.reuse, R32, PT ;  /* 0x000000200200720c */ /* 0x040fe20003fc4070 */
[----:B------:R-:W-:Y:S02]  /*1750*/  @!P5 IMAD.MOV R28, RZ, RZ, -R28 ;  /* 0x000000ffff1cd224 */ /* 0x000fe400078e0a1c */
[----:B------:R-:W-:Y:S02]  /*1760*/  IMAD R35, R2, R18, R35 ;  /* 0x0000001202237224 */ /* 0x000fe400078e0223 */
[----:B------:R-:W-:Y:S01]  /*1770*/  @!P4 IADD3 R31, R31, -R2, RZ ;  /* 0x800000021f1fc210 */ /* 0x000fe20007ffe0ff */
[----:B------:R-:W-:Y:S01]  /*1780*/  IMAD.HI.U32 R19, R12, R37, RZ ;  /* 0x000000250c137227 */ /* 0x000fe200078e00ff */
[----:B------:R-:W-:-:S02]  /*1790*/  ISETP.GT.U32.AND P4, PT, R2, R33, PT ;  /* 0x000000210200720c */ /* 0x000fc40003f84070 */
[C---:B------:R-:W-:Y:S01]  /*17a0*/  ISETP.GT.U32.AND P5, PT, R2.reuse, R31, PT ;  /* 0x0000001f0200720c */ /* 0x040fe20003fa4070 */
[----:B------:R-:W-:Y:S01]  /*17b0*/  VIADD R21, R3, 0x13 ;  /* 0x0000001303157836 */ /* 0x000fe20000000000 */
[C---:B------:R-:W-:Y:S01]  /*17c0*/  ISETP.GT.U32.AND P1, PT, R2.reuse, R35, PT ;  /* 0x000000230200720c */ /* 0x040fe20003f24070 */
[----:B------:R-:W-:Y:S01]  /*17d0*/  @!P0 IMAD.MOV R30, RZ, RZ, -R30 ;  /* 0x000000ffff1e8224 */ /* 0x000fe200078e0a1e */
[----:B------:R-:W-:Y:S01]  /*17e0*/  ISETP.GT.U32.AND P0, PT, R2, R34, PT ;  /* 0x000000220200720c */ /* 0x000fe20003f04070 */
[----:B------:R-:W-:Y:S01]  /*17f0*/  @!P6 IMAD.IADD R32, R32, 0x1, -R2 ;  /* 0x000000012020e824 */ /* 0x000fe200078e0a02 */
[----:B------:R-:W-:Y:S01]  /*1800*/  IABS R43, R21 ;  /* 0x00000015002b7213 */ /* 0x000fe20000000000 */
[----:B------:R-:W-:Y:S02]  /*1810*/  IMAD.MOV R19, RZ, RZ, -R19 ;  /* 0x000000ffff137224 */ /* 0x000fe400078e0a13 */
[C---:B------:R-:W-:Y:S01]  /*1820*/  IMAD R39, R2.reuse, R17, R39 ;  /* 0x0000001102277224 */ /* 0x040fe200078e0227 */
[C---:B------:R-:W-:Y:S01]  /*1830*/  ISETP.GT.U32.AND P6, PT, R2.reuse, R32, PT ;  /* 0x000000200200720c */ /* 0x040fe20003fc4070 */
[----:B------:R-:W-:-:S02]  /*1840*/  IMAD R37, R2, R19, R37 ;  /* 0x0000001302257224 */ /* 0x000fc400078e0225 */
[----:B------:R-:W-:Y:S02]  /*1850*/  VIADD R19, R3, 0x12 ;  /* 0x0000001203137836 */ /* 0x000fe40000000000 */
[----:B------:R-:W-:Y:S01]  /*1860*/  @!P5 IMAD.IADD R31, R31, 0x1, -R2 ;  /* 0x000000011f1fd824 */ /* 0x000fe200078e0a02 */
[----:B------:R-:W-:Y:S01]  /*1870*/  ISETP.GT.U32.AND P5, PT, R2, R39, PT ;  /* 0x000000270200720c */ /* 0x000fe20003fa4070 */
[----:B------:R-:W-:Y:S01]  /*1880*/  IMAD.HI.U32 R18, R12, R43, RZ ;  /* 0x0000002b0c127227 */ /* 0x000fe200078e00ff */
[----:B------:R-:W-:-:S03]  /*1890*/  IABS R41, R19 ;  /* 0x0000001300297213 */ /* 0x000fc60000000000 */
[----:B------:R-:W-:Y:S02]  /*18a0*/  IMAD.MOV R18, RZ, RZ, -R18 ;  /* 0x000000ffff127224 */ /* 0x000fe400078e0a12 */
[--C-:B------:R-:W-:Y:S01]  /*18b0*/  @!P0 IMAD.IADD R34, R34, 0x1, -R2.reuse ;  /* 0x0000000122228824 */ /* 0x100fe200078e0a02 */
[----:B------:R-:W-:Y:S01]  /*18c0*/  @!P6 IADD3 R32, R32, -R2, RZ ;  /* 0x800000022020e210 */ /* 0x000fe20007ffe0ff */
[--C-:B------:R-:W-:Y:S01]  /*18d0*/  @!P4 IMAD.IADD R33, R33, 0x1, -R2.reuse ;  /* 0x000000012121c824 */ /* 0x100fe200078e0a02 */
[----:B------:R-:W-:Y:S01]  /*18e0*/  ISETP.GE.AND P4, PT, R20, RZ, PT ;  /* 0x000000ff1400720c */ /* 0x000fe20003f86270 */
[----:B------:R-:W-:Y:S01]  /*18f0*/  @!P1 IMAD.IADD R35, R35, 0x1, -R2 ;  /* 0x0000000123239824 */ /* 0x000fe200078e0a02 */
[----:B------:R-:W-:Y:S01]  /*1900*/  ISETP.GE.AND P6, PT, R36, RZ, PT ;  /* 0x000000ff2400720c */ /* 0x000fe20003fc6270 */
[----:B------:R-:W-:Y:S01]  /*1910*/  IMAD.HI.U32 R17, R12, R41, RZ ;  /* 0x000000290c117227 */ /* 0x000fe200078e00ff */
[C---:B------:R-:W-:Y:S02]  /*1920*/  ISETP.GT.U32.AND P0, PT, R2.reuse, R37, PT ;  /* 0x000000250200720c */ /* 0x040fe40003f04070 */
[----:B------:R-:W-:Y:S01]  /*1930*/  @!P3 IADD3 R33, -R33, RZ, RZ ;  /* 0x000000ff2121b210 */ /* 0x000fe20007ffe1ff */
[----:B------:R-:W-:Y:S01]  /*1940*/  IMAD R43, R2, R18, R43 ;  /* 0x00000012022b7224 */ /* 0x000fe200078e022b */
[----:B------:R-:W-:Y:S01]  /*1950*/  ISETP.GE.AND P1, PT, R38, RZ, PT ;  /* 0x000000ff2600720c */ /* 0x000fe20003f26270 */
[----:B------:R-:W-:-:S02]  /*1960*/  VIADD R18, R3, 0x14 ;  /* 0x0000001403127836 */ /* 0x000fc40000000000 */
[----:B------:R-:W-:Y:S01]  /*1970*/  @!P2 IMAD.MOV R34, RZ, RZ, -R34 ;  /* 0x000000ffff22a224 */ /* 0x000fe200078e0a22 */
[C---:B------:R-:W-:Y:S01]  /*1980*/  ISETP.GT.U32.AND P2, PT, R2.reuse, R35, PT ;  /* 0x000000230200720c */ /* 0x040fe20003f44070 */
[----:B------:R-:W-:Y:S01]  /*1990*/  IMAD.MOV R17, RZ, RZ, -R17 ;  /* 0x000000ffff117224 */ /* 0x000fe200078e0a11 */
[----:B------:R-:W-:Y:S01]  /*19a0*/  IABS R47, R18 ;  /* 0x00000012002f7213 */ /* 0x000fe20000000000 */
[----:B------:R-:W-:Y:S02]  /*19b0*/  @!P5 IMAD.IADD R39, R39, 0x1, -R2 ;  /* 0x000000012727d824 */ /* 0x000fe400078e0a02 */
[C---:B------:R-:W-:Y:S01]  /*19c0*/  IMAD R41, R2.reuse, R17, R41 ;  /* 0x0000001102297224 */ /* 0x040fe200078e0229 */
[----:B------:R-:W-:Y:S01]  /*19d0*/  @!P0 IADD3 R37, R37, -R2, RZ ;  /* 0x8000000225258210 */ /* 0x000fe20007ffe0ff */
[----:B------:R-:W-:Y:S01]  /*19e0*/  @!P4 IMAD.MOV R31, RZ, RZ, -R31 ;  /* 0x000000ffff1fc224 */ /* 0x000fe200078e0a1f */
[C---:B------:R-:W-:Y:S01]  /*19f0*/  ISETP.GT.U32.AND P5, PT, R2.reuse, R39, PT ;  /* 0x000000270200720c */ /* 0x040fe20003fa4070 */
[----:B------:R-:W-:Y:S01]  /*1a00*/  @!P6 IMAD.MOV R32, RZ, RZ, -R32 ;  /* 0x000000ffff20e224 */ /* 0x000fe200078e0a20 */
[----:B------:R-:W-:Y:S01]  /*1a10*/  ISETP.GT.U32.AND P4, PT, R2, R41, PT ;  /* 0x000000290200720c */ /* 0x000fe20003f84070 */
[----:B------:R-:W-:Y:S01]  /*1a20*/  IMAD.HI.U32 R17, R12, R47, RZ ;  /* 0x0000002f0c117227 */ /* 0x000fe200078e00ff */
[----:B------:R-:W-:-:S02]  /*1a30*/  ISETP.GE.AND P6, PT, R42, RZ, PT ;  /* 0x000000ff2a00720c */ /* 0x000fc40003fc6270 */
[----:B------:R-:W-:Y:S01]  /*1a40*/  @!P2 IADD3 R35, R35, -R2, RZ ;  /* 0x800000022323a210 */ /* 0x000fe20007ffe0ff */
[C---:B------:R-:W-:Y:S01]  /*1a50*/  VIADD R20, R3.reuse, 0x15 ;  /* 0x0000001503147836 */ /* 0x040fe20000000000 */
[C---:B------:R-:W-:Y:S01]  /*1a60*/  ISETP.GT.U32.AND P3, PT, R2.reuse, R37, PT ;  /* 0x000000250200720c */ /* 0x040fe20003f64070 */
[----:B------:R-:W-:Y:S01]  /*1a70*/  VIADD R36, R3, 0x1b ;  /* 0x0000001b03247836 */ /* 0x000fe20000000000 */
[----:B------:R-:W-:Y:S01]  /*1a80*/  ISETP.GT.U32.AND P2, PT, R2, R43, PT ;  /* 0x0000002b0200720c */ /* 0x000fe20003f44070 */
[----:B------:R-:W-:Y:S01]  /*1a90*/  @!P1 IMAD.MOV R35, RZ, RZ, -R35 ;  /* 0x000000ffff239224 */ /* 0x000fe200078e0a23 */
[----:B------:R-:W-:Y:S01]  /*1aa0*/  IADD3 R17, -R17, RZ, RZ ;  /* 0x000000ff11117210 */ /* 0x000fe20007ffe1ff */
[--C-:B------:R-:W-:Y:S01]  /*1ab0*/  @!P5 IMAD.IADD R39, R39, 0x1, -R2.reuse ;  /* 0x000000012727d824 */ /* 0x100fe200078e0a02 */
[----:B------:R-:W-:Y:S01]  /*1ac0*/  ISETP.GE.AND P0, PT, R40, RZ, PT ;  /* 0x000000ff2800720c */ /* 0x000fe20003f06270 */
[--C-:B------:R-:W-:Y:S01]  /*1ad0*/  @!P4 IMAD.IADD R41, R41, 0x1, -R2.reuse ;  /* 0x000000012929c824 */ /* 0x100fe200078e0a02 */
[----:B------:R-:W-:Y:S01]  /*1ae0*/  IABS R45, R20 ;  /* 0x00000014002d7213 */ /* 0x000fe20000000000 */
[----:B------:R-:W-:Y:S01]  /*1af0*/  IMAD R47, R2, R17, R47 ;  /* 0x00000011022f7224 */ /* 0x000fe200078e022f */
[----:B------:R-:W-:Y:S01]  /*1b00*/  ISETP.GE.AND P4, PT, R18, RZ, PT ;  /* 0x000000ff1200720c */ /* 0x000fe20003f86270 */
[----:B------:R-:W-:Y:S01]  /*1b10*/  @!P6 IMAD.MOV R39, RZ, RZ, -R39 ;  /* 0x000000ffff27e224 */ /* 0x000fe200078e0a27 */
[----:B------:R-:W-:Y:S01]  /*1b20*/  ISETP.GE.AND P1, PT, R20, RZ, PT ;  /* 0x000000ff1400720c */ /* 0x000fe20003f26270 */
[--C-:B------:R-:W-:Y:S01]  /*1b30*/  @!P3 IMAD.IADD R37, R37, 0x1, -R2.reuse ;  /* 0x000000012525b824 */ /* 0x100fe200078e0a02 */
[C---:B------:R-:W-:Y:S01]  /*1b40*/  ISETP.GT.U32.AND P6, PT, R2.reuse, R47, PT ;  /* 0x0000002f0200720c */ /* 0x040fe20003fc4070 */
[----:B------:R-:W-:Y:S01]  /*1b50*/  @!P2 IMAD.IADD R43, R43, 0x1, -R2 ;  /* 0x000000012b2ba824 */ /* 0x000fe200078e0a02 */
[----:B------:R-:W-:Y:S01]  /*1b60*/  ISETP.GT.U32.AND P2, PT, R2, R41, PT ;  /* 0x000000290200720c */ /* 0x000fe20003f44070 */
[----:B------:R-:W-:Y:S01]  /*1b70*/  VIADD R17, R3, 0x16 ;  /* 0x0000001603117836 */ /* 0x000fe20000000000 */
[----:B------:R-:W-:Y:S01]  /*1b80*/  ISETP.GE.AND P3, PT, R19, RZ, PT ;  /* 0x000000ff1300720c */ /* 0x000fe20003f66270 */
[----:B------:R-:W-:Y:S01]  /*1b90*/  IMAD.HI.U32 R18, R12, R45, RZ ;  /* 0x0000002d0c127227 */ /* 0x000fe200078e00ff */
[----:B------:R-:W-:-:S02]  /*1ba0*/  @!P0 IADD3 R37, -R37, RZ, RZ ;  /* 0x000000ff25258210 */ /* 0x000fc40007ffe1ff */
[C---:B------:R-:W-:Y:S01]  /*1bb0*/  ISETP.GT.U32.AND P0, PT, R2.reuse, R43, PT ;  /* 0x0000002b0200720c */ /* 0x040fe20003f04070 */
[----:B------:R-:W-:Y:S01]  /*1bc0*/  IMAD.MOV R18, RZ, RZ, -R18 ;  /* 0x000000ffff127224 */ /* 0x000fe200078e0a12 */
[----:B------:R-:W-:Y:S01]  /*1bd0*/  IABS R49, R17 ;  /* 0x0000001100317213 */ /* 0x000fe20000000000 */
[C---:B------:R-:W-:Y:S01]  /*1be0*/  VIADD R38, R3.reuse, 0x1c ;  /* 0x0000001c03267836 */ /* 0x040fe20000000000 */
[----:B------:R-:W-:Y:S01]  /*1bf0*/  IADD3 R20, R3, 0x18, RZ ;  /* 0x0000001803147810 */ /* 0x000fe20007ffe0ff */
[--C-:B------:R-:W-:Y:S01]  /*1c00*/  @!P6 IMAD.IADD R47, R47, 0x1, -R2.reuse ;  /* 0x000000012f2fe824 */ /* 0x100fe200078e0a02 */
[----:B------:R-:W-:Y:S01]  /*1c10*/  ISETP.GE.AND P5, PT, R21, RZ, PT ;  /* 0x000000ff1500720c */ /* 0x000fe20003fa6270 */
[----:B------:R-:W-:Y:S01]  /*1c20*/  @!P2 IMAD.IADD R41, R41, 0x1, -R2 ;  /* 0x000000012929a824 */ /* 0x000fe200078e0a02 */
[----:B------:R-:W-:Y:S01]  /*1c30*/  ISETP.GE.AND P2, PT, R17, RZ, PT ;  /* 0x000000ff1100720c */ /* 0x000fe20003f46270 */
[C---:B------:R-:W-:Y:S01]  /*1c40*/  IMAD R45, R2.reuse, R18, R45 ;  /* 0x00000012022d7224 */ /* 0x040fe200078e022d */
[----:B------:R-:W-:Y:S01]  /*1c50*/  ISETP.GT.U32.AND P6, PT, R2, R47, PT ;  /* 0x0000002f0200720c */ /* 0x000fe20003fc4070 */
[----:B------:R-:W-:Y:S01]  /*1c60*/  IMAD.HI.U32 R17, R12, R49, RZ ;  /* 0x000000310c117227 */ /* 0x000fe200078e00ff */
[----:B------:R-:W-:-:S02]  /*1c70*/  IABS R51, R20 ;  /* 0x0000001400337213 */ /* 0x000fc40000000000 */
[----:B------:R-:W-:Y:S01]  /*1c80*/  @!P3 IADD3 R41, -R41, RZ, RZ ;  /* 0x000000ff2929b210 */ /* 0x000fe20007ffe1ff */
[--C-:B------:R-:W-:Y:S01]  /*1c90*/  @!P0 IMAD.IADD R43, R43, 0x1, -R2.reuse ;  /* 0x000000012b2b8824 */ /* 0x100fe200078e0a02 */
[C---:B------:R-:W-:Y:S01]  /*1ca0*/  ISETP.GT.U32.AND P0, PT, R2.reuse, R45, PT ;  /* 0x0000002d0200720c */ /* 0x040fe20003f04070 */
[----:B------:R-:W-:Y:S01]  /*1cb0*/  IMAD.MOV R17, RZ, RZ, -R17 ;  /* 0x000000ffff117224 */ /* 0x000fe200078e0a11 */
[----:B------:R-:W-:Y:S01]  /*1cc0*/  IABS R55, R38 ;  /* 0x0000002600377213 */ /* 0x000fe20000000000 */
[----:B------:R-:W-:Y:S01]  /*1cd0*/  VIADD R18, R3, 0x17 ;  /* 0x0000001703127836 */ /* 0x000fe20000000000 */
[----:B------:R-:W-:Y:S01]  /*1ce0*/  @!P5 IADD3 R43, -R43, RZ, RZ ;  /* 0x000000ff2b2bd210 */ /* 0x000fe20007ffe1ff */
[----:B------:R-:W-:Y:S01]  /*1cf0*/  IMAD R49, R2, R17, R49 ;  /* 0x0000001102317224 */ /* 0x000fe200078e0231 */
[----:B------:R-:W-:Y:S01]  /*1d00*/  ISETP.GE.AND P5, PT, R20, RZ, PT ;  /* 0x000000ff1400720c */ /* 0x000fe20003fa6270 */
[----:B------:R-:W-:Y:S01]  /*1d10*/  @!P6 IMAD.IADD R47, R47, 0x1, -R2 ;  /* 0x000000012f2fe824 */ /* 0x000fe200078e0a02 */
[----:B------:R-:W-:Y:S01]  /*1d20*/  IABS R21, R18 ;  /* 0x0000001200157213 */ /* 0x000fe20000000000 */
[----:B------:R-:W-:Y:S01]  /*1d30*/  IMAD.HI.U32 R19, R12, R51, RZ ;  /* 0x000000330c137227 */ /* 0x000fe200078e00ff */
[----:B------:R-:W-:-:S02]  /*1d40*/  ISETP.GT.U32.AND P6, PT, R2, R49, PT ;  /* 0x000000310200720c */ /* 0x000fc40003fc4070 */
[----:B------:R-:W-:Y:S01]  /*1d50*/  ISETP.GE.AND P3, PT, R18, RZ, PT ;  /* 0x000000ff1200720c */ /* 0x000fe20003f66270 */
[----:B------:R-:W-:Y:S01]  /*1d60*/  IMAD.HI.U32 R18, R12, R21, RZ ;  /* 0x000000150c127227 */ /* 0x000fe200078e00ff */
[C---:B------:R-:W-:Y:S02]  /*1d70*/  IADD3 R20, R3.reuse, 0x1a, RZ ;  /* 0x0000001a03147810 */ /* 0x040fe40007ffe0ff */
[----:B------:R-:W-:Y:S01]  /*1d80*/  IADD3 R40, R3, 0x26, RZ ;  /* 0x0000002603287810 */ /* 0x000fe20007ffe0ff */
[----:B------:R-:W-:Y:S01]  /*1d90*/  @!P0 IMAD.IADD R45, R45, 0x1, -R2 ;  /* 0x000000012d2d8824 */ /* 0x000fe200078e0a02 */
[----:B------:R-:W-:Y:S01]  /*1da0*/  IABS R53, R20 ;  /* 0x0000001400357213 */ /* 0x000fe20000000000 */
[----:B------:R-:W-:Y:S02]  /*1db0*/  IMAD.MOV R19, RZ, RZ, -R19 ;  /* 0x000000ffff137224 */ /* 0x000fe400078e0a13 */
[----:B------:R-:W-:Y:S01]  /*1dc0*/  IMAD.MOV R18, RZ, RZ, -R18 ;  /* 0x000000ffff127224 */ /* 0x000fe200078e0a12 */
[C---:B------:R-:W-:Y:S01]  /*1dd0*/  ISETP.GT.U32.AND P0, PT, R2.reuse, R45, PT ;  /* 0x0000002d0200720c */ /* 0x040fe20003f04070 */
[C---:B------:R-:W-:Y:S01]  /*1de0*/  IMAD R51, R2.reuse, R19, R51 ;  /* 0x0000001302337224 */ /* 0x040fe200078e0233 */
[----:B------:R-:W-:Y:S01]  /*1df0*/  @!P6 IADD3 R49, R49, -R2, RZ ;  /* 0x800000023131e210 */ /* 0x000fe20007ffe0ff */
[C---:B------:R-:W-:Y:S01]  /*1e00*/  IMAD R50, R2.reuse, R18, R21 ;  /* 0x0000001202327224 */ /* 0x040fe200078e0215 */
[----:B------:R-:W-:Y:S01]  /*1e10*/  IABS R21, R36 ;  /* 0x0000002400157213 */ /* 0x000fe20000000000 */
[C---:B------:R-:W-:Y:S01]  /*1e20*/  VIADD R18, R3.reuse, 0x19 ;  /* 0x0000001903127836 */ /* 0x040fe20000000000 */
[C---:B------:R-:W-:Y:S01]  /*1e30*/  ISETP.GT.U32.AND P6, PT, R2.reuse, R51, PT ;  /* 0x000000330200720c */ /* 0x040fe20003fc4070 */
[----:B------:R-:W-:Y:S01]  /*1e40*/  @!P4 IMAD.MOV R47, RZ, RZ, -R47 ;  /* 0x000000ffff2fc224 */ /* 0x000fe200078e0a2f */
[----:B------:R-:W-:Y:S01]  /*1e50*/  ISETP.GT.U32.AND P4, PT, R2, R49, PT ;  /* 0x000000310200720c */ /* 0x000fe20003f84070 */
[C---:B------:R-:W-:Y:S01]  /*1e60*/  VIADD R42, R3.reuse, 0x3b ;  /* 0x0000003b032a7836 */ /* 0x040fe20000000000 */
[----:B------:R-:W-:Y:S01]  /*1e70*/  IABS R19, R18 ;  /* 0x0000001200137213 */ /* 0x000fe20000000000 */
[----:B------:R-:W-:-:S02]  /*1e80*/  VIADD R46, R3, 0x79 ;  /* 0x00000079032e7836 */ /* 0x000fc40000000000 */
[--C-:B------:R-:W-:Y:S01]  /*1e90*/  @!P0 IMAD.IADD R45, R45, 0x1, -R2.reuse ;  /* 0x000000012d2d8824 */ /* 0x100fe200078e0a02 */
[----:B------:R-:W-:Y:S01]  /*1ea0*/  ISETP.GT.U32.AND P0, PT, R2, R50, PT ;  /* 0x000000320200720c */ /* 0x000fe20003f04070 */
[----:B------:R-:W-:Y:S01]  /*1eb0*/  IMAD.HI.U32 R17, R12, R19, RZ ;  /* 0x000000130c117227 */ /* 0x000fe200078e00ff */
[----:B------:R-:W-:Y:S02]  /*1ec0*/  IABS R187, R46 ;  /* 0x0000002e00bb7213 */ /* 0x000fe40000000000 */
[----:B------:R-:W-:Y:S01]  /*1ed0*/  @!P1 IADD3 R45, -R45, RZ, RZ ;  /* 0x000000ff2d2d9210 */ /* 0x000fe20007ffe1ff */
[----:B------:R-:W-:Y:S01]  /*1ee0*/  IMAD.MOV R17, RZ, RZ, -R17 ;  /* 0x000000ffff117224 */ /* 0x000fe200078e0a11 */
[----:B------:R-:W-:Y:S01]  /*1ef0*/  ISETP.GE.AND P1, PT, R18, RZ, PT ;  /* 0x000000ff1200720c */ /* 0x000fe20003f26270 */
[----:B------:R-:W-:Y:S02]  /*1f00*/  @!P6 IMAD.IADD R51, R51, 0x1, -R2 ;  /* 0x000000013333e824 */ /* 0x000fe400078e0a02 */
[----:B------:R-:W-:-:S02]  /*1f10*/  IMAD R52, R2, R17, R19 ;  /* 0x0000001102347224 */ /* 0x000fc400078e0213 */
[----:B------:R-:W-:Y:S01]  /*1f20*/  IMAD.HI.U32 R18, R12, R21, RZ ;  /* 0x000000150c127227 */ /* 0x000fe200078e00ff */
[----:B------:R-:W-:-:S03]  /*1f30*/  ISETP.GT.U32.AND P6, PT, R2, R51, PT ;  /* 0x000000330200720c */ /* 0x000fc60003fc4070 */
[----:B------:R-:W-:Y:S01]  /*1f40*/  @!P4 IMAD.IADD R49, R49, 0x1, -R2 ;  /* 0x000000013131c824 */ /* 0x000fe200078e0a02 */
[----:B------:R-:W-:Y:S01]  /*1f50*/  ISETP.GT.U32.AND P4, PT, R2, R52, PT ;  /* 0x000000340200720c */ /* 0x000fe20003f84070 */
[----:B------:R-:W-:Y:S01]  /*1f60*/  IMAD.HI.U32 R17, R12, R53, RZ ;  /* 0x000000350c117227 */ /* 0x000fe200078e00ff */
[----:B------:R-:W-:-:S03]  /*1f70*/  IADD3 R18, -R18, RZ, RZ ;  /* 0x000000ff12127210 */ /* 0x000fc60007ffe1ff */
[----:B------:R-:W-:Y:S02]  /*1f80*/  @!P0 IMAD.IADD R50, R50, 0x1, -R2 ;  /* 0x0000000132328824 */ /* 0x000fe400078e0a02 */
[----:B------:R-:W-:-:S03]  /*1f90*/  IMAD.HI.U32 R19, R12, R55, RZ ;  /* 0x000000370c137227 */ /* 0x000fc600078e00ff */
[----:B------:R-:W-:Y:S01]  /*1fa0*/  ISETP.GT.U32.AND P0, PT, R2, R50, PT ;  /* 0x000000320200720c */ /* 0x000fe20003f04070 */
[----:B------:R-:W-:Y:S02]  /*1fb0*/  IMAD.MOV R17, RZ, RZ, -R17 ;  /* 0x000000ffff117224 */ /* 0x000fe400078e0a11 */
[----:B------:R-:W-:Y:S01]  /*1fc0*/  IMAD.MOV R19, RZ, RZ, -R19 ;  /* 0x000000ffff137224 */ /* 0x000fe200078e0a13 */
[----:B------:R-:W-:Y:S01]  /*1fd0*/  @!P4 IADD3 R52, R52, -R2, RZ ;  /* 0x800000023434c210 */ /* 0x000fe20007ffe0ff */
[C---:B------:R-:W-:Y:S02]  /*1fe0*/  IMAD R56, R2.reuse, R18, R21 ;  /* 0x0000001202387224 */ /* 0x040fe400078e0215 */
[C---:B------:R-:W-:Y:S02]  /*1ff0*/  IMAD R53, R2.reuse, R17, R53 ;  /* 0x0000001102357224 */ /* 0x040fe400078e0235 */
[----:B------:R-:W-:Y:S02]  /*2000*/  VIADD R18, R3, 0x1d ;  /* 0x0000001d03127836 */ /* 0x000fe40000000000 */
[C---:B------:R-:W-:Y:S01]  /*2010*/  IMAD R55, R2.reuse, R19, R55 ;  /* 0x0000001302377224 */ /* 0x040fe200078e0237 */
[C---:B------:R-:W-:Y:S01]  /*2020*/  ISETP.GT.U32.AND P4, PT, R2.reuse, R53, PT ;  /* 0x000000350200720c */ /* 0x040fe20003f84070 */
[--C-:B------:R-:W-:Y:S01]  /*2030*/  @!P6 IMAD.IADD R51, R51, 0x1, -R2.reuse ;  /* 0x000000013333e824 */ /* 0x100fe200078e0a02 */
[----:B------:R-:W-:Y:S01]  /*2040*/  ISETP.GT.U32.AND P6, PT, R2, R56, PT ;  /* 0x000000380200720c */ /* 0x000fe20003fc4070 */
[----:B------:R-:W-:Y:S01]  /*2050*/  @!P0 IMAD.IADD R50, R50, 0x1, -R2 ;  /* 0x0000000132328824 */ /* 0x000fe200078e0a02 */
[----:B------:R-:W-:Y:S01]  /*2060*/  IABS R19, R18 ;  /* 0x0000001200137213 */ /* 0x000fe20000000000 */
[----:B------:R-:W-:Y:S01]  /*2070*/  @!P5 IMAD.MOV R51, RZ, RZ, -R51 ;  /* 0x000000ffff33d224 */ /* 0x000fe200078e0a33 */
[----:B------:R-:W-:Y:S01]  /*2080*/  ISETP.GT.U32.AND P5, PT, R2, R55, PT ;  /* 0x000000370200720c */ /* 0x000fe20003fa4070 */
[----:B------:R-:W-:Y:S01]  /*2090*/  @!P2 IMAD.MOV R49, RZ, RZ, -R49 ;  /* 0x000000ffff31a224 */ /* 0x000fe200078e0a31 */
[----:B------:R-:W-:Y:S01]  /*20a0*/  ISETP.GE.AND P0, PT, R20, RZ, PT ;  /* 0x000000ff1400720c */ /* 0x000fe20003f06270 */
[----:B------:R-:W-:Y:S01]  /*20b0*/  IMAD.HI.U32 R17, R12, R19, RZ ;  /* 0x000000130c117227 */ /* 0x000fe200078e00ff */
[----:B------:R-:W-:-:S02]  /*20c0*/  IADD3 R20, R3, 0x1e, RZ ;  /* 0x0000001e03147810 */ /* 0x000fc40007ffe0ff */
[----:B------:R-:W-:Y:S01]  /*20d0*/  ISETP.GT.U32.AND P2, PT, R2, R52, PT ;  /* 0x000000340200720c */ /* 0x000fe20003f44070 */
[--C-:B------:R-:W-:Y:S01]  /*20e0*/  @!P4 IMAD.IADD R53, R53, 0x1, -R2.reuse ;  /* 0x000000013535c824 */ /* 0x100fe200078e0a02 */
[----:B------:R-:W-:Y:S01]  /*20f0*/  IADD3 R17, -R17, RZ, RZ ;  /* 0x000000ff11117210 */ /* 0x000fe20007ffe1ff */
[----:B------:R-:W-:Y:S01]  /*2100*/  @!P6 IMAD.IADD R56, R56, 0x1, -R2 ;  /* 0x000000013838e824 */ /* 0x000fe200078e0a02 */
[----:B------:R-:W-:Y:S01]  /*2110*/  IABS R57, R20 ;  /* 0x0000001400397213 */ /* 0x000fe20000000000 */
[----:B------:R-:W-:Y:S01]  /*2120*/  @!P3 IMAD.MOV R50, RZ, RZ, -R50 ;  /* 0x000000ffff32b224 */ /* 0x000fe200078e0a32 */
[C---:B------:R-:W-:Y:S01]  /*2130*/  ISETP.GT.U32.AND P6, PT, R2.reuse, R53, PT ;  /* 0x000000350200720c */ /* 0x040fe20003fc4070 */
[----:B------:R-:W-:Y:S01]  /*2140*/  @!P5 IMAD.IADD R55, R55, 0x1, -R2 ;  /* 0x000000013737d824 */ /* 0x000fe200078e0a02 */
[C---:B------:R-:W-:Y:S01]  /*2150*/  ISETP.GT.U32.AND P5, PT, R2.reuse, R56, PT ;  /* 0x000000380200720c */ /* 0x040fe20003fa4070 */
[----:B------:R-:W-:Y:S01]  /*2160*/  IMAD R54, R2, R17, R19 ;  /* 0x0000001102367224 */ /* 0x000fe200078e0213 */
[----:B------:R-:W-:Y:S01]  /*2170*/  ISETP.GE.AND P3, PT, R36, RZ, PT ;  /* 0x000000ff2400720c */ /* 0x000fe20003f66270 */
[----:B------:R-:W-:Y:S01]  /*2180*/  IMAD.HI.U32 R17, R12, R57, RZ ;  /* 0x000000390c117227 */ /* 0x000fe200078e00ff */
[----:B------:R-:W-:-:S02]  /*2190*/  IADD3 R19, R3, 0x1f, RZ ;  /* 0x0000001f03137810 */ /* 0x000fc40007ffe0ff */
[----:B------:R-:W-:Y:S01]  /*21a0*/  ISETP.GE.AND P4, PT, R18, RZ, PT ;  /* 0x000000ff1200720c */ /* 0x000fe20003f86270 */
[----:B------:R-:W-:Y:S01]  /*21b0*/  IMAD.MOV R17, RZ, RZ, -R17 ;  /* 0x000000ffff117224 */ /* 0x000fe200078e0a11 */
[----:B------:R-:W-:Y:S01]  /*21c0*/  IABS R61, R19 ;  /* 0x00000013003d7213 */ /* 0x000fe20000000000 */
[--C-:B------:R-:W-:Y:S01]  /*21d0*/  @!P2 IMAD.IADD R52, R52, 0x1, -R2.reuse ;  /* 0x000000013434a824 */ /* 0x100fe200078e0a02 */
[----:B------:R-:W-:Y:S01]  /*21e0*/  ISETP.GE.AND P2, PT, R38, RZ, PT ;  /* 0x000000ff2600720c */ /* 0x000fe20003f46270 */
[----:B------:R-:W-:Y:S01]  /*21f0*/  IMAD R57, R2, R17, R57 ;  /* 0x0000001102397224 */ /* 0x000fe200078e0239 */
[----:B------:R-:W-:Y:S01]  /*2200*/  @!P6 IADD3 R53, R53, -R2, RZ ;  /* 0x800000023535e210 */ /* 0x000fe20007ffe0ff */
[----:B------:R-:W-:Y:S01]  /*2210*/  @!P5 IMAD.IADD R56, R56, 0x1, -R2 ;  /* 0x000000013838d824 */ /* 0x000fe200078e0a02 */
[C---:B------:R-:W-:Y:S01]  /*2220*/  ISETP.GT.U32.AND P6, PT, R2.reuse, R54, PT ;  /* 0x000000360200720c */ /* 0x040fe20003fc4070 */
[C---:B------:R-:W-:Y:S01]  /*2230*/  VIADD R36, R3.reuse, 0x20 ;  /* 0x0000002003247836 */ /* 0x040fe20000000000 */
[----:B------:R-:W-:Y:S01]  /*2240*/  ISETP.GT.U32.AND P5, PT, R2, R57, PT ;  /* 0x000000390200720c */ /* 0x000fe20003fa4070 */
[----:B------:R-:W-:-:S02]  /*2250*/  VIADD R38, R3, 0x21 ;  /* 0x0000002103267836 */ /* 0x000fc40000000000 */
[----:B------:R-:W-:Y:S01]  /*2260*/  @!P1 IMAD.MOV R52, RZ, RZ, -R52 ;  /* 0x000000ffff349224 */ /* 0x000fe200078e0a34 */
[----:B------:R-:W-:Y:S01]  /*2270*/  ISETP.GT.U32.AND P1, PT, R2, R55, PT ;  /* 0x000000370200720c */ /* 0x000fe20003f24070 */
[C---:B------:R-:W-:Y:S01]  /*2280*/  IMAD.HI.U32 R17, R12.reuse, R61, RZ ;  /* 0x0000003d0c117227 */ /* 0x040fe200078e00ff */
[----:B------:R-:W-:Y:S02]  /*2290*/  IABS R59, R36 ;  /* 0x00000024003b7213 */ /* 0x000fe40000000000 */
[----:B------:R-:W-:Y:S01]  /*22a0*/  IABS R21, R38 ;  /* 0x0000002600157213 */ /* 0x000fe20000000000 */
[----:B------:R-:W-:Y:S01]  /*22b0*/  @!P0 IMAD.MOV R53, RZ, RZ, -R53 ;  /* 0x000000ffff358224 */ /* 0x000fe200078e0a35 */
[----:B------:R-:W-:Y:S01]  /*22c0*/  IADD3 R17, -R17, RZ, RZ ;  /* 0x000000ff11117210 */ /* 0x000fe20007ffe1ff */
[----:B------:R-:W-:-:S04]  /*22d0*/  IMAD.HI.U32 R18, R12, R59, RZ ;  /* 0x0000003b0c127227 */ /* 0x000fc800078e00ff */
[--C-:B------:R-:W-:Y:S02]  /*22e0*/  @!P5 IMAD.IADD R57, R57, 0x1, -R2.reuse ;  /* 0x000000013939d824 */ /* 0x100fe400078e0a02 */
[----:B------:R-:W-:Y:S01]  /*22f0*/  @!P6 IMAD.IADD R54, R54, 0x1, -R2 ;  /* 0x000000013636e824 */ /* 0x000fe200078e0a02 */
[----:B------:R-:W-:Y:S01]  /*2300*/  ISETP.GE.AND P6, PT, R19, RZ, PT ;  /* 0x000000ff1300720c */ /* 0x000fe20003fc6270 */
[----:B------:R-:W-:Y:S01]  /*2310*/  IMAD.HI.U32 R19, R12, R21, RZ ;  /* 0x000000150c137227 */ /* 0x000fe200078e00ff */
[C---:B------:R-:W-:Y:S02]  /*2320*/  ISETP.GT.U32.AND P5, PT, R2.reuse, R57, PT ;  /* 0x000000390200720c */ /* 0x040fe40003fa4070 */
[----:B------:R-:W-:Y:S01]  /*2330*/  ISETP.GT.U32.AND P0, PT, R2, R54, PT ;  /* 0x000000360200720c */ /* 0x000fe20003f04070 */
[----:B------:R-:W-:Y:S01]  /*2340*/  IMAD.MOV R18, RZ, RZ, -R18 ;  /* 0x000000ffff127224 */ /* 0x000fe200078e0a12 */
[----:B------:R-:W-:Y:S01]  /*2350*/  IADD3 R19, -R19, RZ, RZ ;  /* 0x000000ff13137210 */ /* 0x000fe20007ffe1ff */
[----:B------:R-:W-:Y:S01]  /*2360*/  @!P1 IMAD.IADD R55, R55, 0x1, -R2 ;  /* 0x0000000137379824 */ /* 0x000fe200078e0a02 */
[----:B------:R-:W-:Y:S01]  /*2370*/  ISETP.GE.AND P1, PT, R20, RZ, PT ;  /* 0x000000ff1400720c */ /* 0x000fe20003f26270 */
[----:B------:R-:W-:-:S02]  /*2380*/  IMAD R59, R2, R18, R59 ;  /* 0x00000012023b7224 */ /* 0x000fc400078e023b */
[C---:B------:R-:W-:Y:S02]  /*2390*/  IMAD R58, R2.reuse, R19, R21 ;  /* 0x00000013023a7224 */ /* 0x040fe400078e0215 */
[----:B------:R-:W-:Y:S01]  /*23a0*/  @!P2 IMAD.MOV R55, RZ, RZ, -R55 ;  /* 0x000000ffff37a224 */ /* 0x000fe200078e0a37 */
[C---:B------:R-:W-:Y:S01]  /*23b0*/  ISETP.GT.U32.AND P2, PT, R2.reuse, R59, PT ;  /* 0x0000003b0200720c */ /* 0x040fe20003f44070 */
[----:B------:R-:W-:Y:S01]  /*23c0*/  @!P5 IMAD.IADD R57, R57, 0x1, -R2 ;  /* 0x000000013939d824 */ /* 0x000fe200078e0a02 */
[----:B------:R-:W-:Y:S01]  /*23d0*/  ISETP.GT.U32.AND P5, PT, R2, R58, PT ;  /* 0x0000003a0200720c */ /* 0x000fe20003fa4070 */
[C---:B------:R-:W-:Y:S01]  /*23e0*/  VIADD R18, R3.reuse, 0x22 ;  /* 0x0000002203127836 */ /* 0x040fe20000000000 */
[----:B------:R-:W-:Y:S01]  /*23f0*/  @!P0 IADD3 R54, R54, -R2, RZ ;  /* 0x8000000236368210 */ /* 0x000fe20007ffe0ff */
[----:B------:R-:W-:Y:S01]  /*2400*/  VIADD R20, R3, 0x23 ;  /* 0x0000002303147836 */ /* 0x000fe20000000000 */
[----:B------:R-:W-:Y:S01]  /*2410*/  ISETP.GE.AND P0, PT, R36, RZ, PT ;  /* 0x000000ff2400720c */ /* 0x000fe20003f06270 */
[C---:B------:R-:W-:Y:S01]  /*2420*/  IMAD R61, R2.reuse, R17, R61 ;  /* 0x00000011023d7224 */ /* 0x040fe200078e023d */
[----:B------:R-:W-:Y:S01]  /*2430*/  IABS R19, R18 ;  /* 0x0000001200137213 */ /* 0x000fe20000000000 */
[----:B------:R-:W-:Y:S01]  /*2440*/  @!P3 IMAD.MOV R56, RZ, RZ, -R56 ;  /* 0x000000ffff38b224 */ /* 0x000fe200078e0a38 */
[----:B------:R-:W-:Y:S01]  /*2450*/  IABS R21, R20 ;  /* 0x0000001400157213 */ /* 0x000fe20000000000 */
[----:B------:R-:W-:Y:S01]  /*2460*/  @!P1 IMAD.MOV R57, RZ, RZ, -R57 ;  /* 0x000000ffff399224 */ /* 0x000fe200078e0a39 */
[----:B------:R-:W-:Y:S01]  /*2470*/  ISETP.GT.U32.AND P3, PT, R2, R61, PT ;  /* 0x0000003d0200720c */ /* 0x000fe20003f64070 */
[----:B------:R-:W-:Y:S01]  /*2480*/  @!P2 IMAD.IADD R59, R59, 0x1, -R2 ;  /* 0x000000013b3ba824 */ /* 0x000fe200078e0a02 */
[----:B------:R-:W-:Y:S01]  /*2490*/  @!P4 IADD3 R54, -R54, RZ, RZ ;  /* 0x000000ff3636c210 */ /* 0x000fe20007ffe1ff */
[----:B------:R-:W-:Y:S01]  /*24a0*/  IMAD.HI.U32 R17, R12, R19, RZ ;  /* 0x000000130c117227 */ /* 0x000fe200078e00ff */
[----:B------:R-:W-:-:S03]  /*24b0*/  IADD3 R36, R3, 0x24, RZ ;  /* 0x0000002403247810 */ /* 0x000fc60007ffe0ff */
[----:B------:R-:W-:Y:S01]  /*24c0*/  @!P5 IMAD.IADD R58, R58, 0x1, -R2 ;  /* 0x000000013a3ad824 */ /* 0x000fe200078e0a02 */
[----:B------:R-:W-:Y:S01]  /*24d0*/  ISETP.GT.U32.AND P5, PT, R2, R59, PT ;  /* 0x0000003b0200720c */ /* 0x000fe20003fa4070 */
[----:B------:R-:W-:Y:S01]  /*24e0*/  IMAD.MOV R60, RZ, RZ, -R17 ;  /* 0x000000ffff3c7224 */ /* 0x000fe200078e0a11 */
[----:B------:R-:W-:Y:S01]  /*24f0*/  IABS R63, R36 ;  /* 0x00000024003f7213 */ /* 0x000fe20000000000 */
[----:B------:R-:W-:Y:S01]  /*2500*/  IMAD.HI.U32 R17, R12, R21, RZ ;  /* 0x000000150c117227 */ /* 0x000fe200078e00ff */
[----:B------:R-:W-:-:S03]  /*2510*/  ISETP.GT.U32.AND P4, PT, R2, R58, PT ;  /* 0x0000003a0200720c */ /* 0x000fc60003f84070 */
[----:B------:R-:W-:Y:S02]  /*2520*/  IMAD.MOV R17, RZ, RZ, -R17 ;  /* 0x000000ffff117224 */ /* 0x000fe400078e0a11 */
[--C-:B------:R-:W-:Y:S01]  /*2530*/  @!P3 IMAD.IADD R61, R61, 0x1, -R2.reuse ;  /* 0x000000013d3db824 */ /* 0x100fe200078e0a02 */
[----:B------:R-:W-:Y:S01]  /*2540*/  ISETP.GE.AND P3, PT, R38, RZ, PT ;  /* 0x000000ff2600720c */ /* 0x000fe20003f66270 */
[C---:B------:R-:W-:Y:S01]  /*2550*/  IMAD R62, R2.reuse, R17, R21 ;  /* 0x00000011023e7224 */ /* 0x040fe200078e0215 */
[----:B------:R-:W-:Y:S01]  /*2560*/  IABS R21, R40 ;  /* 0x0000002800157213 */ /* 0x000fe20000000000 */
[----:B------:R-:W-:Y:S01]  /*2570*/  @!P5 IMAD.IADD R59, R59, 0x1, -R2 ;  /* 0x000000013b3bd824 */ /* 0x000fe200078e0a02 */
[C---:B------:R-:W-:Y:S01]  /*2580*/  ISETP.GT.U32.AND P2, PT, R2.reuse, R61, PT ;  /* 0x0000003d0200720c */ /* 0x040fe20003f44070 */
[----:B------:R-:W-:Y:S01]  /*2590*/  VIADD R38, R3, 0x25 ;  /* 0x0000002503267836 */ /* 0x000fe20000000000 */
[C---:B------:R-:W-:Y:S01]  /*25a0*/  ISETP.GT.U32.AND P5, PT, R2.reuse, R62, PT ;  /* 0x0000003e0200720c */ /* 0x040fe20003fa4070 */
[----:B------:R-:W-:-:S02]  /*25b0*/  IMAD R60, R2, R60, R19 ;  /* 0x0000003c023c7224 */ /* 0x000fc400078e0213 */
[----:B------:R-:W-:Y:S01]  /*25c0*/  IMAD.HI.U32 R17, R12, R63, RZ ;  /* 0x0000003f0c117227 */ /* 0x000fe200078e00ff */
[----:B------:R-:W-:-:S03]  /*25d0*/  IABS R19, R38 ;  /* 0x0000002600137213 */ /* 0x000fc60000000000 */
[----:B------:R-:W-:Y:S01]  /*25e0*/  @!P4 IMAD.IADD R58, R58, 0x1, -R2 ;  /* 0x000000013a3ac824 */ /* 0x000fe200078e0a02 */
[----:B------:R-:W-:Y:S01]  /*25f0*/  ISETP.GE.AND P4, PT, R18, RZ, PT ;  /* 0x000000ff1200720c */ /* 0x000fe20003f86270 */
[----:B------:R-:W-:Y:S02]  /*2600*/  IMAD.MOV R18, RZ, RZ, -R17 ;  /* 0x000000ffff127224 */ /* 0x000fe400078e0a11 */
[----:B------:R-:W-:-:S04]  /*2610*/  IMAD.HI.U32 R17, R12, R19, RZ ;  /* 0x000000130c117227 */ /* 0x000fc800078e00ff */
[--C-:B------:R-:W-:Y:S02]  /*2620*/  @!P5 IMAD.IADD R62, R62, 0x1, -R2.reuse ;  /* 0x000000013e3ed824 */ /* 0x100fe400078e0a02 */
[----:B------:R-:W-:Y:S02]  /*2630*/  IMAD.MOV R64, RZ, RZ, -R17 ;  /* 0x000000ffff407224 */ /* 0x000fe400078e0a11 */
[----:B------:R-:W-:Y:S01]  /*2640*/  @!P2 IMAD.IADD R61, R61, 0x1, -R2 ;  /* 0x000000013d3da824 */ /* 0x000fe200078e0a02 */
[C---:B------:R-:W-:Y:S01]  /*2650*/  ISETP.GT.U32.AND P5, PT, R2.reuse, R62, PT ;  /* 0x0000003e0200720c */ /* 0x040fe20003fa4070 */
[C---:B------:R-:W-:Y:S01]  /*2660*/  IMAD R64, R2.reuse, R64, R19 ;  /* 0x0000004002407224 */ /* 0x040fe200078e0213 */
[C---:B------:R-:W-:Y:S01]  /*2670*/  ISETP.GT.U32.AND P2, PT, R2.reuse, R60, PT ;  /* 0x0000003c0200720c */ /* 0x040fe20003f44070 */
[----:B------:R-:W-:Y:S01]  /*2680*/  IMAD R63, R2, R18, R63 ;  /* 0x00000012023f7224 */ /* 0x000fe200078e023f */
[----:B------:R-:W-:Y:S01]  /*2690*/  @!P6 IADD3 R61, -R61, RZ, RZ ;  /* 0x000000ff3d3de210 */ /* 0x000fe20007ffe1ff */
[----:B------:R-:W-:-:S02]  /*26a0*/  VIADD R18, R3, 0x27 ;  /* 0x0000002703127836 */ /* 0x000fc40000000000 */
[----:B------:R-:W-:Y:S01]  /*26b0*/  IMAD.HI.U32 R17, R12, R21, RZ ;  /* 0x000000150c117227 */ /* 0x000fe200078e00ff */
[----:B------:R-:W-:Y:S02]  /*26c0*/  ISETP.GT.U32.AND P6, PT, R2, R63, PT ;  /* 0x0000003f0200720c */ /* 0x000fe40003fc4070 */
[----:B------:R-:W-:Y:S01]  /*26d0*/  IABS R67, R18 ;  /* 0x0000001200437213 */ /* 0x000fe20000000000 */
[----:B------:R-:W-:Y:S02]  /*26e0*/  IMAD.MOV R17, RZ, RZ, -R17 ;  /* 0x000000ffff117224 */ /* 0x000fe400078e0a11 */
[----:B------:R-:W-:Y:S01]  /*26f0*/  @!P5 IMAD.IADD R62, R62, 0x1, -R2 ;  /* 0x000000013e3ed824 */ /* 0x000fe200078e0a02 */
[C---:B------:R-:W-:Y:S01]  /*2700*/  ISETP.GT.U32.AND P5, PT, R2.reuse, R64, PT ;  /* 0x000000400200720c */ /* 0x040fe20003fa4070 */
[----:B------:R-:W-:Y:S01]  /*2710*/  IMAD R66, R2, R17, R21 ;  /* 0x0000001102427224 */ /* 0x000fe200078e0215 */
[----:B------:R-:W-:Y:S01]  /*2720*/  @!P2 IADD3 R60, R60, -R2, RZ ;  /* 0x800000023c3ca210 */ /* 0x000fe20007ffe0ff */
[----:B------:R-:W-:Y:S01]  /*2730*/  IMAD.HI.U32 R17, R12, R67, RZ ;  /* 0x000000430c117227 */ /* 0x000fe200078e00ff */
[----:B------:R-:W-:-:S02]  /*2740*/  ISETP.GE.AND P2, PT, R20, RZ, PT ;  /* 0x000000ff1400720c */ /* 0x000fc40003f46270 */
[C---:B------:R-:W-:Y:S01]  /*2750*/  ISETP.GT.U32.AND P1, PT, R2.reuse, R60, PT ;  /* 0x0000003c0200720c */ /* 0x040fe20003f24070 */
[----:B------:R-:W-:Y:S01]  /*2760*/  IMAD.MOV R17, RZ, RZ, -R17 ;  /* 0x000000ffff117224 */ /* 0x000fe200078e0a11 */
[----:B------:R-:W-:Y:S01]  /*2770*/  IADD3 R20, R3, 0x29, RZ ;  /* 0x0000002903147810 */ /* 0x000fe20007ffe0ff */
[--C-:B------:R-:W-:Y:S02]  /*2780*/  @!P6 IMAD.IADD R63, R63, 0x1, -R2.reuse ;  /* 0x000000013f3fe824 */ /* 0x100fe400078e0a02 */
[----:B------:R-:W-:Y:S01]  /*2790*/  IMAD R67, R2, R17, R67 ;  /* 0x0000001102437224 */ /* 0x000fe200078e0243 */
[----:B------:R-:W-:Y:S01]  /*27a0*/  IABS R19, R20 ;  /* 0x0000001400137213 */ /* 0x000fe20000000000 */
[----:B------:R-:W-:Y:S01]  /*27b0*/  @!P5 IMAD.IADD R64, R64, 0x1, -R2 ;  /* 0x000000014040d824 */ /* 0x000fe200078e0a02 */
[----:B------:R-:W-:Y:S01]  /*27c0*/  ISETP.GT.U32.AND P6, PT, R2, R63, PT ;  /* 0x0000003f0200720c */ /* 0x000fe20003fc4070 */
[----:B------:R-:W-:Y:S01]  /*27d0*/  @!P0 IMAD.MOV R59, RZ, RZ, -R59 ;  /* 0x000000ffff3b8224 */ /* 0x000fe200078e0a3b */
[----:B------:R-:W-:Y:S01]  /*27e0*/  ISETP.GE.AND P0, PT, R36, RZ, PT ;  /* 0x000000ff2400720c */ /* 0x000fe20003f06270 */
[----:B------:R-:W-:Y:S01]  /*27f0*/  @!P2 IMAD.MOV R62, RZ, RZ, -R62 ;  /* 0x000000ffff3ea224 */ /* 0x000fe200078e0a3e */
[C---:B------:R-:W-:Y:S01]  /*2800*/  ISETP.GT.U32.AND P5, PT, R2.reuse, R64, PT ;  /* 0x000000400200720c */ /* 0x040fe20003fa4070 */
[C---:B------:R-:W-:Y:S01]  /*2810*/  VIADD R36, R3.reuse, 0x2a ;  /* 0x0000002a03247836 */ /* 0x040fe20000000000 */
[----:B------:R-:W-:Y:S01]  /*2820*/  ISETP.GT.U32.AND P2, PT, R2, R66, PT ;  /* 0x000000420200720c */ /* 0x000fe20003f44070 */
[----:B------:R-:W-:Y:S01]  /*2830*/  @!P3 IMAD.MOV R58, RZ, RZ, -R58 ;  /* 0x000000ffff3ab224 */ /* 0x000fe200078e0a3a */
[----:B------:R-:W-:Y:S01]  /*2840*/  @!P1 IADD3 R60, R60, -R2, RZ ;  /* 0x800000023c3c9210 */ /* 0x000fe20007ffe0ff */
[----:B------:R-:W-:Y:S01]  /*2850*/  VIADD R75, R3, 0x7d ;  /* 0x0000007d034b7836 */ /* 0x000fe20000000000 */
[----:B------:R-:W-:-:S02]  /*2860*/  IABS R21, R36 ;  /* 0x0000002400157213 */ /* 0x000fc40000000000 */
[----:B------:R-:W-:Y:S01]  /*2870*/  @!P4 IADD3 R60, -R60, RZ, RZ ;  /* 0x000000ff3c3cc210 */ /* 0x000fe20007ffe1ff */
[--C-:B------:R-:W-:Y:S01]  /*2880*/  @!P6 IMAD.IADD R63, R63, 0x1, -R2.reuse ;  /* 0x000000013f3fe824 */ /* 0x100fe200078e0a02 */
[----:B------:R-:W-:Y:S01]  /*2890*/  ISETP.GE.AND P4, PT, R18, RZ, PT ;  /* 0x000000ff1200720c */ /* 0x000fe20003f86270 */
[C---:B------:R-:W-:Y:S01]  /*28a0*/  VIADD R18, R3.reuse, 0x28 ;  /* 0x0000002803127836 */ /* 0x040fe20000000000 */
[----:B------:R-:W-:Y:S01]  /*28b0*/  ISETP.GE.AND P1, PT, R40, RZ, PT ;  /* 0x000000ff2800720c */ /* 0x000fe20003f26270 */
[----:B------:R-:W-:Y:S01]  /*28c0*/  @!P5 IMAD.IADD R64, R64, 0x1, -R2 ;  /* 0x000000014040d824 */ /* 0x000fe200078e0a02 */
[----:B------:R-:W-:Y:S01]  /*28d0*/  ISETP.GT.U32.AND P5, PT, R2, R67, PT ;  /* 0x000000430200720c */ /* 0x000fe20003fa4070 */
[----:B------:R-:W-:Y:S01]  /*28e0*/  @!P0 IMAD.MOV R63, RZ, RZ, -R63 ;  /* 0x000000ffff3f8224 */ /* 0x000fe200078e0a3f */
[----:B------:R-:W-:Y:S01]  /*28f0*/  IABS R69, R18 ;  /* 0x0000001200457213 */ /* 0x000fe20000000000 */
[----:B------:R-:W-:Y:S01]  /*2900*/  VIADD R40, R3, 0x31 ;  /* 0x0000003103287836 */ /* 0x000fe20000000000 */
[----:B------:R-:W-:-:S02]  /*2910*/  @!P2 IADD3 R66, R66, -R2, RZ ;  /* 0x800000024242a210 */ /* 0x000fc40007ffe0ff */
[----:B------:R-:W-:Y:S01]  /*2920*/  ISETP.GE.AND P6, PT, R18, RZ, PT ;  /* 0x000000ff1200720c */ /* 0x000fe20003fc6270 */
[----:B------:R-:W-:Y:S01]  /*2930*/  IMAD.HI.U32 R17, R12, R69, RZ ;  /* 0x000000450c117227 */ /* 0x000fe200078e00ff */
[----:B------:R-:W-:Y:S02]  /*2940*/  ISETP.GT.U32.AND P2, PT, R2, R66, PT ;  /* 0x000000420200720c */ /* 0x000fe40003f44070 */
[----:B------:R-:W-:Y:S01]  /*2950*/  ISETP.GE.AND P3, PT, R38, RZ, PT ;  /* 0x000000ff2600720c */ /* 0x000fe20003f66270 */
[----:B------:R-:W-:Y:S01]  /*2960*/  IMAD.MOV R17, RZ, RZ, -R17 ;  /* 0x000000ffff117224 */ /* 0x000fe200078e0a11 */
[----:B------:R-:W-:Y:S01]  /*2970*/  ISETP.GE.AND P0, PT, R20, RZ, PT ;  /* 0x000000ff1400720c */ /* 0x000fe20003f06270 */
[----:B------:R-:W-:Y:S01]  /*2980*/  @!P5 IMAD.IADD R67, R67, 0x1, -R2 ;  /* 0x000000014343d824 */ /* 0x000fe200078e0a02 */
[----:B------:R-:W-:Y:S01]  /*2990*/  IABS R183, R75 ;  /* 0x0000004b00b77213 */ /* 0x000fe20000000000 */
[----:B------:R-:W-:-:S03]  /*29a0*/  IMAD.HI.U32 R18, R12, R19, RZ ;  /* 0x000000130c127227 */ /* 0x000fc600078e00ff */
[C---:B------:R-:W-:Y:S01]  /*29b0*/  ISETP.GT.U32.AND P5, PT, R2.reuse, R67, PT ;  /* 0x000000430200720c */ /* 0x040fe20003fa4070 */
[----:B------:R-:W-:Y:S01]  /*29c0*/  IMAD R69, R2, R17, R69 ;  /* 0x0000001102457224 */ /* 0x000fe200078e0245 */
[----:B------:R-:W-:Y:S01]  /*29d0*/  IADD3 R18, -R18, RZ, RZ ;  /* 0x000000ff12127210 */ /* 0x000fe20007ffe1ff */
[----:B------:R-:W-:-:S04]  /*29e0*/  IMAD.HI.U32 R17, R12, R21, RZ ;  /* 0x000000150c117227 */ /* 0x000fc800078e00ff */
[----:B------:R-:W-:Y:S01]  /*29f0*/  @!P2 IMAD.IADD R66, R66, 0x1, -R2 ;  /* 0x000000014242a824 */ /* 0x000fe200078e0a02 */
[C---:B------:R-:W-:Y:S01]  /*2a00*/  ISETP.GT.U32.AND P2, PT, R2.reuse, R69, PT ;  /* 0x000000450200720c */ /* 0x040fe20003f44070 */
[----:B------:R-:W-:Y:S02]  /*2a10*/  IMAD.MOV R17, RZ, RZ, -R17 ;  /* 0x000000ffff117224 */ /* 0x000fe400078e0a11 */
[C---:B------:R-:W-:Y:S01]  /*2a20*/  IMAD R68, R2.reuse, R18, R19 ;  /* 0x0000001202447224 */ /* 0x040fe200078e0213 */
[----:B------:R-:W-:Y:S01]  /*2a30*/  IADD3 R19, R3, 0x2b, RZ ;  /* 0x0000002b03137810 */ /* 0x000fe20007ffe0ff */
[C---:B------:R-:W-:Y:S02]  /*2a40*/  IMAD R70, R2.reuse, R17, R21 ;  /* 0x0000001102467224 */ /* 0x040fe400078e0215 */
[----:B------:R-:W-:Y:S01]  /*2a50*/  @!P1 IMAD.MOV R66, RZ, RZ, -R66 ;  /* 0x000000ffff429224 */ /* 0x000fe200078e0a42 */
[C---:B------:R-:W-:Y:S01]  /*2a60*/  ISETP.GT.U32.AND P1, PT, R2.reuse, R68, PT ;  /* 0x000000440200720c */ /* 0x040fe20003f24070 */
[--C-:B------:R-:W-:Y:S01]  /*2a70*/  @!P5 IMAD.IADD R67, R67, 0x1, -R2.reuse ;  /* 0x000000014343d824 */ /* 0x100fe200078e0a02 */
[----:B------:R-:W-:Y:S01]  /*2a80*/  ISETP.GT.U32.AND P5, PT, R2, R70, PT ;  /* 0x000000460200720c */ /* 0x000fe20003fa4070 */
[----:B------:R-:W-:Y:S01]  /*2a90*/  VIADD R20, R3, 0x2c ;  /* 0x0000002c03147836 */ /* 0x000fe20000000000 */
[----:B------:R-:W-:Y:S01]  /*2aa0*/  IABS R21, R19 ;  /* 0x0000001300157213 */ /* 0x000fe20000000000 */
[----:B------:R-:W-:Y:S01]  /*2ab0*/  @!P2 IMAD.IADD R69, R69, 0x1, -R2 ;  /* 0x000000014545a824 */ /* 0x000fe200078e0a02 */
[----:B------:R-:W-:Y:S01]  /*2ac0*/  @!P4 IADD3 R67, -R67, RZ, RZ ;  /* 0x000000ff4343c210 */ /* 0x000fe20007ffe1ff */
[----:B------:R-:W-:Y:S01]  /*2ad0*/  @!P3 IMAD.MOV R64, RZ, RZ, -R64 ;  /* 0x000000ffff40b224 */ /* 0x000fe200078e0a40 */
[----:B------:R-:W-:Y:S01]  /*2ae0*/  ISETP.GE.AND P3, PT, R36, RZ, PT ;  /* 0x000000ff2400720c */ /* 0x000fe20003f66270 */
[----:B------:R-:W-:Y:S01]  /*2af0*/  IMAD.HI.U32 R17, R12, R21, RZ ;  /* 0x000000150c117227 */ /* 0x000fe200078e00ff */
[----:B------:R-:W-:-:S02]  /*2b00*/  ISETP.GT.U32.AND P2, PT, R2, R69, PT ;  /* 0x000000450200720c */ /* 0x000fc40003f44070 */
[C---:B------:R-:W-:Y:S01]  /*2b10*/  IADD3 R36, R3.reuse, 0x2d, RZ ;  /* 0x0000002d03247810 */ /* 0x040fe20007ffe0ff */
[----:B------:R-:W-:Y:S01]  /*2b20*/  @!P1 IMAD.IADD R68, R68, 0x1, -R2 ;  /* 0x0000000144449824 */ /* 0x000fe200078e0a02 */
[----:B------:R-:W-:Y:S01]  /*2b30*/  IABS R65, R20 ;  /* 0x0000001400417213 */ /* 0x000fe20000000000 */
[----:B------:R-:W-:Y:S01]  /*2b40*/  IMAD.MOV R17, RZ, RZ, -R17 ;  /* 0x000000ffff117224 */ /* 0x000fe200078e0a11 */
[----:B------:R-:W-:Y:S01]  /*2b50*/  IABS R71, R36 ;  /* 0x0000002400477213 */ /* 0x000fe20000000000 */
[----:B------:R-:W-:Y:S01]  /*2b60*/  VIADD R38, R3, 0x30 ;  /* 0x0000003003267836 */ /* 0x000fe20000000000 */
[----:B------:R-:W-:Y:S01]  /*2b70*/  @!P5 IADD3 R70, R70, -R2, RZ ;  /* 0x800000024646d210 */ /* 0x000fe20007ffe0ff */
[----:B------:R-:W-:Y:S01]  /*2b80*/  IMAD.HI.U32 R18, R12, R65, RZ ;  /* 0x000000410c127227 */ /* 0x000fe200078e00ff */
[----:B------:R-:W-:Y:S02]  /*2b90*/  ISETP.GT.U32.AND P1, PT, R2, R68, PT ;  /* 0x000000440200720c */ /* 0x000fe40003f24070 */
[----:B------:R-:W-:Y:S01]  /*2ba0*/  ISETP.GE.AND P4, PT, R19, RZ, PT ;  /* 0x000000ff1300720c */ /* 0x000fe20003f86270 */
[----:B------:R-:W-:Y:S01]  /*2bb0*/  IMAD.HI.U32 R19, R12, R71, RZ ;  /* 0x000000470c137227 */ /* 0x000fe200078e00ff */
[----:B------:R-:W-:-:S03]  /*2bc0*/  ISETP.GT.U32.AND P5, PT, R2, R70, PT ;  /* 0x000000460200720c */ /* 0x000fc60003fa4070 */
[----:B------:R-:W-:Y:S02]  /*2bd0*/  IMAD.MOV R18, RZ, RZ, -R18 ;  /* 0x000000ffff127224 */ /* 0x000fe400078e0a12 */
[--C-:B------:R-:W-:Y:S01]  /*2be0*/  @!P2 IMAD.IADD R69, R69, 0x1, -R2.reuse ;  /* 0x000000014545a824 */ /* 0x100fe200078e0a02 */
[----:B------:R-:W-:Y:S01]  /*2bf0*/  ISETP.GE.AND P2, PT, R20, RZ, PT ;  /* 0x000000ff1400720c */ /* 0x000fe20003f46270 */
[----:B------:R-:W-:Y:S01]  /*2c00*/  IMAD.MOV R19, RZ, RZ, -R19 ;  /* 0x000000ffff137224 */ /* 0x000fe200078e0a13 */
[----:B------:R-:W-:Y:S01]  /*2c10*/  IABS R20, R38 ;  /* 0x0000002600147213 */ /* 0x000fe20000000000 */
[C---:B------:R-:W-:Y:S01]  /*2c20*/  IMAD R76, R2.reuse, R18, R65 ;  /* 0x00000012024c7224 */ /* 0x040fe200078e0241 */
[----:B------:R-:W-:Y:S01]  /*2c30*/  @!P6 IADD3 R69, -R69, RZ, RZ ;  /* 0x000000ff4545e210 */ /* 0x000fe20007ffe1ff */
[C---:B------:R-:W-:Y:S02]  /*2c40*/  IMAD R74, R2.reuse, R19, R71 ;  /* 0x00000013024a7224 */ /* 0x040fe400078e0247 */
[C---:B------:R-:W-:Y:S01]  /*2c50*/  IMAD R72, R2.reuse, R17, R21 ;  /* 0x0000001102487224 */ /* 0x040fe200078e0215 */
[----:B------:R-:W-:Y:S01]  /*2c60*/  ISETP.GT.U32.AND P6, PT, R2, R76, PT ;  /* 0x0000004c0200720c */ /* 0x000fe20003fc4070 */
[----:B------:R-:W-:-:S02]  /*2c70*/  @!P1 IMAD.IADD R68, R68, 0x1, -R2 ;  /* 0x0000000144449824 */ /* 0x000fc400078e0a02 */
[----:B------:R-:W-:Y:S01]  /*2c80*/  @!P5 IMAD.IADD R70, R70, 0x1, -R2 ;  /* 0x000000014646d824 */ /* 0x000fe200078e0a02 */
[C---:B------:R-:W-:Y:S01]  /*2c90*/  ISETP.GT.U32.AND P5, PT, R2.reuse, R74, PT ;  /* 0x0000004a0200720c */ /* 0x040fe20003fa4070 */
[----:B------:R-:W-:Y:S01]  /*2ca0*/  @!P0 IMAD.MOV R68, RZ, RZ, -R68 ;  /* 0x000000ffff448224 */ /* 0x000fe200078e0a44 */
[----:B------:R-:W-:Y:S01]  /*2cb0*/  ISETP.GT.U32.AND P1, PT, R2, R72, PT ;  /* 0x000000480200720c */ /* 0x000fe20003f24070 */
[C---:B------:R-:W-:Y:S01]  /*2cc0*/  VIADD R17, R3.reuse, 0x2e ;  /* 0x0000002e03117836 */ /* 0x040fe20000000000 */
[----:B------:R-:W-:Y:S01]  /*2cd0*/  ISETP.GE.AND P0, PT, R36, RZ, PT ;  /* 0x000000ff2400720c */ /* 0x000fe20003f06270 */
[----:B------:R-:W-:Y:S02]  /*2ce0*/  VIADD R36, R3, 0x2f ;  /* 0x0000002f03247836 */ /* 0x000fe40000000000 */
[----:B------:R-:W-:Y:S01]  /*2cf0*/  @!P3 IMAD.MOV R70, RZ, RZ, -R70 ;  /* 0x000000ffff46b224 */ /* 0x000fe200078e0a46 */
[----:B------:R-:W-:Y:S01]  /*2d00*/  IABS R19, R17 ;  /* 0x0000001100137213 */ /* 0x000fe20000000000 */
[----:B------:R-:W-:Y:S01]  /*2d10*/  @!P6 IMAD.IADD R76, R76, 0x1, -R2 ;  /* 0x000000014c4ce824 */ /* 0x000fe200078e0a02 */
[----:B------:R-:W-:-:S03]  /*2d20*/  IABS R21, R36 ;  /* 0x0000002400157213 */ /* 0x000fc60000000000 */
[----:B------:R-:W-:Y:S02]  /*2d30*/  @!P5 IADD3 R74, R74, -R2, RZ ;  /* 0x800000024a4ad210 */ /* 0x000fe40007ffe0ff */
[----:B------:R-:W-:Y:S01]  /*2d40*/  ISETP.GT.U32.AND P5, PT, R2, R76, PT ;  /* 0x0000004c0200720c */ /* 0x000fe20003fa4070 */
[----:B------:R-:W-:Y:S01]  /*2d50*/  IMAD.HI.U32 R18, R12, R21, RZ ;  /* 0x000000150c127227 */ /* 0x000fe200078e00ff */
[----:B------:R-:W-:Y:S02]  /*2d60*/  @!P1 IADD3 R72, R72, -R2, RZ ;  /* 0x8000000248489210 */ /* 0x000fe40007ffe0ff */
[----:B------:R-:W-:Y:S01]  /*2d70*/  ISETP.GE.AND P1, PT, R17, RZ, PT ;  /* 0x000000ff1100720c */ /* 0x000fe20003f26270 */
[----:B------:R-:W-:Y:S01]  /*2d80*/  IMAD.MOV R18, RZ, RZ, -R18 ;  /* 0x000000ffff127224 */ /* 0x000fe200078e0a12 */
[----:B------:R-:W-:Y:S01]  /*2d90*/  ISETP.GT.U32.AND P6, PT, R2, R72, PT ;  /* 0x000000480200720c */ /* 0x000fe20003fc4070 */
[----:B------:R-:W-:Y:S01]  /*2da0*/  IMAD.HI.U32 R17, R12, R19, RZ ;  /* 0x000000130c117227 */ /* 0x000fe200078e00ff */
[----:B------:R-:W-:-:S03]  /*2db0*/  ISETP.GT.U32.AND P3, PT, R2, R74, PT ;  /* 0x0000004a0200720c */ /* 0x000fc60003f64070 */
[----:B------:R-:W-:Y:S01]  /*2dc0*/  IMAD R80, R2, R18, R21 ;  /* 0x0000001202507224 */ /* 0x000fe200078e0215 */
[----:B------:R-:W-:Y:S01]  /*2dd0*/  IABS R21, R40 ;  /* 0x0000002800157213 */ /* 0x000fe20000000000 */
[----:B------:R-:W-:Y:S02]  /*2de0*/  IMAD.MOV R17, RZ, RZ, -R17 ;  /* 0x000000ffff117224 */ /* 0x000fe400078e0a11 */
[--C-:B------:R-:W-:Y:S01]  /*2df0*/  @!P5 IMAD.IADD R76, R76, 0x1, -R2.reuse ;  /* 0x000000014c4cd824 */ /* 0x100fe200078e0a02 */
[C---:B------:R-:W-:Y:S01]  /*2e00*/  ISETP.GT.U32.AND P5, PT, R2.reuse, R80, PT ;  /* 0x000000500200720c */ /* 0x040fe20003fa4070 */
[----:B------:R-:W-:Y:S01]  /*2e10*/  IMAD R78, R2, R17, R19 ;  /* 0x00000011024e7224 */ /* 0x000fe200078e0213 */
[----:B------:R-:W-:Y:S01]  /*2e20*/  MOV R19, R20 ;  /* 0x0000001400137202 */ /* 0x000fe20000000f00 */
[----:B------:R-:W-:Y:S02]  /*2e30*/  @!P6 IMAD.IADD R72, R72, 0x1, -R2 ;  /* 0x000000014848e824 */ /* 0x000fe400078e0a02 */
[----:B------:R-:W-:Y:S01]  /*2e40*/  @!P2 IMAD.MOV R76, RZ, RZ, -R76 ;  /* 0x000000ffff4ca224 */ /* 0x000fe200078e0a4c */
[----:B------:R-:W-:Y:S01]  /*2e50*/  ISETP.GT.U32.AND P6, PT, R2, R78, PT ;  /* 0x0000004e0200720c */ /* 0x000fe20003fc4070 */
[----:B------:R-:W-:Y:S01]  /*2e60*/  IMAD.HI.U32 R17, R12, R19, RZ ;  /* 0x000000130c117227 */ /* 0x000fe200078e00ff */
[----:B------:R-:W-:-:S02]  /*2e70*/  @!P3 IADD3 R74, R74, -R2, RZ ;  /* 0x800000024a4ab210 */ /* 0x000fc40007ffe0ff */
[----:B------:R-:W-:Y:S01]  /*2e80*/  ISETP.GE.AND P3, PT, R36, RZ, PT ;  /* 0x000000ff2400720c */ /* 0x000fe20003f66270 */
[----:B------:R-:W-:Y:S01]  /*2e90*/  IMAD.MOV R84, RZ, RZ, -R17 ;  /* 0x000000ffff547224 */ /* 0x000fe200078e0a11 */
[----:B------:R-:W-:Y:S01]  /*2ea0*/  @!P0 IADD3 R74, -R74, RZ, RZ ;  /* 0x000000ff4a4a8210 */ /* 0x000fe20007ffe1ff */
[----:B------:R-:W-:Y:S01]  /*2eb0*/  IMAD.HI.U32 R17, R12, R21, RZ ;  /* 0x000000150c117227 */ /* 0x000fe200078e00ff */
[----:B------:R-:W-:Y:S02]  /*2ec0*/  @!P5 IADD3 R80, R80, -R2, RZ ;  /* 0x800000025050d210 */ /* 0x000fe40007ffe0ff */
[----:B------:R-:W-:Y:S01]  /*2ed0*/  ISETP.GE.AND P0, PT, R40, RZ, PT ;  /* 0x000000ff2800720c */ /* 0x000fe20003f06270 */
[----:B------:R-:W-:Y:S01]  /*2ee0*/  IMAD.MOV R17, RZ, RZ, -R17 ;  /* 0x000000ffff117224 */ /* 0x000fe200078e0a11 */
[----:B------:R-:W-:Y:S01]  /*2ef0*/  ISETP.GT.U32.AND P5, PT, R2, R80, PT ;  /* 0x000000500200720c */ /* 0x000fe20003fa4070 */
[----:B------:R-:W-:Y:S01]  /*2f00*/  @!P6 IMAD.IADD R78, R78, 0x1, -R2 ;  /* 0x000000014e4ee824 */ /* 0x000fe200078e0a02 */
[----:B------:R-:W-:Y:S01]  /*2f10*/  ISETP.GE.AND P6, PT, R38, RZ, PT ;  /* 0x000000ff2600720c */ /* 0x000fe20003fc6270 */
[----:B------:R-:W-:-:S02]  /*2f20*/  @!P4 IMAD.MOV R72, RZ, RZ, -R72 ;  /* 0x000000ffff48c224 */ /* 0x000fc400078e0a48 */
[C---:B------:R-:W-:Y:S01]  /*2f30*/  IMAD R84, R2.reuse, R84, R19 ;  /* 0x0000005402547224 */ /* 0x040fe200078e0213 */
[C---:B------:R-:W-:Y:S01]  /*2f40*/  ISETP.GT.U32.AND P4, PT, R2.reuse, R78, PT ;  /* 0x0000004e0200720c */ /* 0x040fe20003f84070 */
[C---:B------:R-:W-:Y:S02]  /*2f50*/  IMAD R82, R2.reuse, R17, R21 ;  /* 0x0000001102527224 */ /* 0x040fe400078e0215 */
[C---:B------:R-:W-:Y:S01]  /*2f60*/  VIADD R20, R3.reuse, 0x32 ;  /* 0x0000003203147836 */ /* 0x040fe20000000000 */
[----:B------:R-:W-:Y:S01]  /*2f70*/  ISETP.GT.U32.AND P2, PT, R2, R84, PT ;  /* 0x000000540200720c */ /* 0x000fe20003f44070 */
[C---:B------:R-:W-:Y:S02]  /*2f80*/  VIADD R36, R3.reuse, 0x34 ;  /* 0x0000003403247836 */ /* 0x040fe40000000000 */
[----:B------:R-:W-:Y:S01]  /*2f90*/  @!P5 IADD3 R80, R80, -R2, RZ ;  /* 0x800000025050d210 */ /* 0x000fe20007ffe0ff */
[C---:B------:R-:W-:Y:S01]  /*2fa0*/  VIADD R38, R3.reuse, 0x35 ;  /* 0x0000003503267836 */ /* 0x040fe20000000000 */
[----:B------:R-:W-:Y:S01]  /*2fb0*/  ISETP.GT.U32.AND P5, PT, R2, R82, PT ;  /* 0x000000520200720c */ /* 0x000fe20003fa4070 */
[C---:B------:R-:W-:Y:S01]  /*2fc0*/  VIADD R40, R3.reuse, 0x3a ;  /* 0x0000003a03287836 */ /* 0x040fe20000000000 */
[----:B------:R-:W-:Y:S01]  /*2fd0*/  IABS R65, R20 ;  /* 0x0000001400417213 */ /* 0x000fe20000000000 */
[----:B------:R-:W-:Y:S01]  /*2fe0*/  @!P3 IMAD.MOV R80, RZ, RZ, -R80 ;  /* 0x000000ffff50b224 */ /* 0x000fe200078e0a50 */
[----:B------:R-:W-:Y:S01]  /*2ff0*/  IABS R21, R36 ;  /* 0x0000002400157213 */ /* 0x000fe20000000000 */
[--C-:B------:R-:W-:Y:S01]  /*3000*/  @!P4 IMAD.IADD R78, R78, 0x1, -R2.reuse ;  /* 0x000000014e4ec824 */ /* 0x100fe200078e0a02 */
[----:B------:R-:W-:Y:S01]  /*3010*/  ISETP.GE.AND P4, PT, R20, RZ, PT ;  /* 0x000000ff1400720c */ /* 0x000fe20003f86270 */
[----:B------:R-:W-:Y:S01]  /*3020*/  VIADD R20, R3, 0x33 ;  /* 0x0000003303147836 */ /* 0x000fe20000000000 */
[----:B------:R-:W-:Y:S01]  /*3030*/  IABS R71, R40 ;  /* 0x0000002800477213 */ /* 0x000fe20000000000 */
[----:B------:R-:W-:-:S02]  /*3040*/  @!P2 IMAD.IADD R84, R84, 0x1, -R2 ;  /* 0x000000015454a824 */ /* 0x000fc400078e0a02 */
[----:B------:R-:W-:Y:S01]  /*3050*/  IMAD.HI.U32 R18, R12, R65, RZ ;  /* 0x000000410c127227 */ /* 0x000fe200078e00ff */
[----:B------:R-:W-:Y:S02]  /*3060*/  IABS R19, R20 ;  /* 0x0000001400137213 */ /* 0x000fe40000000000 */
[----:B------:R-:W-:Y:S01]  /*3070*/  @!P5 IADD3 R82, R82, -R2, RZ ;  /* 0x800000025252d210 */ /* 0x000fe20007ffe0ff */
[----:B------:R-:W-:Y:S01]  /*3080*/  IMAD.MOV R18, RZ, RZ, -R18 ;  /* 0x000000ffff127224 */ /* 0x000fe200078e0a12 */
[----:B------:R-:W-:Y:S01]  /*3090*/  ISETP.GT.U32.AND P2, PT, R2, R84, PT ;  /* 0x000000540200720c */ /* 0x000fe20003f44070 */
[----:B------:R-:W-:Y:S01]  /*30a0*/  IMAD.HI.U32 R17, R12, R19, RZ ;  /* 0x000000130c117227 */ /* 0x000fe200078e00ff */
[----:B------:R-:W-:Y:S02]  /*30b0*/  ISETP.GT.U32.AND P5, PT, R2, R82, PT ;  /* 0x000000520200720c */ /* 0x000fe40003fa4070 */
[----:B------:R-:W-:Y:S01]  /*30c0*/  ISETP.GE.AND P3, PT, R20, RZ, PT ;  /* 0x000000ff1400720c */ /* 0x000fe20003f66270 */
[----:B------:R-:W-:Y:S01]  /*30d0*/  IMAD R86, R2, R18, R65 ;  /* 0x0000001202567224 */ /* 0x000fe200078e0241 */
[----:B------:R-:W-:Y:S01]  /*30e0*/  IABS R65, R38 ;  /* 0x0000002600417213 */ /* 0x000fe20000000000 */
[----:B------:R-:W-:Y:S01]  /*30f0*/  IMAD.HI.U32 R18, R12, R21, RZ ;  /* 0x000000150c127227 */ /* 0x000fe200078e00ff */
[----:B------:R-:W-:-:S03]  /*3100*/  IADD3 R20, R3, 0x37, RZ ;  /* 0x0000003703147810 */ /* 0x000fc60007ffe0ff */
[----:B------:R-:W-:Y:S02]  /*3110*/  IMAD.MOV R17, RZ, RZ, -R17 ;  /* 0x000000ffff117224 */ /* 0x000fe400078e0a11 */
[----:B------:R-:W-:Y:S01]  /*3120*/  IMAD.MOV R18, RZ, RZ, -R18 ;  /* 0x000000ffff127224 */ /* 0x000fe200078e0a12 */
[----:B------:R-:W-:Y:S01]  /*3130*/  @!P2 IADD3 R84, R84, -R2, RZ ;  /* 0x800000025454a210 */ /* 0x000fe20007ffe0ff */
[----:B------:R-:W-:Y:S01]  /*3140*/  IMAD R88, R2, R17, R19 ;  /* 0x0000001102587224 */ /* 0x000fe200078e0213 */
[----:B------:R-:W-:Y:S01]  /*3150*/  ISETP.GE.AND P2, PT, R36, RZ, PT ;  /* 0x000000ff2400720c */ /* 0x000fe20003f46270 */
[----:B------:R-:W-:Y:S01]  /*3160*/  IMAD R92, R2, R18, R21 ;  /* 0x00000012025c7224 */ /* 0x000fe200078e0215 */
[----:B------:R-:W-:Y:S01]  /*3170*/  IABS R21, R20 ;  /* 0x0000001400157213 */ /* 0x000fe20000000000 */
[----:B------:R-:W-:Y:S01]  /*3180*/  @!P5 IMAD.IADD R82, R82, 0x1, -R2 ;  /* 0x000000015252d824 */ /* 0x000fe200078e0a02 */
[C---:B------:R-:W-:Y:S01]  /*3190*/  ISETP.GT.U32.AND P5, PT, R2.reuse, R88, PT ;  /* 0x000000580200720c */ /* 0x040fe20003fa4070 */
[----:B------:R-:W-:Y:S01]  /*31a0*/  @!P1 IMAD.MOV R78, RZ, RZ, -R78 ;  /* 0x000000ffff4e9224 */ /* 0x000fe200078e0a4e */
[C---:B------:R-:W-:Y:S01]  /*31b0*/  ISETP.GT.U32.AND P1, PT, R2.reuse, R86, PT ;  /* 0x000000560200720c */ /* 0x040fe20003f24070 */
[----:B------:R-:W-:Y:S01]  /*31c0*/  @!P6 IMAD.MOV R84, RZ, RZ, -R84 ;  /* 0x000000ffff54e224 */ /* 0x000fe200078e0a54 */
[----:B------:R-:W-:Y:S01]  /*31d0*/  ISETP.GT.U32.AND P6, PT, R2, R92, PT ;  /* 0x0000005c0200720c */ /* 0x000fe20003fc4070 */
[----:B------:R-:W-:-:S04]  /*31e0*/  IMAD.HI.U32 R17, R12, R65, RZ ;  /* 0x000000410c117227 */ /* 0x000fc800078e00ff */
[----:B------:R-:W-:Y:S01]  /*31f0*/  VIADD R18, R3, 0x36 ;  /* 0x0000003603127836 */ /* 0x000fe20000000000 */
[----:B------:R-:W-:Y:S01]  /*3200*/  IADD3 R17, -R17, RZ, RZ ;  /* 0x000000ff11117210 */ /* 0x000fe20007ffe1ff */
[----:B------:R-:W-:Y:S02]  /*3210*/  VIADD R36, R3, 0x38 ;  /* 0x0000003803247836 */ /* 0x000fe40000000000 */
[--C-:B------:R-:W-:Y:S01]  /*3220*/  @!P5 IMAD.IADD R88, R88, 0x1, -R2.reuse ;  /* 0x000000015858d824 */ /* 0x100fe200078e0a02 */
[----:B------:R-:W-:Y:S01]  /*3230*/  IABS R19, R18 ;  /* 0x0000001200137213 */ /* 0x000fe20000000000 */
[--C-:B------:R-:W-:Y:S02]  /*3240*/  @!P1 IMAD.IADD R86, R86, 0x1, -R2.reuse ;  /* 0x0000000156569824 */ /* 0x100fe400078e0a02 */
[----:B------:R-:W-:Y:S01]  /*3250*/  @!P6 IMAD.IADD R92, R92, 0x1, -R2 ;  /* 0x000000015c5ce824 */ /* 0x000fe200078e0a02 */
[C---:B------:R-:W-:Y:S01]  /*3260*/  ISETP.GT.U32.AND P5, PT, R2.reuse, R88, PT ;  /* 0x000000580200720c */ /* 0x040fe20003fa4070 */
[C---:B------:R-:W-:Y:S01]  /*3270*/  IMAD R94, R2.reuse, R17, R65 ;  /* 0x00000011025e7224 */ /* 0x040fe200078e0241 */
[----:B------:R-:W-:Y:S01]  /*3280*/  ISETP.GT.U32.AND P1, PT, R2, R86, PT ;  /* 0x000000560200720c */ /* 0x000fe20003f24070 */
[----:B------:R-:W-:Y:S01]  /*3290*/  IMAD.HI.U32 R17, R12, R19, RZ ;  /* 0x000000130c117227 */ /* 0x000fe200078e00ff */
[----:B------:R-:W-:-:S02]  /*32a0*/  ISETP.GT.U32.AND P6, PT, R2, R92, PT ;  /* 0x0000005c0200720c */ /* 0x000fc40003fc4070 */
[----:B------:R-:W-:Y:S01]  /*32b0*/  IABS R65, R36 ;  /* 0x0000002400417213 */ /* 0x000fe20000000000 */
[----:B------:R-:W-:Y:S01]  /*32c0*/  @!P0 IMAD.MOV R82, RZ, RZ, -R82 ;  /* 0x000000ffff528224 */ /* 0x000fe200078e0a52 */
[----:B------:R-:W-:Y:S02]  /*32d0*/  IADD3 R17, -R17, RZ, RZ ;  /* 0x000000ff11117210 */ /* 0x000fe40007ffe1ff */
[----:B------:R-:W-:Y:S01]  /*32e0*/  ISETP.GE.AND P0, PT, R38, RZ, PT ;  /* 0x000000ff2600720c */ /* 0x000fe20003f06270 */
[----:B------:R-:W-:Y:S02]  /*32f0*/  VIADD R38, R3, 0x39 ;  /* 0x0000003903267836 */ /* 0x000fe40000000000 */
[----:B------:R-:W-:Y:S02]  /*3300*/  IMAD R90, R2, R17, R19 ;  /* 0x00000011025a7224 */ /* 0x000fe400078e0213 */
[----:B------:R-:W-:Y:S01]  /*3310*/  IMAD.HI.U32 R17, R12, R21, RZ ;  /* 0x000000150c117227 */ /* 0x000fe200078e00ff */
[----:B------:R-:W-:-:S03]  /*3320*/  IABS R19, R38 ;  /* 0x0000002600137213 */ /* 0x000fc60000000000 */
[--C-:B------:R-:W-:Y:S01]  /*3330*/  @!P5 IMAD.IADD R88, R88, 0x1, -R2.reuse ;  /* 0x000000015858d824 */ /* 0x100fe200078e0a02 */
[----:B------:R-:W-:Y:S01]  /*3340*/  ISETP.GT.U32.AND P5, PT, R2, R94, PT ;  /* 0x0000005e0200720c */ /* 0x000fe20003fa4070 */
[--C-:B------:R-:W-:Y:S01]  /*3350*/  @!P1 IMAD.IADD R86, R86, 0x1, -R2.reuse ;  /* 0x0000000156569824 */ /* 0x100fe200078e0a02 */
[----:B------:R-:W-:Y:S01]  /*3360*/  ISETP.GE.AND P1, PT, R18, RZ, PT ;  /* 0x000000ff1200720c */ /* 0x000fe20003f26270 */
[----:B------:R-:W-:Y:S01]  /*3370*/  @!P6 IMAD.IADD R92, R92, 0x1, -R2 ;  /* 0x000000015c5ce824 */ /* 0x000fe200078e0a02 */
[----:B------:R-:W-:Y:S01]  /*3380*/  IADD3 R17, -R17, RZ, RZ ;  /* 0x000000ff11117210 */ /* 0x000fe20007ffe1ff */
[----:B------:R-:W-:Y:S01]  /*3390*/  IMAD.HI.U32 R18, R12, R65, RZ ;  /* 0x000000410c127227 */ /* 0x000fe200078e00ff */
[----:B------:R-:W-:-:S03]  /*33a0*/  ISETP.GT.U32.AND P6, PT, R2, R90, PT ;  /* 0x0000005a0200720c */ /* 0x000fc60003fc4070 */
[----:B------:R-:W-:Y:S02]  /*33b0*/  IMAD.MOV R18, RZ, RZ, -R18 ;  /* 0x000000ffff127224 */ /* 0x000fe400078e0a12 */
[C---:B------:R-:W-:Y:S01]  /*33c0*/  IMAD R96, R2.reuse, R17, R21 ;  /* 0x0000001102607224 */ /* 0x040fe200078e0215 */
[----:B------:R-:W-:Y:S01]  /*33d0*/  IABS R21, R42 ;  /* 0x0000002a00157213 */ /* 0x000fe20000000000 */
[----:B------:R-:W-:Y:S01]  /*33e0*/  IMAD R98, R2, R18, R65 ;  /* 0x0000001202627224 */ /* 0x000fe200078e0241 */
[----:B------:R-:W-:Y:S01]  /*33f0*/  @!P5 IADD3 R94, R94, -R2, RZ ;  /* 0x800000025e5ed210 */ /* 0x000fe20007ffe0ff */
[----:B------:R-:W-:Y:S01]  /*3400*/  IMAD.HI.U32 R17, R12, R19, RZ ;  /* 0x000000130c117227 */ /* 0x000fe200078e00ff */
[----:B------:R-:W-:-:S03]  /*3410*/  ISETP.GT.U32.AND P5, PT, R2, R96, PT ;  /* 0x000000600200720c */ /* 0x000fc60003fa4070 */
[----:B------:R-:W-:Y:S01]  /*3420*/  @!P6 IADD3 R90, R90, -R2, RZ ;  /* 0x800000025a5ae210 */ /* 0x000fe20007ffe0ff */
[----:B------:R-:W-:Y:S01]  /*3430*/  IMAD.MOV R17, RZ, RZ, -R17 ;  /* 0x000000ffff117224 */ /* 0x000fe200078e0a11 */
[C---:B------:R-:W-:Y:S01]  /*3440*/  ISETP.GT.U32.AND P6, PT, R2.reuse, R98, PT ;  /* 0x000000620200720c */ /* 0x040fe20003fc4070 */
[----:B------:R-:W-:Y:S01]  /*3450*/  @!P4 IMAD.MOV R86, RZ, RZ, -R86 ;  /* 0x000000ffff56c224 */ /* 0x000fe200078e0a56 */
[C---:B------:R-:W-:Y:S01]  /*3460*/  ISETP.GT.U32.AND P4, PT, R2.reuse, R94, PT ;  /* 0x0000005e0200720c */ /* 0x040fe20003f84070 */
[----:B------:R-:W-:Y:S01]  /*3470*/  IMAD R100, R2, R17, R19 ;  /* 0x0000001102647224 */ /* 0x000fe200078e0213 */
[----:B------:R-:W-:Y:S01]  /*3480*/  IABS R19, R44 ;  /* 0x0000002c00137213 */ /* 0x000fe20000000000 */
[----:B------:R-:W-:-:S04]  /*3490*/  IMAD.HI.U32 R17, R12, R21, RZ ;  /* 0x000000150c117227 */ /* 0x000fc800078e00ff */
[----:B------:R-:W-:Y:S01]  /*34a0*/  @!P5 IMAD.IADD R96, R96, 0x1, -R2 ;  /* 0x000000016060d824 */ /* 0x000fe200078e0a02 */
[----:B------:R-:W-:Y:S01]  /*34b0*/  ISETP.GT.U32.AND P5, PT, R2, R90, PT ;  /* 0x0000005a0200720c */ /* 0x000fe20003fa4070 */
[----:B------:R-:W-:Y:S02]  /*34c0*/  IMAD.MOV R17, RZ, RZ, -R17 ;  /* 0x000000ffff117224 */ /* 0x000fe400078e0a11 */
[----:B------:R-:W-:Y:S01]  /*34d0*/  @!P6 IADD3 R98, R98, -R2, RZ ;  /* 0x800000026262e210 */ /* 0x000fe20007ffe0ff */
[----:B------:R-:W-:Y:S01]  /*34e0*/  IMAD.HI.U32 R18, R12, R71, RZ ;  /* 0x000000470c127227 */ /* 0x000fe200078e00ff */
[----:B------:R-:W-:-:S03]  /*34f0*/  ISETP.GT.U32.AND P6, PT, R2, R96, PT ;  /* 0x000000600200720c */ /* 0x000fc60003fc4070 */
[C---:B------:R-:W-:Y:S02]  /*3500*/  IMAD R106, R2.reuse, R17, R21 ;  /* 0x00000011026a7224 */ /* 0x040fe400078e0215 */
[----:B------:R-:W-:Y:S02]  /*3510*/  IMAD.MOV R18, RZ, RZ, -R18 ;  /* 0x000000ffff127224 */ /* 0x000fe400078e0a12 */
[----:B------:R-:W-:Y:S01]  /*3520*/  @!P3 IMAD.MOV R88, RZ, RZ, -R88 ;  /* 0x000000ffff58b224 */ /* 0x000fe200078e0a58 */
[C---:B------:R-:W-:Y:S01]  /*3530*/  ISETP.GT.U32.AND P3, PT, R2.reuse, R98, PT ;  /* 0x000000620200720c */ /* 0x040fe20003f64070 */
[----:B------:R-:W-:Y:S01]  /*3540*/  IMAD R102, R2, R18, R71 ;  /* 0x0000001202667224 */ /* 0x000fe200078e0247 */
[----:B------:R-:W-:Y:S01]  /*3550*/  @!P5 IADD3 R90, R90, -R2, RZ ;  /* 0x800000025a5ad210 */ /* 0x000fe20007ffe0ff */
[----:B------:R-:W-:Y:S01]  /*3560*/  IMAD.HI.U32 R17, R12, R19, RZ ;  /* 0x000000130c117227 */ /* 0x000fe200078e00ff */
[----:B------:R-:W-:-:S03]  /*3570*/  ISETP.GE.AND P5, PT, R20, RZ, PT ;  /* 0x000000ff1400720c */ /* 0x000fc60003fa6270 */
[--C-:B------:R-:W-:Y:S01]  /*3580*/  @!P6 IMAD.IADD R96, R96, 0x1, -R2.reuse ;  /* 0x000000016060e824 */ /* 0x100fe200078e0a02 */
[----:B------:R-:W-:Y:S01]  /*3590*/  ISETP.GT.U32.AND P6, PT, R2, R106, PT ;  /* 0x0000006a0200720c */ /* 0x000fe20003fc4070 */
[----:B------:R-:W-:Y:S01]  /*35a0*/  VIADD R18, R3, 0x3d ;  /* 0x0000003d03127836 */ /* 0x000fe20000000000 */
[----:B------:R-:W-:Y:S01]  /*35b0*/  IADD3 R17, -R17, RZ, RZ ;  /* 0x000000ff11117210 */ /* 0x000fe20007ffe1ff */
[----:B------:R-:W-:Y:S01]  /*35c0*/  @!P4 IMAD.IADD R94, R94, 0x1, -R2 ;  /* 0x000000015e5ec824 */ /* 0x000fe200078e0a02 */
[C---:B------:R-:W-:Y:S01]  /*35d0*/  ISETP.GT.U32.AND P4, PT, R2.reuse, R102, PT ;  /* 0x000000660200720c */ /* 0x040fe20003f84070 */
[----:B------:R-:W-:Y:S01]  /*35e0*/  @!P2 IMAD.MOV R92, RZ, RZ, -R92 ;  /* 0x000000ffff5ca224 */ /* 0x000fe200078e0a5c */
[----:B------:R-:W-:Y:S01]  /*35f0*/  IABS R21, R18 ;  /* 0x0000001200157213 */ /* 0x000fe20000000000 */
[C---:B------:R-:W-:Y:S01]  /*3600*/  IMAD R108, R2.reuse, R17, R19 ;  /* 0x00000011026c7224 */ /* 0x040fe200078e0213 */
[----:B------:R-:W-:Y:S01]  /*3610*/  ISETP.GT.U32.AND P2, PT, R2, R100, PT ;  /* 0x000000640200720c */ /* 0x000fe20003f44070 */
[----:B------:R-:W-:Y:S01]  /*3620*/  @!P3 IMAD.IADD R98, R98, 0x1, -R2 ;  /* 0x000000016262b824 */ /* 0x000fe200078e0a02 */
[----:B------:R-:W-:Y:S01]  /*3630*/  ISETP.GE.AND P3, PT, R36, RZ, PT ;  /* 0x000000ff2400720c */ /* 0x000fe20003f66270 */
[----:B------:R-:W-:-:S02]  /*3640*/  IMAD.HI.U32 R17, R12, R21, RZ ;  /* 0x000000150c117227 */ /* 0x000fc400078e00ff */
[----:B------:R-:W-:Y:S02]  /*3650*/  @!P6 IADD3 R106, R106, -R2, RZ ;  /* 0x800000026a6ae210 */ /* 0x000fe40007ffe0ff */
[----:B------:R-:W-:Y:S01]  /*3660*/  @!P1 IMAD.MOV R90, RZ, RZ, -R90 ;  /* 0x000000ffff5a9224 */ /* 0x000fe200078e0a5a */
[----:B------:R-:W-:Y:S01]  /*3670*/  IADD3 R17, -R17, RZ, RZ ;  /* 0x000000ff11117210 */ /* 0x000fe20007ffe1ff */
[--C-:B------:R-:W-:Y:S01]  /*3680*/  @!P4 IMAD.IADD R102, R102, 0x1, -R2.reuse ;  /* 0x000000016666c824 */ /* 0x100fe200078e0a02 */
[----:B------:R-:W-:Y:S01]  /*3690*/  ISETP.GT.U32.AND P6, PT, R2, R106, PT ;  /* 0x0000006a0200720c */ /* 0x000fe20003fc4070 */
[C---:B------:R-:W-:Y:S01]  /*36a0*/  VIADD R20, R3.reuse, 0x3e ;  /* 0x0000003e03147836 */ /* 0x040fe20000000000 */
[----:B------:R-:W-:Y:S01]  /*36b0*/  ISETP.GE.AND P4, PT, R40, RZ, PT ;  /* 0x000000ff2800720c */ /* 0x000fe20003f86270 */
[C---:B------:R-:W-:Y:S01]  /*36c0*/  IMAD R104, R2.reuse, R17, R21 ;  /* 0x0000001102687224 */ /* 0x040fe200078e0215 */
[----:B------:R-:W-:Y:S01]  /*36d0*/  ISETP.GT.U32.AND P1, PT, R2, R102, PT ;  /* 0x000000660200720c */ /* 0x000fe20003f24070 */
[----:B------:R-:W-:Y:S01]  /*36e0*/  @!P2 IMAD.IADD R100, R100, 0x1, -R2 ;  /* 0x000000016464a824 */ /* 0x000fe200078e0a02 */
[----:B------:R-:W-:Y:S01]  /*36f0*/  IABS R19, R20 ;  /* 0x0000001400137213 */ /* 0x000fe20000000000 */
[----:B------:R-:W-:Y:S01]  /*3700*/  @!P3 IMAD.MOV R98, RZ, RZ, -R98 ;  /* 0x000000ffff62b224 */ /* 0x000fe200078e0a62 */
[C---:B------:R-:W-:Y:S01]  /*3710*/  ISETP.GT.U32.AND P3, PT, R2.reuse, R108, PT ;  /* 0x0000006c0200720c */ /* 0x040fe20003f64070 */
[----:B------:R-:W-:Y:S01]  /*3720*/  @!P0 IMAD.MOV R94, RZ, RZ, -R94 ;  /* 0x000000ffff5e8224 */ /* 0x000fe200078e0a5e */
[----:B------:R-:W-:Y:S01]  /*3730*/  ISETP.GT.U32.AND P0, PT, R2, R100, PT ;  /* 0x000000640200720c */ /* 0x000fe20003f04070 */
[----:B------:R-:W-:Y:S01]  /*3740*/  VIADD R36, R3, 0x3f ;  /* 0x0000003f03247836 */ /* 0x000fe20000000000 */
[----:B------:R-:W-:Y:S01]  /*3750*/  ISETP.GE.AND P2, PT, R38, RZ, PT ;  /* 0x000000ff2600720c */ /* 0x000fe20003f46270 */
[----:B------:R-:W-:Y:S01]  /*3760*/  IMAD.HI.U32 R17, R12, R19, RZ ;  /* 0x000000130c117227 */ /* 0x000fe200078e00ff */
[----:B------:R-:W-:-:S02]  /*3770*/  @!P6 IADD3 R106, R106, -R2, RZ ;  /* 0x800000026a6ae210 */ /* 0x000fc40007ffe0ff */
[----:B------:R-:W-:Y:S01]  /*3780*/  ISETP.GT.U32.AND P6, PT, R2, R104, PT ;  /* 0x000000680200720c */ /* 0x000fe20003fc4070 */
[--C-:B------:R-:W-:Y:S01]  /*3790*/  @!P1 IMAD.IADD R102, R102, 0x1, -R2.reuse ;  /* 0x0000000166669824 */ /* 0x100fe200078e0a02 */
[----:B------:R-:W-:Y:S01]  /*37a0*/  ISETP.GE.AND P1, PT, R18, RZ, PT ;  /* 0x000000ff1200720c */ /* 0x000fe20003f26270 */
[----:B------:R-:W-:Y:S01]  /*37b0*/  IMAD.MOV R17, RZ, RZ, -R17 ;  /* 0x000000ffff117224 */ /* 0x000fe200078e0a11 */
[----:B------:R-:W-:Y:S01]  /*37c0*/  IABS R18, R36 ;  /* 0x0000002400127213 */ /* 0x000fe20000000000 */
[----:B------:R-:W-:Y:S01]  /*37d0*/  @!P3 IMAD.IADD R108, R108, 0x1, -R2 ;  /* 0x000000016c6cb824 */ /* 0x000fe200078e0a02 */
[----:B------:R-:W-:Y:S01]  /*37e0*/  IADD3 R40, R3, 0x42, RZ ;  /* 0x0000004203287810 */ /* 0x000fe20007ffe0ff */
[----:B------:R-:W-:Y:S01]  /*37f0*/  IMAD R110, R2, R17, R19 ;  /* 0x00000011026e7224 */ /* 0x000fe200078e0213 */
[----:B------:R-:W-:Y:S01]  /*3800*/  @!P4 IADD3 R102, -R102, RZ, RZ ;  /* 0x000000ff6666c210 */ /* 0x000fe20007ffe1ff */
[----:B------:R-:W-:Y:S01]  /*3810*/  IMAD.MOV.U32 R19, RZ, RZ, R18 ;  /* 0x000000ffff137224 */ /* 0x000fe200078e0012 */
[----:B------:R-:W-:Y:S01]  /*3820*/  ISETP.GT.U32.AND P3, PT, R2, R108, PT ;  /* 0x0000006c0200720c */ /* 0x000fe20003f64070 */
[--C-:B------:R-:W-:Y:S01]  /*3830*/  @!P0 IMAD.IADD R100, R100, 0x1, -R2.reuse ;  /* 0x0000000164648824 */ /* 0x100fe200078e0a02 */
[----:B------:R-:W-:Y:S01]  /*3840*/  IABS R71, R40 ;  /* 0x0000002800477213 */ /* 0x000fe20000000000 */
[----:B------:R-:W-:Y:S01]  /*3850*/  @!P6 IMAD.IADD R104, R104, 0x1, -R2 ;  /* 0x000000016868e824 */ /* 0x000fe200078e0a02 */
[----:B------:R-:W-:Y:S01]  /*3860*/  ISETP.GE.AND P0, PT, R44, RZ, PT ;  /* 0x000000ff2c00720c */ /* 0x000fe20003f06270 */
[----:B------:R-:W-:Y:S01]  /*3870*/  IMAD.HI.U32 R17, R12, R19, RZ ;  /* 0x000000130c117227 */ /* 0x000fe200078e00ff */
[----:B------:R-:W-:-:S02]  /*3880*/  @!P2 IADD3 R100, -R100, RZ, RZ ;  /* 0x000000ff6464a210 */ /* 0x000fc40007ffe1ff */
[----:B------:R-:W-:Y:S01]  /*3890*/  ISETP.GT.U32.AND P6, PT, R2, R104, PT ;  /* 0x000000680200720c */ /* 0x000fe20003fc4070 */
[----:B------:R-:W-:Y:S01]  /*38a0*/  IMAD.MOV R17, RZ, RZ, -R17 ;  /* 0x000000ffff117224 */ /* 0x000fe200078e0a11 */
[----:B------:R-:W-:Y:S01]  /*38b0*/  ISETP.GE.AND P2, PT, R20, RZ, PT ;  /* 0x000000ff1400720c */ /* 0x000fe20003f46270 */
[C---:B------:R-:W-:Y:S02]  /*38c0*/  VIADD R20, R3.reuse, 0x40 ;  /* 0x0000004003147836 */ /* 0x040fe40000000000 */
[----:B------:R-:W-:Y:S02]  /*38d0*/  IMAD R112, R2, R17, R19 ;  /* 0x0000001102707224 */ /* 0x000fe400078e0213 */
[----:B------:R-:W-:Y:S01]  /*38e0*/  VIADD R38, R3, 0x41 ;  /* 0x0000004103267836 */ /* 0x000fe20000000000 */
[----:B------:R-:W-:Y:S01]  /*38f0*/  IABS R21, R20 ;  /* 0x0000001400157213 */ /* 0x000fe20000000000 */
[----:B------:R-:W-:Y:S01]  /*3900*/  @!P3 IMAD.IADD R108, R108, 0x1, -R2 ;  /* 0x000000016c6cb824 */ /* 0x000fe200078e0a02 */
[----:B------:R-:W-:Y:S01]  /*3910*/  ISETP.GT.U32.AND P3, PT, R2, R110, PT ;  /* 0x0000006e0200720c */ /* 0x000fe20003f64070 */
[----:B------:R-:W-:Y:S01]  /*3920*/  @!P5 IMAD.MOV R96, RZ, RZ, -R96 ;  /* 0x000000ffff60d224 */ /* 0x000fe200078e0a60 */
[----:B------:R-:W-:Y:S01]  /*3930*/  IABS R65, R38 ;  /* 0x0000002600417213 */ /* 0x000fe20000000000 */
[----:B------:R-:W-:Y:S01]  /*3940*/  @!P6 IMAD.IADD R104, R104, 0x1, -R2 ;  /* 0x000000016868e824 */ /* 0x000fe200078e0a02 */
[----:B------:R-:W-:Y:S01]  /*3950*/  ISETP.GT.U32.AND P6, PT, R2, R112, PT ;  /* 0x000000700200720c */ /* 0x000fe20003fc4070 */
[----:B------:R-:W-:Y:S01]  /*3960*/  IMAD.HI.U32 R17, R12, R21, RZ ;  /* 0x000000150c117227 */ /* 0x000fe200078e00ff */
[----:B------:R-:W-:-:S02]  /*3970*/  ISETP.GE.AND P5, PT, R42, RZ, PT ;  /* 0x000000ff2a00720c */ /* 0x000fc40003fa6270 */
[----:B------:R-:W-:Y:S01]  /*3980*/  IADD3 R42, R3, 0x43, RZ ;  /* 0x00000043032a7810 */ /* 0x000fe20007ffe0ff */
[----:B------:R-:W-:-:S04]  /*3990*/  IMAD.HI.U32 R19, R12, R71, RZ ;  /* 0x000000470c137227 */ /* 0x000fc800078e00ff */
[----:B------:R-:W-:Y:S01]  /*39a0*/  IMAD.HI.U32 R18, R12, R65, RZ ;  /* 0x000000410c127227 */ /* 0x000fe200078e00ff */
[----:B------:R-:W-:-:S03]  /*39b0*/  IADD3 R19, -R19, RZ, RZ ;  /* 0x000000ff13137210 */ /* 0x000fc60007ffe1ff */
[----:B------:R-:W-:Y:S02]  /*39c0*/  IMAD.MOV R17, RZ, RZ, -R17 ;  /* 0x000000ffff117224 */ /* 0x000fe400078e0a11 */
[----:B------:R-:W-:Y:S02]  /*39d0*/  IMAD.MOV R18, RZ, RZ, -R18 ;  /* 0x000000ffff127224 */ /* 0x000fe400078e0a12 */
[----:B------:R-:W-:Y:S01]  /*39e0*/  IMAD R116, R2, R17, R21 ;  /* 0x0000001102747224 */ /* 0x000fe200078e0215 */
[----:B------:R-:W-:Y:S01]  /*39f0*/  IABS R17, R42 ;  /* 0x0000002a00117213 */ /* 0x000fe20000000000 */
[--C-:B------:R-:W-:Y:S02]  /*3a00*/  @!P6 IMAD.IADD R112, R112, 0x1, -R2.reuse ;  /* 0x000000017070e824 */ /* 0x100fe400078e0a02 */
[----:B------:R-:W-:Y:S01]  /*3a10*/  @!P3 IMAD.IADD R110, R110, 0x1, -R2 ;  /* 0x000000016e6eb824 */ /* 0x000fe200078e0a02 */
[----:B------:R-:W-:Y:S01]  /*3a20*/  ISETP.GE.AND P3, PT, R36, RZ, PT ;  /* 0x000000ff2400720c */ /* 0x000fe20003f66270 */
[C---:B------:R-:W-:Y:S01]  /*3a30*/  IMAD R114, R2.reuse, R18, R65 ;  /* 0x0000001202727224 */ /* 0x040fe200078e0241 */
[C---:B------:R-:W-:Y:S01]  /*3a40*/  ISETP.GT.U32.AND P6, PT, R2.reuse, R112, PT ;  /* 0x000000700200720c */ /* 0x040fe20003fc4070 */
[C---:B------:R-:W-:Y:S01]  /*3a50*/  IMAD R118, R2.reuse, R19, R71 ;  /* 0x0000001302767224 */ /* 0x040fe200078e0247 */
[C---:B------:R-:W-:Y:S01]  /*3a60*/  ISETP.GT.U32.AND P4, PT, R2.reuse, R110, PT ;  /* 0x0000006e0200720c */ /* 0x040fe20003f84070 */
[----:B------:R-:W-:Y:S01]  /*3a70*/  @!P5 IMAD.MOV R106, RZ, RZ, -R106 ;  /* 0x000000ffff6ad224 */ /* 0x000fe200078e0a6a */
[----:B------:R-:W-:Y:S01]  /*3a80*/  ISETP.GT.U32.AND P5, PT, R2, R116, PT ;  /* 0x000000740200720c */ /* 0x000fe20003fa4070 */
[----:B------:R-:W-:-:S02]  /*3a90*/  IMAD.MOV.U32 R19, RZ, RZ, R17 ;  /* 0x000000ffff137224 */ /* 0x000fc400078e0011 */
[----:B------:R-:W-:Y:S01]  /*3aa0*/  @!P0 IMAD.MOV R108, RZ, RZ, -R108 ;  /* 0x000000ffff6c8224 */ /* 0x000fe200078e0a6c */
[----:B------:R-:W-:Y:S01]  /*3ab0*/  ISETP.GT.U32.AND P0, PT, R2, R114, PT ;  /* 0x000000720200720c */ /* 0x000fe20003f04070 */
[----:B------:R-:W-:Y:S01]  /*3ac0*/  @!P1 IMAD.MOV R104, RZ, RZ, -R104 ;  /* 0x000000ffff689224 */ /* 0x000fe200078e0a68 */
[----:B------:R-:W-:Y:S01]  /*3ad0*/  ISETP.GE.AND P1, PT, R20, RZ, PT ;  /* 0x000000ff1400720c */ /* 0x000fe20003f26270 */
[----:B------:R-:W-:Y:S01]  /*3ae0*/  IMAD.HI.U32 R17, R12, R19, RZ ;  /* 0x000000130c117227 */ /* 0x000fe200078e00ff */
[----:B------:R-:W-:-:S03]  /*3af0*/  IADD3 R20, R3, 0x44, RZ ;  /* 0x0000004403147810 */ /* 0x000fc60007ffe0ff */
[----:B------:R-:W-:Y:S01]  /*3b00*/  IMAD.MOV R17, RZ, RZ, -R17 ;  /* 0x000000ffff117224 */ /* 0x000fe200078e0a11 */
[----:B------:R-:W-:Y:S01]  /*3b10*/  IABS R18, R20 ;  /* 0x0000001400127213 */ /* 0x000fe20000000000 */
[----:B------:R-:W-:Y:S01]  /*3b20*/  @!P6 IMAD.IADD R112, R112, 0x1, -R2 ;  /* 0x000000017070e824 */ /* 0x000fe200078e0a02 */
[----:B------:R-:W-:Y:S01]  /*3b30*/  @!P5 IADD3 R116, R116, -R2, RZ ;  /* 0x800000027474d210 */ /* 0x000fe20007ffe0ff */
[----:B------:R-:W-:Y:S01]  /*3b40*/  IMAD R120, R2, R17, R19 ;  /* 0x0000001102787224 */ /* 0x000fe200078e0213 */
[----:B------:R-:W-:Y:S01]  /*3b50*/  ISETP.GE.AND P6, PT, R38, RZ, PT ;  /* 0x000000ff2600720c */ /* 0x000fe20003fc6270 */
[----:B------:R-:W-:Y:S01]  /*3b60*/  IMAD.MOV.U32 R19, RZ, RZ, R18 ;  /* 0x000000ffff137224 */ /* 0x000fe200078e0012 */
[----:B------:R-:W-:Y:S01]  /*3b70*/  ISETP.GE.AND P5, PT, R40, RZ, PT ;  /* 0x000000ff2800720c */ /* 0x000fe20003fa6270 */
[--C-:B------:R-:W-:Y:S01]  /*3b80*/  @!P4 IMAD.IADD R110, R110, 0x1, -R2.reuse ;  /* 0x000000016e6ec824 */ /* 0x100fe200078e0a02 */
[----:B------:R-:W-:Y:S01]  /*3b90*/  ISETP.GT.U32.AND P4, PT, R2, R118, PT ;  /* 0x000000760200720c */ /* 0x000fe20003f84070 */
[----:B------:R-:W-:Y:S01]  /*3ba0*/  @!P0 IMAD.IADD R114, R114, 0x1, -R2 ;  /* 0x0000000172728824 */ /* 0x000fe200078e0a02 */
[----:B------:R-:W-:Y:S01]  /*3bb0*/  ISETP.GT.U32.AND P0, PT, R2, R116, PT ;  /* 0x000000740200720c */ /* 0x000fe20003f04070 */
[----:B------:R-:W-:-:S02]  /*3bc0*/  VIADD R18, R3, 0x45 ;  /* 0x0000004503127836 */ /* 0x000fc40000000000 */
[----:B------:R-:W-:-:S03]  /*3bd0*/  IMAD.HI.U32 R17, R12, R19, RZ ;  /* 0x000000130c117227 */ /* 0x000fc600078e00ff */
[----:B------:R-:W-:Y:S01]  /*3be0*/  IABS R21, R18 ;  /* 0x0000001200157213 */ /* 0x000fe20000000000 */
[----:B------:R-:W-:Y:S01]  /*3bf0*/  @!P3 IMAD.MOV R112, RZ, RZ, -R112 ;  /* 0x000000ffff70b224 */ /* 0x000fe200078e0a70 */
[C---:B------:R-:W-:Y:S01]  /*3c00*/  ISETP.GT.U32.AND P3, PT, R2.reuse, R120, PT ;  /* 0x000000780200720c */ /* 0x040fe20003f64070 */
[----:B------:R-:W-:Y:S02]  /*3c10*/  IMAD.MOV R17, RZ, RZ, -R17 ;  /* 0x000000ffff117224 */ /* 0x000fe400078e0a11 */
[----:B------:R-:W-:Y:S01]  /*3c20*/  @!P2 IMAD.MOV R110, RZ, RZ, -R110 ;  /* 0x000000ffff6ea224 */ /* 0x000fe200078e0a6e */
[C---:B------:R-:W-:Y:S01]  /*3c30*/  ISETP.GT.U32.AND P2, PT, R2.reuse, R114, PT ;  /* 0x000000720200720c */ /* 0x040fe20003f44070 */
[----:B------:R-:W-:Y:S01]  /*3c40*/  IMAD R122, R2, R17, R19 ;  /* 0x00000011027a7224 */ /* 0x000fe200078e0213 */
[-C--:B------:R-:W-:Y:S01]  /*3c50*/  @!P4 IADD3 R118, R118, -R2.reuse, RZ ;  /* 0x800000027676c210 */ /* 0x080fe20007ffe0ff */
[----:B------:R-:W-:Y:S01]  /*3c60*/  IMAD.HI.U32 R17, R12, R21, RZ ;  /* 0x000000150c117227 */ /* 0x000fe200078e00ff */
[----:B------:R-:W-:-:S02]  /*3c70*/  @!P0 IADD3 R116, R116, -R2, RZ ;  /* 0x8000000274748210 */ /* 0x000fc40007ffe0ff */
[----:B------:R-:W-:Y:S01]  /*3c80*/  ISETP.GT.U32.AND P4, PT, R2, R118, PT ;  /* 0x000000760200720c */ /* 0x000fe20003f84070 */
[----:B------:R-:W-:Y:S01]  /*3c90*/  VIADD R36, R3, 0x46 ;  /* 0x0000004603247836 */ /* 0x000fe20000000000 */
[----:B------:R-:W-:Y:S01]  /*3ca0*/  IADD3 R17, -R17, RZ, RZ ;  /* 0x000000ff11117210 */ /* 0x000fe20007ffe1ff */
[----:B------:R-:W-:Y:S01]  /*3cb0*/  @!P3 IMAD.IADD R120, R120, 0x1, -R2 ;  /* 0x000000017878b824 */ /* 0x000fe200078e0a02 */
[----:B------:R-:W-:Y:S01]  /*3cc0*/  ISETP.GE.AND P3, PT, R18, RZ, PT ;  /* 0x000000ff1200720c */ /* 0x000fe20003f66270 */
[----:B------:R-:W-:Y:S01]  /*3cd0*/  @!P1 IMAD.MOV R116, RZ, RZ, -R116 ;  /* 0x000000ffff749224 */ /* 0x000fe200078e0a74 */
[----:B------:R-:W-:Y:S01]  /*3ce0*/  IABS R19, R36 ;  /* 0x0000002400137213 */ /* 0x000fe20000000000 */
[C---:B------:R-:W-:Y:S01]  /*3cf0*/  IMAD R124, R2.reuse, R17, R21 ;  /* 0x00000011027c7224 */ /* 0x040fe200078e0215 */
[----:B------:R-:W-:Y:S01]  /*3d00*/  ISETP.GT.U32.AND P1, PT, R2, R120, PT ;  /* 0x000000780200720c */ /* 0x000fe20003f24070 */
[----:B------:R-:W-:Y:S01]  /*3d10*/  @!P2 IMAD.IADD R114, R114, 0x1, -R2 ;  /* 0x000000017272a824 */ /* 0x000fe200078e0a02 */
[----:B------:R-:W-:Y:S01]  /*3d20*/  ISETP.GE.AND P2, PT, R20, RZ, PT ;  /* 0x000000ff1400720c */ /* 0x000fe20003f46270 */
[----:B------:R-:W-:Y:S01]  /*3d30*/  IMAD.HI.U32 R17, R12, R19, RZ ;  /* 0x000000130c117227 */ /* 0x000fe200078e00ff */
[----:B------:R-:W-:-:S03]  /*3d40*/  ISETP.GE.AND P0, PT, R42, RZ, PT ;  /* 0x000000ff2a00720c */ /* 0x000fc60003f06270 */
[----:B------:R-:W-:Y:S02]  /*3d50*/  IMAD.MOV R17, RZ, RZ, -R17 ;  /* 0x000000ffff117224 */ /* 0x000fe400078e0a11 */
[----:B------:R-:W-:Y:S01]  /*3d60*/  @!P6 IMAD.MOV R114, RZ, RZ, -R114 ;  /* 0x000000ffff72e224 */ /* 0x000fe200078e0a72 */
[C---:B------:R-:W-:Y:S01]  /*3d70*/  ISETP.GT.U32.AND P6, PT, R2.reuse, R124, PT ;  /* 0x0000007c0200720c */ /* 0x040fe20003fc4070 */
[----:B------:R-:W-:Y:S02]  /*3d80*/  IMAD R126, R2, R17, R19 ;  /* 0x00000011027e7224 */ /* 0x000fe400078e0213 */
[--C-:B------:R-:W-:Y:S01]  /*3d90*/  @!P4 IMAD.IADD R118, R118, 0x1, -R2.reuse ;  /* 0x000000017676c824 */ /* 0x100fe200078e0a02 */
[----:B------:R-:W-:Y:S01]  /*3da0*/  ISETP.GT.U32.AND P4, PT, R2, R122, PT ;  /* 0x0000007a0200720c */ /* 0x000fe20003f84070 */
[--C-:B------:R-:W-:Y:S01]  /*3db0*/  @!P1 IMAD.IADD R120, R120, 0x1, -R2.reuse ;  /* 0x0000000178789824 */ /* 0x100fe200078e0a02 */
[----:B------:R-:W-:Y:S01]  /*3dc0*/  ISETP.GT.U32.AND P1, PT, R2, R126, PT ;  /* 0x0000007e0200720c */ /* 0x000fe20003f24070 */
[C---:B------:R-:W-:Y:S01]  /*3dd0*/  VIADD R38, R3.reuse, 0x48 ;  /* 0x0000004803267836 */ /* 0x040fe20000000000 */
[----:B------:R-:W-:Y:S01]  /*3de0*/  @!P5 IADD3 R118, -R118, RZ, RZ ;  /* 0x000000ff7676d210 */ /* 0x000fe20007ffe1ff */
[C---:B------:R-:W-:Y:S01]  /*3df0*/  VIADD R20, R3.reuse, 0x47 ;  /* 0x0000004703147836 */ /* 0x040fe20000000000 */
[----:B------:R-:W-:Y:S01]  /*3e00*/  ISETP.GE.AND P5, PT, R36, RZ, PT ;  /* 0x000000ff2400720c */ /* 0x000fe20003fa6270 */
[C---:B------:R-:W-:Y:S01]  /*3e10*/  VIADD R40, R3.reuse, 0x4c ;  /* 0x0000004c03287836 */ /* 0x040fe20000000000 */
[----:B------:R-:W-:Y:S01]  /*3e20*/  IABS R65, R38 ;  /* 0x0000002600417213 */ /* 0x000fe20000000000 */
[----:B------:R-:W-:Y:S01]  /*3e30*/  @!P6 IMAD.IADD R124, R124, 0x1, -R2 ;  /* 0x000000017c7ce824 */ /* 0x000fe200078e0a02 */
[----:B------:R-:W-:Y:S01]  /*3e40*/  IABS R21, R20 ;  /* 0x0000001400157213 */ /* 0x000fe20000000000 */
[----:B------:R-:W-:Y:S01]  /*3e50*/  VIADD R36, R3, 0x4a ;  /* 0x0000004a03247836 */ /* 0x000fe20000000000 */
[----:B------:R-:W-:Y:S01]  /*3e60*/  ISETP.GE.AND P6, PT, R38, RZ, PT ;  /* 0x000000ff2600720c */ /* 0x000fe20003fc6270 */
[----:B------:R-:W-:Y:S01]  /*3e70*/  IMAD.HI.U32 R18, R12, R65, RZ ;  /* 0x000000410c127227 */ /* 0x000fe200078e00ff */
[----:B------:R-:W-:-:S02]  /*3e80*/  @!P4 IADD3 R122, R122, -R2, RZ ;  /* 0x800000027a7ac210 */ /* 0x000fc40007ffe0ff */
[----:B------:R-:W-:Y:S01]  /*3e90*/  @!P1 IADD3 R126, R126, -R2, RZ ;  /* 0x800000027e7e9210 */ /* 0x000fe20007ffe0ff */
[----:B------:R-:W-:Y:S01]  /*3ea0*/  IMAD.HI.U32 R17, R12, R21, RZ ;  /* 0x000000150c117227 */ /* 0x000fe200078e00ff */
[C---:B------:R-:W-:Y:S02]  /*3eb0*/  ISETP.GT.U32.AND P1, PT, R2.reuse, R124, PT ;  /* 0x0000007c0200720c */ /* 0x040fe40003f24070 */
[----:B------:R-:W-:Y:S01]  /*3ec0*/  ISETP.GT.U32.AND P4, PT, R2, R122, PT ;  /* 0x0000007a0200720c */ /* 0x000fe20003f84070 */
[----:B------:R-:W-:Y:S01]  /*3ed0*/  IMAD.MOV R17, RZ, RZ, -R17 ;  /* 0x000000ffff117224 */ /* 0x000fe200078e0a11 */
[----:B------:R-:W-:Y:S01]  /*3ee0*/  IADD3 R18, -R18, RZ, RZ ;  /* 0x000000ff12127210 */ /* 0x000fe20007ffe1ff */
[C---:B------:R-:W-:Y:S01]  /*3ef0*/  VIADD R38, R3.reuse, 0x4b ;  /* 0x0000004b03267836 */ /* 0x040fe20000000000 */
[----:B------:R-:W-:Y:S01]  /*3f00*/  IABS R71, R40 ;  /* 0x0000002800477213 */ /* 0x000fe20000000000 */
[C---:B------:R-:W-:Y:S01]  /*3f10*/  IMAD R130, R2.reuse, R17, R21 ;  /* 0x0000001102827224 */ /* 0x040fe200078e0215 */
[----:B------:R-:W-:Y:S01]  /*3f20*/  IABS R21, R36 ;  /* 0x0000002400157213 */ /* 0x000fe20000000000 */
[C---:B------:R-:W-:Y:S01]  /*3f30*/  IMAD R132, R2.reuse, R18, R65 ;  /* 0x0000001202847224 */ /* 0x040fe200078e0241 */
[----:B------:R-:W-:Y:S01]  /*3f40*/  IABS R65, R38 ;  /* 0x0000002600417213 */ /* 0x000fe20000000000 */
[----:B------:R-:W-:Y:S01]  /*3f50*/  @!P0 IMAD.MOV R120, RZ, RZ, -R120 ;  /* 0x000000ffff788224 */ /* 0x000fe200078e0a78 */
[----:B------:R-:W-:Y:S01]  /*3f60*/  ISETP.GT.U32.AND P0, PT, R2, R126, PT ;  /* 0x0000007e0200720c */ /* 0x000fe20003f04070 */
[--C-:B------:R-:W-:Y:S01]  /*3f70*/  @!P1 IMAD.IADD R124, R124, 0x1, -R2.reuse ;  /* 0x000000017c7c9824 */ /* 0x100fe200078e0a02 */
[----:B------:R-:W-:Y:S01]  /*3f80*/  ISETP.GT.U32.AND P1, PT, R2, R132, PT ;  /* 0x000000840200720c */ /* 0x000fe20003f24070 */
[----:B------:R-:W-:Y:S01]  /*3f90*/  @!P4 IMAD.IADD R122, R122, 0x1, -R2 ;  /* 0x000000017a7ac824 */ /* 0x000fe200078e0a02 */
[----:B------:R-:W-:Y:S01]  /*3fa0*/  ISETP.GE.AND P4, PT, R20, RZ, PT ;  /* 0x000000ff1400720c */ /* 0x000fe20003f86270 */
[----:B------:R-:W-:-:S02]  /*3fb0*/  VIADD R20, R3, 0x49 ;  /* 0x0000004903147836 */ /* 0x000fc40000000000 */
[----:B------:R-:W-:Y:S01]  /*3fc0*/  @!P3 IMAD.MOV R124, RZ, RZ, -R124 ;  /* 0x000000ffff7cb224 */ /* 0x000fe200078e0a7c */
[----:B------:R-:W-:Y:S01]  /*3fd0*/  @!P2 IADD3 R122, -R122, RZ, RZ ;  /* 0x000000ff7a7aa210 */ /* 0x000fe20007ffe1ff */
[----:B------:R-:W-:Y:S01]  /*3fe0*/  IMAD.HI.U32 R18, R12, R65, RZ ;  /* 0x000000410c127227 */ /* 0x000fe200078e00ff */
[----:B------:R-:W-:Y:S02]  /*3ff0*/  IABS R19, R20 ;  /* 0x0000001400137213 */ /* 0x000fe40000000000 */
[----:B------:R-:W-:Y:S01]  /*4000*/  ISETP.GT.U32.AND P2, PT, R2, R130, PT ;  /* 0x000000820200720c */ /* 0x000fe20003f44070 */
[----:B------:R-:W-:Y:S01]  /*4010*/  @!P0 IMAD.IADD R126, R126, 0x1, -R2 ;  /* 0x000000017e7e8824 */ /* 0x000fe200078e0a02 */
[----:B------:R-:W-:Y:S01]  /*4020*/  IADD3 R18, -R18, RZ, RZ ;  /* 0x000000ff12127210 */ /* 0x000fe20007ffe1ff */
[----:B------:R-:W-:Y:S01]  /*4030*/  IMAD.HI.U32 R17, R12, R19, RZ ;  /* 0x000000130c117227 */ /* 0x000fe200078e00ff */
[----:B------:R-:W-:-:S03]  /*4040*/  ISETP.GE.AND P0, PT, R20, RZ, PT ;  /* 0x000000ff1400720c */ /* 0x000fc60003f06270 */
[----:B------:R-:W-:Y:S02]  /*4050*/  @!P1 IMAD.IADD R132, R132, 0x1, -R2 ;  /* 0x0000000184849824 */ /* 0x000fe400078e0a02 */
[----:B------:R-:W-:Y:S02]  /*4060*/  IMAD.MOV R17, RZ, RZ, -R17 ;  /* 0x000000ffff117224 */ /* 0x000fe400078e0a11 */
[C---:B------:R-:W-:Y:S01]  /*4070*/  IMAD R136, R2.reuse, R18, R65 ;  /* 0x0000001202887224 */ /* 0x040fe200078e0241 */
[C---:B------:R-:W-:Y:S01]  /*4080*/  ISETP.GT.U32.AND P1, PT, R2.reuse, R132, PT ;  /* 0x000000840200720c */ /* 0x040fe20003f24070 */
[----:B------:R-:W-:Y:S01]  /*4090*/  IMAD R128, R2, R17, R19 ;  /* 0x0000001102807224 */ /* 0x000fe200078e0213 */
[----:B------:R-:W-:Y:S01]  /*40a0*/  @!P2 IADD3 R130, R130, -R2, RZ ;  /* 0x800000028282a210 */ /* 0x000fe20007ffe0ff */
[----:B------:R-:W-:Y:S01]  /*40b0*/  IMAD.HI.U32 R19, R12, R71, RZ ;  /* 0x000000470c137227 */ /* 0x000fe200078e00ff */
[----:B------:R-:W-:Y:S02]  /*40c0*/  IADD3 R18, R3, 0x4d, RZ ;  /* 0x0000004d03127810 */ /* 0x000fe40007ffe0ff */
[----:B------:R-:W-:Y:S01]  /*40d0*/  ISETP.GT.U32.AND P3, PT, R2, R130, PT ;  /* 0x000000820200720c */ /* 0x000fe20003f64070 */
[----:B------:R-:W-:Y:S01]  /*40e0*/  IMAD.HI.U32 R17, R12, R21, RZ ;  /* 0x000000150c117227 */ /* 0x000fe200078e00ff */
[----:B------:R-:W-:-:S02]  /*40f0*/  ISETP.GT.U32.AND P2, PT, R2, R128, PT ;  /* 0x000000800200720c */ /* 0x000fc40003f44070 */
[----:B------:R-:W-:Y:S01]  /*4100*/  IABS R139, R18 ;  /* 0x00000012008b7213 */ /* 0x000fe20000000000 */
[----:B------:R-:W-:Y:S02]  /*4110*/  IMAD.MOV R19, RZ, RZ, -R19 ;  /* 0x000000ffff137224 */ /* 0x000fe400078e0a13 */
[----:B------:R-:W-:Y:S02]  /*4120*/  IMAD.MOV R17, RZ, RZ, -R17 ;  /* 0x000000ffff117224 */ /* 0x000fe400078e0a11 */
[--C-:B------:R-:W-:Y:S01]  /*4130*/  @!P1 IMAD.IADD R132, R132, 0x1, -R2.reuse ;  /* 0x0000000184849824 */ /* 0x100fe200078e0a02 */
[C---:B------:R-:W-:Y:S01]  /*4140*/  ISETP.GT.U32.AND P1, PT, R2.reuse, R136, PT ;  /* 0x000000880200720c */ /* 0x040fe20003f24070 */
[C---:B------:R-:W-:Y:S02]  /*4150*/  IMAD R138, R2.reuse, R19, R71 ;  /* 0x00000013028a7224 */ /* 0x040fe400078e0247 */
[----:B------:R-:W-:Y:S01]  /*4160*/  IMAD R134, R2, R17, R21 ;  /* 0x0000001102867224 */ /* 0x000fe200078e0215 */
[----:B------:R-:W-:Y:S01]  /*4170*/  @!P6 IADD3 R132, -R132, RZ, RZ ;  /* 0x000000ff8484e210 */ /* 0x000fe20007ffe1ff */
[--C-:B------:R-:W-:Y:S01]  /*4180*/  @!P3 IMAD.IADD R130, R130, 0x1, -R2.reuse ;  /* 0x000000018282b824 */ /* 0x100fe200078e0a02 */
[----:B------:R-:W-:Y:S01]  /*4190*/  ISETP.GT.U32.AND P6, PT, R2, R138, PT ;  /* 0x0000008a0200720c */ /* 0x000fe20003fc4070 */
[----:B------:R-:W-:Y:S01]  /*41a0*/  @!P2 IMAD.IADD R128, R128, 0x1, -R2 ;  /* 0x000000018080a824 */ /* 0x000fe200078e0a02 */
[----:B------:R-:W-:Y:S01]  /*41b0*/  ISETP.GT.U32.AND P3, PT, R2, R134, PT ;  /* 0x000000860200720c */ /* 0x000fe20003f64070 */
[----:B------:R-:W-:-:S03]  /*41c0*/  IMAD.HI.U32 R17, R12, R139, RZ ;  /* 0x0000008b0c117227 */ /* 0x000fc600078e00ff */
[----:B------:R-:W-:Y:S01]  /*41d0*/  ISETP.GT.U32.AND P2, PT, R2, R128, PT ;  /* 0x000000800200720c */ /* 0x000fe20003f44070 */
[----:B------:R-:W-:Y:S01]  /*41e0*/  VIADD R20, R3, 0x4e ;  /* 0x0000004e03147836 */ /* 0x000fe20000000000 */
[----:B------:R-:W-:Y:S01]  /*41f0*/  IADD3 R17, -R17, RZ, RZ ;  /* 0x000000ff11117210 */ /* 0x000fe20007ffe1ff */
[----:B------:R-:W-:Y:S02]  /*4200*/  VIADD R21, R3, 0x4f ;  /* 0x0000004f03157836 */ /* 0x000fe40000000000 */
[--C-:B------:R-:W-:Y:S01]  /*4210*/  @!P1 IMAD.IADD R136, R136, 0x1, -R2.reuse ;  /* 0x0000000188889824 */ /* 0x100fe200078e0a02 */
[----:B------:R-:W-:Y:S01]  /*4220*/  IABS R19, R20 ;  /* 0x0000001400137213 */ /* 0x000fe20000000000 */
[--C-:B------:R-:W-:Y:S01]  /*4230*/  @!P6 IMAD.IADD R138, R138, 0x1, -R2.reuse ;  /* 0x000000018a8ae824 */ /* 0x100fe200078e0a02 */
[----:B------:R-:W-:Y:S01]  /*4240*/  IABS R141, R21 ;  /* 0x00000015008d7213 */ /* 0x000fe20000000000 */
[----:B------:R-:W-:Y:S01]  /*4250*/  @!P3 IMAD.IADD R134, R134, 0x1, -R2 ;  /* 0x000000018686b824 */ /* 0x000fe200078e0a02 */
[C---:B------:R-:W-:Y:S01]  /*4260*/  ISETP.GT.U32.AND P1, PT, R2.reuse, R136, PT ;  /* 0x000000880200720c */ /* 0x040fe20003f24070 */
[C---:B------:R-:W-:Y:S01]  /*4270*/  IMAD R139, R2.reuse, R17, R139 ;  /* 0x00000011028b7224 */ /* 0x040fe200078e028b */
[----:B------:R-:W-:Y:S01]  /*4280*/  ISETP.GT.U32.AND P6, PT, R2, R138, PT ;  /* 0x0000008a0200720c */ /* 0x000fe20003fc4070 */
[----:B------:R-:W-:Y:S01]  /*4290*/  IMAD.HI.U32 R17, R12, R19, RZ ;  /* 0x000000130c117227 */ /* 0x000fe200078e00ff */
[----:B------:R-:W-:-:S03]  /*42a0*/  ISETP.GT.U32.AND P3, PT, R2, R134, PT ;  /* 0x000000860200720c */ /* 0x000fc60003f64070 */
[----:B------:R-:W-:Y:S01]  /*42b0*/  @!P2 IMAD.IADD R128, R128, 0x1, -R2 ;  /* 0x000000018080a824 */ /* 0x000fe200078e0a02 */
[----:B------:R-:W-:Y:S01]  /*42c0*/  ISETP.GE.AND P2, PT, R40, RZ, PT ;  /* 0x000000ff2800720c */ /* 0x000fe20003f46270 */
[----:B------:R-:W-:Y:S02]  /*42d0*/  IMAD.MOV R140, RZ, RZ, -R17 ;  /* 0x000000ffff8c7224 */ /* 0x000fe400078e0a11 */
[----:B------:R-:W-:Y:S01]  /*42e0*/  IMAD.HI.U32 R17, R12, R141, RZ ;  /* 0x0000008d0c117227 */ /* 0x000fe200078e00ff */
[----:B------:R-:W-:Y:S02]  /*42f0*/  @!P0 IADD3 R128, -R128, RZ, RZ ;  /* 0x000000ff80808210 */ /* 0x000fe40007ffe1ff */
[----:B------:R-:W-:Y:S01]  /*4300*/  ISETP.GT.U32.AND P0, PT, R2, R139, PT ;  /* 0x0000008b0200720c */ /* 0x000fe20003f04070 */
[----:B------:R-:W-:Y:S01]  /*4310*/  IMAD.MOV R17, RZ, RZ, -R17 ;  /* 0x000000ffff117224 */ /* 0x000fe200078e0a11 */
[----:B------:R-:W-:Y:S01]  /*4320*/  @!P1 IADD3 R136, R136, -R2, RZ ;  /* 0x8000000288889210 */ /* 0x000fe20007ffe0ff */
[----:B------:R-:W-:Y:S01]  /*4330*/  @!P4 IMAD.MOV R130, RZ, RZ, -R130 ;  /* 0x000000ffff82c224 */ /* 0x000fe200078e0a82 */
[----:B------:R-:W-:Y:S01]  /*4340*/  ISETP.GE.AND P4, PT, R38, RZ, PT ;  /* 0x000000ff2600720c */ /* 0x000fe20003f86270 */
[----:B------:R-:W-:Y:S01]  /*4350*/  @!P6 IMAD.IADD R138, R138, 0x1, -R2 ;  /* 0x000000018a8ae824 */ /* 0x000fe200078e0a02 */
[----:B------:R-:W-:Y:S01]  /*4360*/  ISETP.GE.AND P1, PT, R20, RZ, PT ;  /* 0x000000ff1400720c */ /* 0x000fe20003f26270 */
[----:B------:R-:W-:-:S02]  /*4370*/  IMAD R141, R2, R17, R141 ;  /* 0x00000011028d7224 */ /* 0x000fc400078e028d */
[----:B------:R-:W-:Y:S01]  /*4380*/  @!P3 IMAD.IADD R134, R134, 0x1, -R2 ;  /* 0x000000018686b824 */ /* 0x000fe200078e0a02 */
[----:B------:R-:W-:Y:S01]  /*4390*/  ISETP.GE.AND P3, PT, R18, RZ, PT ;  /* 0x000000ff1200720c */ /* 0x000fe20003f66270 */
[----:B------:R-:W-:Y:S02]  /*43a0*/  VIADD R18, R3, 0x50 ;  /* 0x0000005003127836 */ /* 0x000fe40000000000 */
[----:B------:R-:W-:Y:S01]  /*43b0*/  @!P2 IMAD.MOV R138, RZ, RZ, -R138 ;  /* 0x000000ffff8aa224 */ /* 0x000fe200078e0a8a */
[C---:B------:R-:W-:Y:S01]  /*43c0*/  ISETP.GT.U32.AND P2, PT, R2.reuse, R141, PT ;  /* 0x0000008d0200720c */ /* 0x040fe20003f44070 */
[----:B------:R-:W-:Y:S01]  /*43d0*/  IMAD R140, R2, R140, R19 ;  /* 0x0000008c028c7224 */ /* 0x000fe200078e0213 */
[----:B------:R-:W-:Y:S01]  /*43e0*/  IABS R19, R18 ;  /* 0x0000001200137213 */ /* 0x000fe20000000000 */
[----:B------:R-:W-:Y:S02]  /*43f0*/  @!P0 IMAD.IADD R139, R139, 0x1, -R2 ;  /* 0x000000018b8b8824 */ /* 0x000fe400078e0a02 */
[----:B------:R-:W-:Y:S01]  /*4400*/  @!P4 IMAD.MOV R136, RZ, RZ, -R136 ;  /* 0x000000ffff88c224 */ /* 0x000fe200078e0a88 */
[----:B------:R-:W-:Y:S01]  /*4410*/  ISETP.GE.AND P4, PT, R18, RZ, PT ;  /* 0x000000ff1200720c */ /* 0x000fe20003f86270 */
[----:B------:R-:W-:Y:S01]  /*4420*/  @!P5 IMAD.MOV R126, RZ, RZ, -R126 ;  /* 0x000000ffff7ed224 */ /* 0x000fe200078e0a7e */
[----:B------:R-:W-:Y:S01]  /*4430*/  ISETP.GT.U32.AND P0, PT, R2, R139, PT ;  /* 0x0000008b0200720c */ /* 0x000fe20003f04070 */
[----:B------:R-:W-:Y:S01]  /*4440*/  IMAD.HI.U32 R17, R12, R19, RZ ;  /* 0x000000130c117227 */ /* 0x000fe200078e00ff */
[----:B------:R-:W-:-:S02]  /*4450*/  ISETP.GE.AND P5, PT, R36, RZ, PT ;  /* 0x000000ff2400720c */ /* 0x000fc40003fa6270 */
[C---:B------:R-:W-:Y:S01]  /*4460*/  IADD3 R18, R3.reuse, 0x51, RZ ;  /* 0x0000005103127810 */ /* 0x040fe20007ffe0ff */
[----:B------:R-:W-:Y:S01]  /*4470*/  IMAD.MOV R17, RZ, RZ, -R17 ;  /* 0x000000ffff117224 */ /* 0x000fe200078e0a11 */
[C---:B------:R-:W-:Y:S01]  /*4480*/  ISETP.GT.U32.AND P6, PT, R2.reuse, R140, PT ;  /* 0x0000008c0200720c */ /* 0x040fe20003fc4070 */
[----:B------:R-:W-:Y:S01]  /*4490*/  VIADD R20, R3, 0x52 ;  /* 0x0000005203147836 */ /* 0x000fe20000000000 */
[----:B------:R-:W-:Y:S01]  /*44a0*/  IABS R143, R18 ;  /* 0x00000012008f7213 */ /* 0x000fe20000000000 */
[----:B------:R-:W-:Y:S01]  /*44b0*/  @!P2 IMAD.IADD R141, R141, 0x1, -R2 ;  /* 0x000000018d8da824 */ /* 0x000fe200078e0a02 */
[----:B------:R-:W-:Y:S01]  /*44c0*/  IADD3 R36, R3, 0x55, RZ ;  /* 0x0000005503247810 */ /* 0x000fe20007ffe0ff */
[----:B------:R-:W-:Y:S01]  /*44d0*/  IMAD R142, R2, R17, R19 ;  /* 0x00000011028e7224 */ /* 0x000fe200078e0213 */
[----:B------:R-:W-:Y:S01]  /*44e0*/  IABS R19, R20 ;  /* 0x0000001400137213 */ /* 0x000fe20000000000 */
[----:B------:R-:W-:Y:S01]  /*44f0*/  IMAD.HI.U32 R17, R12, R143, RZ ;  /* 0x0000008f0c117227 */ /* 0x000fe200078e00ff */
[----:B------:R-:W-:-:S02]  /*4500*/  ISETP.GT.U32.AND P2, PT, R2, R141, PT ;  /* 0x0000008d0200720c */ /* 0x000fc40003f44070 */
[----:B------:R-:W-:Y:S01]  /*4510*/  @!P5 IADD3 R134, -R134, RZ, RZ ;  /* 0x000000ff8686d210 */ /* 0x000fe20007ffe1ff */
[--C-:B------:R-:W-:Y:S01]  /*4520*/  @!P0 IMAD.IADD R139, R139, 0x1, -R2.reuse ;  /* 0x000000018b8b8824 */ /* 0x100fe200078e0a02 */
[----:B------:R-:W-:Y:S01]  /*4530*/  ISETP.GE.AND P0, PT, R18, RZ, PT ;  /* 0x000000ff1200720c */ /* 0x000fe20003f06270 */
[--C-:B------:R-:W-:Y:S01]  /*4540*/  @!P6 IMAD.IADD R140, R140, 0x1, -R2.reuse ;  /* 0x000000018c8ce824 */ /* 0x100fe200078e0a02 */
[----:B------:R-:W-:Y:S01]  /*4550*/  ISETP.GE.AND P5, PT, R21, RZ, PT ;  /* 0x000000ff1500720c */ /* 0x000fe20003fa6270 */
[----:B------:R-:W-:Y:S01]  /*4560*/  @!P3 IMAD.MOV R139, RZ, RZ, -R139 ;  /* 0x000000ffff8bb224 */ /* 0x000fe200078e0a8b */
[----:B------:R-:W-:Y:S01]  /*4570*/  IADD3 R18, -R17, RZ, RZ ;  /* 0x000000ff11127210 */ /* 0x000fe20007ffe1ff */
[----:B------:R-:W-:Y:S01]  /*4580*/  IMAD.HI.U32 R17, R12, R19, RZ ;  /* 0x000000130c117227 */ /* 0x000fe200078e00ff */
[C---:B------:R-:W-:Y:S02]  /*4590*/  ISETP.GT.U32.AND P3, PT, R2.reuse, R142, PT ;  /* 0x0000008e0200720c */ /* 0x040fe40003f64070 */
[----:B------:R-:W-:Y:S01]  /*45a0*/  IADD3 R21, R3, 0x53, RZ ;  /* 0x0000005303157810 */ /* 0x000fe20007ffe0ff */
[----:B------:R-:W-:Y:S01]  /*45b0*/  IMAD.MOV R144, RZ, RZ, -R17 ;  /* 0x000000ffff907224 */ /* 0x000fe200078e0a11 */
[C---:B------:R-:W-:Y:S01]  /*45c0*/  ISETP.GT.U32.AND P6, PT, R2.reuse, R140, PT ;  /* 0x0000008c0200720c */ /* 0x040fe20003fc4070 */
[----:B------:R-:W-:Y:S01]  /*45d0*/  @!P2 IMAD.IADD R141, R141, 0x1, -R2 ;  /* 0x000000018d8da824 */ /* 0x000fe200078e0a02 */
[----:B------:R-:W-:Y:S01]  /*45e0*/  IABS R145, R21 ;  /* 0x0000001500917213 */ /* 0x000fe20000000000 */
[----:B------:R-:W-:Y:S01]  /*45f0*/  IMAD R144, R2, R144, R19 ;  /* 0x0000009002907224 */ /* 0x000fe200078e0213 */
[----:B------:R-:W-:Y:S01]  /*4600*/  IABS R147, R36 ;  /* 0x0000002400937213 */ /* 0x000fe20000000000 */
[----:B------:R-:W-:-:S02]  /*4610*/  @!P5 IMAD.MOV R141, RZ, RZ, -R141 ;  /* 0x000000ffff8dd224 */ /* 0x000fc400078e0a8d */
[----:B------:R-:W-:Y:S01]  /*4620*/  IMAD.HI.U32 R17, R12, R145, RZ ;  /* 0x000000910c117227 */ /* 0x000fe200078e00ff */
[----:B------:R-:W-:Y:S02]  /*4630*/  ISETP.GT.U32.AND P5, PT, R2, R144, PT ;  /* 0x000000900200720c */ /* 0x000fe40003fa4070 */
[----:B------:R-:W-:Y:S01]  /*4640*/  @!P3 IADD3 R142, R142, -R2, RZ ;  /* 0x800000028e8eb210 */ /* 0x000fe20007ffe0ff */
[----:B------:R-:W-:Y:S02]  /*4650*/  IMAD.MOV R17, RZ, RZ, -R17 ;  /* 0x000000ffff117224 */ /* 0x000fe400078e0a11 */
[----:B------:R-:W-:Y:S01]  /*4660*/  @!P6 IMAD.IADD R140, R140, 0x1, -R2 ;  /* 0x000000018c8ce824 */ /* 0x000fe200078e0a02 */
[C---:B------:R-:W-:Y:S01]  /*4670*/  ISETP.GT.U32.AND P3, PT, R2.reuse, R142, PT ;  /* 0x0000008e0200720c */ /* 0x040fe20003f64070 */
[----:B------:R-:W-:Y:S01]  /*4680*/  IMAD R145, R2, R17, R145 ;  /* 0x0000001102917224 */ /* 0x000fe200078e0291 */
[----:B------:R-:W-:Y:S01]  /*4690*/  ISETP.GE.AND P6, PT, R20, RZ, PT ;  /* 0x000000ff1400720c */ /* 0x000fe20003fc6270 */
[----:B------:R-:W-:-:S02]  /*46a0*/  VIADD R20, R3, 0x54 ;  /* 0x0000005403147836 */ /* 0x000fc40000000000 */
[----:B------:R-:W-:Y:S02]  /*46b0*/  IMAD R143, R2, R18, R143 ;  /* 0x00000012028f7224 */ /* 0x000fe400078e028f */
[----:B------:R-:W-:Y:S01]  /*46c0*/  @!P5 IADD3 R144, R144, -R2, RZ ;  /* 0x800000029090d210 */ /* 0x000fe20007ffe0ff */
[----:B------:R-:W-:Y:S01]  /*46d0*/  IMAD.HI.U32 R18, R12, R147, RZ ;  /* 0x000000930c127227 */ /* 0x000fe200078e00ff */
[----:B------:R-:W-:Y:S02]  /*46e0*/  IABS R19, R20 ;  /* 0x0000001400137213 */ /* 0x000fe40000000000 */
[C---:B------:R-:W-:Y:S01]  /*46f0*/  ISETP.GT.U32.AND P5, PT, R2.reuse, R144, PT ;  /* 0x000000900200720c */ /* 0x040fe20003fa4070 */
[----:B------:R-:W-:Y:S01]  /*4700*/  VIADD R38, R3, 0x56 ;  /* 0x0000005603267836 */ /* 0x000fe20000000000 */
[----:B------:R-:W-:Y:S01]  /*4710*/  ISETP.GT.U32.AND P2, PT, R2, R143, PT ;  /* 0x0000008f0200720c */ /* 0x000fe20003f44070 */
[----:B------:R-:W-:Y:S01]  /*4720*/  @!P3 IMAD.IADD R142, R142, 0x1, -R2 ;  /* 0x000000018e8eb824 */ /* 0x000fe200078e0a02 */
[----:B------:R-:W-:Y:S01]  /*4730*/  ISETP.GT.U32.AND P3, PT, R2, R145, PT ;  /* 0x000000910200720c */ /* 0x000fe20003f64070 */
[----:B------:R-:W-:-:S04]  /*4740*/  IMAD.HI.U32 R17, R12, R19, RZ ;  /* 0x000000130c117227 */ /* 0x000fc800078e00ff */
[----:B------:R-:W-:Y:S02]  /*4750*/  IMAD.MOV R18, RZ, RZ, -R18 ;  /* 0x000000ffff127224 */ /* 0x000fe400078e0a12 */
[----:B------:R-:W-:Y:S01]  /*4760*/  @!P1 IMAD.MOV R140, RZ, RZ, -R140 ;  /* 0x000000ffff8c9224 */ /* 0x000fe200078e0a8c */
[----:B------:R-:W-:Y:S01]  /*4770*/  ISETP.GE.AND P1, PT, R21, RZ, PT ;  /* 0x000000ff1500720c */ /* 0x000fe20003f26270 */
[----:B------:R-:W-:Y:S01]  /*4780*/  IMAD.MOV R17, RZ, RZ, -R17 ;  /* 0x000000ffff117224 */ /* 0x000fe200078e0a11 */
[----:B------:R-:W-:Y:S01]  /*4790*/  IABS R21, R38 ;  /* 0x0000002600157213 */ /* 0x000fe20000000000 */
[----:B------:R-:W-:Y:S02]  /*47a0*/  IMAD R147, R2, R18, R147 ;  /* 0x0000001202937224 */ /* 0x000fe400078e0293 */
[--C-:B------:R-:W-:Y:S02]  /*47b0*/  @!P5 IMAD.IADD R144, R144, 0x1, -R2.reuse ;  /* 0x000000019090d824 */ /* 0x100fe400078e0a02 */
[----:B------:R-:W-:-:S02]  /*47c0*/  @!P3 IMAD.IADD R145, R145, 0x1, -R2 ;  /* 0x000000019191b824 */ /* 0x000fc400078e0a02 */
[----:B------:R-:W-:Y:S02]  /*47d0*/  IMAD R146, R2, R17, R19 ;  /* 0x0000001102927224 */ /* 0x000fe400078e0213 */
[----:B------:R-:W-:Y:S01]  /*47e0*/  IMAD.HI.U32 R17, R12, R21, RZ ;  /* 0x000000150c117227 */ /* 0x000fe200078e00ff */
[C---:B------:R-:W-:Y:S02]  /*47f0*/  ISETP.GT.U32.AND P3, PT, R2.reuse, R145, PT ;  /* 0x000000910200720c */ /* 0x040fe40003f64070 */
[C---:B------:R-:W-:Y:S01]  /*4800*/  ISETP.GT.U32.AND P5, PT, R2.reuse, R146, PT ;  /* 0x000000920200720c */ /* 0x040fe20003fa4070 */
[----:B------:R-:W-:Y:S01]  /*4810*/  @!P6 IMAD.MOV R144, RZ, RZ, -R144 ;  /* 0x000000ffff90e224 */ /* 0x000fe200078e0a90 */
[----:B------:R-:W-:Y:S01]  /*4820*/  ISETP.GT.U32.AND P6, PT, R2, R147, PT ;  /* 0x000000930200720c */ /* 0x000fe20003fc4070 */
[----:B------:R-:W-:Y:S02]  /*4830*/  IMAD.MOV R17, RZ, RZ, -R17 ;  /* 0x000000ffff117224 */ /* 0x000fe400078e0a11 */
[----:B------:R-:W-:-:S02]  /*4840*/  @!P2 IMAD.IADD R143, R143, 0x1, -R2 ;  /* 0x000000018f8fa824 */ /* 0x000fc400078e0a02 */
[C---:B------:R-:W-:Y:S02]  /*4850*/  IMAD R148, R2.reuse, R17, R21 ;  /* 0x0000001102947224 */ /* 0x040fe400078e0215 */
[----:B------:R-:W-:Y:S01]  /*4860*/  VIADD R17, R3, 0x57 ;  /* 0x0000005703117836 */ /* 0x000fe20000000000 */
[----:B------:R-:W-:Y:S01]  /*4870*/  ISETP.GT.U32.AND P2, PT, R2, R143, PT ;  /* 0x0000008f0200720c */ /* 0x000fe20003f44070 */
[----:B------:R-:W-:Y:S02]  /*4880*/  @!P3 IMAD.IADD R145, R145, 0x1, -R2 ;  /* 0x000000019191b824 */ /* 0x000fe400078e0a02 */
[----:B------:R-:W-:Y:S01]  /*4890*/  VIADD R21, R3, 0x58 ;  /* 0x0000005803157836 */ /* 0x000fe20000000000 */
[----:B------:R-:W-:Y:S01]  /*48a0*/  IABS R149, R17 ;  /* 0x0000001100957213 */ /* 0x000fe20000000000 */
[----:B------:R-:W-:Y:S01]  /*48b0*/  @!P1 IMAD.MOV R145, RZ, RZ, -R145 ;  /* 0x000000ffff919224 */ /* 0x000fe200078e0a91 */
[----:B------:R-:W-:Y:S01]  /*48c0*/  @!P6 IADD3 R147, R147, -R2, RZ ;  /* 0x800000029393e210 */ /* 0x000fe20007ffe0ff */
[----:B------:R-:W-:Y:S01]  /*48d0*/  @!P4 IMAD.MOV R142, RZ, RZ, -R142 ;  /* 0x000000ffff8ec224 */ /* 0x000fe200078e0a8e */
[----:B------:R-:W-:Y:S01]  /*48e0*/  ISETP.GE.AND P3, PT, R17, RZ, PT ;  /* 0x000000ff1100720c */ /* 0x000fe20003f66270 */
[----:B------:R-:W-:Y:S01]  /*48f0*/  IMAD.HI.U32 R17, R12, R149, RZ ;  /* 0x000000950c117227 */ /* 0x000fe200078e00ff */
[----:B------:R-:W-:-:S02]  /*4900*/  ISETP.GT.U32.AND P6, PT, R2, R147, PT ;  /* 0x000000930200720c */ /* 0x000fc40003fc4070 */
[----:B------:R-:W-:Y:S01]  /*4910*/  ISETP.GT.U32.AND P1, PT, R2, R148, PT ;  /* 0x000000940200720c */ /* 0x000fe20003f24070 */
[----:B------:R-:W-:Y:S01]  /*4920*/  IMAD.MOV R17, RZ, RZ, -R17 ;  /* 0x000000ffff117224 */ /* 0x000fe200078e0a11 */
[----:B------:R-:W-:Y:S01]  /*4930*/  @!P2 IADD3 R143, R143, -R2, RZ ;  /* 0x800000028f8fa210 */ /* 0x000fe20007ffe0ff */
[--C-:B------:R-:W-:Y:S01]  /*4940*/  @!P5 IMAD.IADD R146, R146, 0x1, -R2.reuse ;  /* 0x000000019292d824 */ /* 0x100fe200078e0a02 */
[----:B------:R-:W-:Y:S01]  /*4950*/  ISETP.GE.AND P2, PT, R36, RZ, PT ;  /* 0x000000ff2400720c */ /* 0x000fe20003f46270 */
[C---:B------:R-:W-:Y:S01]  /*4960*/  IMAD R149, R2.reuse, R17, R149 ;  /* 0x0000001102957224 */ /* 0x040fe200078e0295 */
[----:B------:R-:W-:Y:S01]  /*4970*/  IABS R19, R21 ;  /* 0x0000001500137213 */ /* 0x000fe20000000000 */
[C---:B------:R-:W-:Y:S01]  /*4980*/  VIADD R40, R3.reuse, 0x63 ;  /* 0x0000006303287836 */ /* 0x040fe20000000000 */
[C---:B------:R-:W-:Y:S01]  /*4990*/  IADD3 R36, R3.reuse, 0x59, RZ ;  /* 0x0000005903247810 */ /* 0x040fe20007ffe0ff */
[----:B------:R-:W-:Y:S01]  /*49a0*/  VIADD R42, R3, 0x65 ;  /* 0x00000065032a7836 */ /* 0x000fe20000000000 */
[----:B------:R-:W-:Y:S01]  /*49b0*/  @!P0 IADD3 R143, -R143, RZ, RZ ;  /* 0x000000ff8f8f8210 */ /* 0x000fe20007ffe1ff */
[----:B------:R-:W-:Y:S01]  /*49c0*/  @!P6 IMAD.IADD R147, R147, 0x1, -R2 ;  /* 0x000000019393e824 */ /* 0x000fe200078e0a02 */
[----:B------:R-:W-:Y:S01]  /*49d0*/  ISETP.GT.U32.AND P6, PT, R2, R149, PT ;  /* 0x000000950200720c */ /* 0x000fe20003fc4070 */
[----:B------:R-:W-:Y:S01]  /*49e0*/  IMAD.HI.U32 R18, R12, R19, RZ ;  /* 0x000000130c127227 */ /* 0x000fe200078e00ff */
[----:B------:R-:W-:-:S02]  /*49f0*/  ISETP.GE.AND P0, PT, R38, RZ, PT ;  /* 0x000000ff2600720c */ /* 0x000fc40003f06270 */
[----:B------:R-:W-:Y:S01]  /*4a00*/  IABS R151, R36 ;  /* 0x0000002400977213 */ /* 0x000fe20000000000 */
[----:B------:R-:W-:Y:S01]  /*4a10*/  VIADD R38, R3, 0x5a ;  /* 0x0000005a03267836 */ /* 0x000fe20000000000 */
[----:B------:R-:W-:Y:S01]  /*4a20*/  ISETP.GE.AND P4, PT, R20, RZ, PT ;  /* 0x000000ff1400720c */ /* 0x000fe20003f86270 */
[----:B------:R-:W-:Y:S01]  /*4a30*/  @!P1 IMAD.IADD R148, R148, 0x1, -R2 ;  /* 0x0000000194949824 */ /* 0x000fe200078e0a02 */
[----:B------:R-:W-:Y:S01]  /*4a40*/  ISETP.GT.U32.AND P5, PT, R2, R146, PT ;  /* 0x000000920200720c */ /* 0x000fe20003fa4070 */
[----:B------:R-:W-:Y:S01]  /*4a50*/  IMAD.MOV R18, RZ, RZ, -R18 ;  /* 0x000000ffff127224 */ /* 0x000fe200078e0a12 */
[----:B------:R-:W-:Y:S01]  /*4a60*/  IABS R20, R38 ;  /* 0x0000002600147213 */ /* 0x000fe20000000000 */
[----:B------:R-:W-:Y:S01]  /*4a70*/  IMAD.HI.U32 R17, R12, R151, RZ ;  /* 0x000000970c117227 */ /* 0x000fe200078e00ff */
[C---:B------:R-:W-:Y:S02]  /*4a80*/  ISETP.GT.U32.AND P1, PT, R2.reuse, R148, PT ;  /* 0x000000940200720c */ /* 0x040fe40003f24070 */
[----:B------:R-:W-:Y:S01]  /*4a90*/  @!P6 IADD3 R149, R149, -R2, RZ ;  /* 0x800000029595e210 */ /* 0x000fe20007ffe0ff */
[C---:B------:R-:W-:Y:S01]  /*4aa0*/  IMAD R150, R2.reuse, R18, R19 ;  /* 0x0000001202967224 */ /* 0x040fe200078e0213 */
[----:B------:R-:W-:Y:S01]  /*4ab0*/  IADD3 R17, -R17, RZ, RZ ;  /* 0x000000ff11117210 */ /* 0x000fe20007ffe1ff */
[----:B------:R-:W-:Y:S01]  /*4ac0*/  IMAD.MOV.U32 R19, RZ, RZ, R20 ;  /* 0x000000ffff137224 */ /* 0x000fe200078e0014 */
[----:B------:R-:W-:Y:S01]  /*4ad0*/  ISETP.GT.U32.AND P6, PT, R2, R149, PT ;  /* 0x000000950200720c */ /* 0x000fe20003fc4070 */
[----:B------:R-:W-:Y:S01]  /*4ae0*/  VIADD R20, R3, 0x5b ;  /* 0x0000005b03147836 */ /* 0x000fe20000000000 */
[----:B------:R-:W-:Y:S01]  /*4af0*/  IABS R161, R40 ;  /* 0x0000002800a17213 */ /* 0x000fe20000000000 */
[----:B------:R-:W-:Y:S01]  /*4b00*/  IMAD.HI.U32 R18, R12, R19, RZ ;  /* 0x000000130c127227 */ /* 0x000fe200078e00ff */
[----:B------:R-:W-:-:S02]  /*4b10*/  @!P5 IADD3 R146, R146, -R2, RZ ;  /* 0x800000029292d210 */ /* 0x000fc40007ffe0ff */
[----:B------:R-:W-:Y:S01]  /*4b20*/  IABS R153, R20 ;  /* 0x0000001400997213 */ /* 0x000fe20000000000 */
[----:B------:R-:W-:Y:S01]  /*4b30*/  IMAD R151, R2, R17, R151 ;  /* 0x0000001102977224 */ /* 0x000fe200078e0297 */
[----:B------:R-:W-:Y:S01]  /*4b40*/  ISETP.GE.AND P5, PT, R21, RZ, PT ;  /* 0x000000ff1500720c */ /* 0x000fe20003fa6270 */
[----:B------:R-:W-:Y:S01]  /*4b50*/  IMAD.MOV R18, RZ, RZ, -R18 ;  /* 0x000000ffff127224 */ /* 0x000fe200078e0a12 */
[----:B------:R-:W-:Y:S01]  /*4b60*/  IABS R163, R42 ;  /* 0x0000002a00a37213 */ /* 0x000fe20000000000 */
[--C-:B------:R-:W-:Y:S01]  /*4b70*/  @!P1 IMAD.IADD R148, R148, 0x1, -R2.reuse ;  /* 0x0000000194949824 */ /* 0x100fe200078e0a02 */
[C---:B------:R-:W-:Y:S01]  /*4b80*/  ISETP.GT.U32.AND P1, PT, R2.reuse, R151, PT ;  /* 0x000000970200720c */ /* 0x040fe20003f24070 */
[C---:B------:R-:W-:Y:S02]  /*4b90*/  IMAD R152, R2.reuse, R18, R19 ;  /* 0x0000001202987224 */ /* 0x040fe400078e0213 */
[----:B------:R-:W-:Y:S02]  /*4ba0*/  @!P6 IMAD.IADD R149, R149, 0x1, -R2 ;  /* 0x000000019595e824 */ /* 0x000fe400078e0a02 */
[----:B------:R-:W-:Y:S01]  /*4bb0*/  @!P4 IMAD.MOV R146, RZ, RZ, -R146 ;  /* 0x000000ffff92c224 */ /* 0x000fe200078e0a92 */
[----:B------:R-:W-:Y:S01]  /*4bc0*/  ISETP.GT.U32.AND P6, PT, R2, R152, PT ;  /* 0x000000980200720c */ /* 0x000fe20003fc4070 */
[----:B------:R-:W-:Y:S01]  /*4bd0*/  IMAD.HI.U32 R17, R12, R153, RZ ;  /* 0x000000990c117227 */ /* 0x000fe200078e00ff */
[----:B------:R-:W-:-:S03]  /*4be0*/  ISETP.GT.U32.AND P4, PT, R2, R150, PT ;  /* 0x000000960200720c */ /* 0x000fc60003f84070 */
[----:B------:R-:W-:Y:S01]  /*4bf0*/  VIADD R21, R3, 0x5c ;  /* 0x0000005c03157836 */ /* 0x000fe20000000000 */
[----:B------:R-:W-:Y:S01]  /*4c00*/  IADD3 R17, -R17, RZ, RZ ;  /* 0x000000ff11117210 */ /* 0x000fe20007ffe1ff */
[----:B------:R-:W-:Y:S02]  /*4c10*/  @!P1 IMAD.IADD R151, R151, 0x1, -R2 ;  /* 0x0000000197979824 */ /* 0x000fe400078e0a02 */
[----:B------:R-:W-:Y:S01]  /*4c20*/  @!P0 IMAD.MOV R148, RZ, RZ, -R148 ;  /* 0x000000ffff948224 */ /* 0x000fe200078e0a94 */
[----:B------:R-:W-:Y:S01]  /*4c30*/  IABS R19, R21 ;  /* 0x0000001500137213 */ /* 0x000fe20000000000 */
[C---:B------:R-:W-:Y:S01]  /*4c40*/  IMAD R153, R2.reuse, R17, R153 ;  /* 0x0000001102997224 */ /* 0x040fe200078e0299 */
[----:B------:R-:W-:Y:S01]  /*4c50*/  ISETP.GT.U32.AND P1, PT, R2, R151, PT ;  /* 0x000000970200720c */ /* 0x000fe20003f24070 */
[----:B------:R-:W-:Y:S01]  /*4c60*/  @!P6 IMAD.IADD R152, R152, 0x1, -R2 ;  /* 0x000000019898e824 */ /* 0x000fe200078e0a02 */
[----:B------:R-:W-:Y:S01]  /*4c70*/  ISETP.GE.AND P0, PT, R38, RZ, PT ;  /* 0x000000ff2600720c */ /* 0x000fe20003f06270 */
[----:B------:R-:W-:Y:S01]  /*4c80*/  IMAD.HI.U32 R18, R12, R19, RZ ;  /* 0x000000130c127227 */ /* 0x000fe200078e00ff */
[----:B------:R-:W-:-:S02]  /*4c90*/  @!P4 IADD3 R150, R150, -R2, RZ ;  /* 0x800000029696c210 */ /* 0x000fc40007ffe0ff */
[C---:B------:R-:W-:Y:S01]  /*4ca0*/  ISETP.GT.U32.AND P6, PT, R2.reuse, R152, PT ;  /* 0x000000980200720c */ /* 0x040fe20003fc4070 */
[----:B------:R-:W-:Y:S01]  /*4cb0*/  IMAD.MOV R18, RZ, RZ, -R18 ;  /* 0x000000ffff127224 */ /* 0x000fe200078e0a12 */
[C---:B------:R-:W-:Y:S01]  /*4cc0*/  ISETP.GT.U32.AND P4, PT, R2.reuse, R150, PT ;  /* 0x000000960200720c */ /* 0x040fe20003f84070 */
[----:B------:R-:W-:Y:S01]  /*4cd0*/  @!P2 IMAD.MOV R147, RZ, RZ, -R147 ;  /* 0x000000ffff93a224 */ /* 0x000fe200078e0a93 */
[----:B------:R-:W-:Y:S01]  /*4ce0*/  IADD3 R17, R3, 0x5d, RZ ;  /* 0x0000005d03117810 */ /* 0x000fe20007ffe0ff */
[----:B------:R-:W-:Y:S01]  /*4cf0*/  IMAD R154, R2, R18, R19 ;  /* 0x00000012029a7224 */ /* 0x000fe200078e0213 */
[----:B------:R-:W-:Y:S01]  /*4d00*/  ISETP.GE.AND P2, PT, R36, RZ, PT ;  /* 0x000000ff2400720c */ /* 0x000fe20003f46270 */
[----:B------:R-:W-:Y:S01]  /*4d10*/  @!P1 IMAD.IADD R151, R151, 0x1, -R2 ;  /* 0x0000000197979824 */ /* 0x000fe200078e0a02 */
[----:B------:R-:W-:Y:S01]  /*4d20*/  ISETP.GT.U32.AND P1, PT, R2, R153, PT ;  /* 0x000000990200720c */ /* 0x000fe20003f24070 */
[C---:B------:R-:W-:Y:S01]  /*4d30*/  VIADD R19, R3.reuse, 0x5f ;  /* 0x0000005f03137836 */ /* 0x040fe20000000000 */
[----:B------:R-:W-:Y:S01]  /*4d40*/  IABS R155, R17 ;  /* 0x00000011009b7213 */ /* 0x000fe20000000000 */
[----:B------:R-:W-:-:S02]  /*4d50*/  VIADD R18, R3, 0x5e ;  /* 0x0000005e03127836 */ /* 0x000fc40000000000 */
[--C-:B------:R-:W-:Y:S01]  /*4d60*/  @!P6 IMAD.IADD R152, R152, 0x1, -R2.reuse ;  /* 0x000000019898e824 */ /* 0x100fe200078e0a02 */
[----:B------:R-:W-:Y:S01]  /*4d70*/  ISETP.GE.AND P6, PT, R19, RZ, PT ;  /* 0x000000ff1300720c */ /* 0x000fe20003fc6270 */
[----:B------:R-:W-:Y:S01]  /*4d80*/  @!P4 IMAD.IADD R150, R150, 0x1, -R2 ;  /* 0x000000019696c824 */ /* 0x000fe200078e0a02 */
[----:B------:R-:W-:Y:S01]  /*4d90*/  IABS R157, R19 ;  /* 0x00000013009d7213 */ /* 0x000fe20000000000 */
[----:B------:R-:W-:Y:S01]  /*4da0*/  VIADD R36, R3, 0x61 ;  /* 0x0000006103247836 */ /* 0x000fe20000000000 */
[----:B------:R-:W-:Y:S01]  /*4db0*/  @!P0 IADD3 R152, -R152, RZ, RZ ;  /* 0x000000ff98988210 */ /* 0x000fe20007ffe1ff */
[----:B------:R-:W-:Y:S01]  /*4dc0*/  @!P5 IMAD.MOV R150, RZ, RZ, -R150 ;  /* 0x000000ffff96d224 */ /* 0x000fe200078e0a96 */
[----:B------:R-:W-:Y:S01]  /*4dd0*/  ISETP.GT.U32.AND P0, PT, R2, R154, PT ;  /* 0x0000009a0200720c */ /* 0x000fe20003f04070 */
[----:B------:R-:W-:Y:S01]  /*4de0*/  @!P1 IMAD.IADD R153, R153, 0x1, -R2 ;  /* 0x0000000199999824 */ /* 0x000fe200078e0a02 */
[----:B------:R-:W-:Y:S01]  /*4df0*/  ISETP.GE.AND P5, PT, R17, RZ, PT ;  /* 0x000000ff1100720c */ /* 0x000fe20003fa6270 */
[----:B------:R-:W-:Y:S01]  /*4e00*/  IMAD.HI.U32 R17, R12, R155, RZ ;  /* 0x0000009b0c117227 */ /* 0x000fe200078e00ff */
[----:B------:R-:W-:-:S02]  /*4e10*/  ISETP.GE.AND P4, PT, R21, RZ, PT ;  /* 0x000000ff1500720c */ /* 0x000fc40003f86270 */
[C---:B------:R-:W-:Y:S01]  /*4e20*/  ISETP.GT.U32.AND P1, PT, R2.reuse, R153, PT ;  /* 0x000000990200720c */ /* 0x040fe20003f24070 */
[----:B------:R-:W-:Y:S01]  /*4e30*/  IMAD.MOV R19, RZ, RZ, -R17 ;  /* 0x000000ffff137224 */ /* 0x000fe200078e0a11 */
[----:B------:R-:W-:Y:S01]  /*4e40*/  IABS R21, R18 ;  /* 0x0000001200157213 */ /* 0x000fe20000000000 */
[----:B------:R-:W-:Y:S01]  /*4e50*/  @!P3 IMAD.MOV R149, RZ, RZ, -R149 ;  /* 0x000000ffff95b224 */ /* 0x000fe200078e0a95 */
[----:B------:R-:W-:Y:S01]  /*4e60*/  @!P2 IADD3 R151, -R151, RZ, RZ ;  /* 0x000000ff9797a210 */ /* 0x000fe20007ffe1ff */
[----:B------:R-:W-:Y:S01]  /*4e70*/  IMAD R155, R2, R19, R155 ;  /* 0x00000013029b7224 */ /* 0x000fe200078e029b */
[----:B------:R-:W-:Y:S01]  /*4e80*/  ISETP.GE.AND P2, PT, R18, RZ, PT ;  /* 0x000000ff1200720c */ /* 0x000fe20003f46270 */
[----:B------:R-:W-:Y:S01]  /*4e90*/  IMAD.HI.U32 R18, R12, R21, RZ ;  /* 0x000000150c127227 */ /* 0x000fe200078e00ff */
[----:B------:R-:W-:Y:S02]  /*4ea0*/  @!P0 IADD3 R154, R154, -R2, RZ ;  /* 0x800000029a9a8210 */ /* 0x000fe40007ffe0ff */
[----:B------:R-:W-:Y:S01]  /*4eb0*/  IABS R159, R36 ;  /* 0x00000024009f7213 */ /* 0x000fe20000000000 */
[----:B------:R-:W-:Y:S01]  /*4ec0*/  IMAD.MOV R18, RZ, RZ, -R18 ;  /* 0x000000ffff127224 */ /* 0x000fe200078e0a12 */
[C---:B------:R-:W-:Y:S01]  /*4ed0*/  ISETP.GT.U32.AND P0, PT, R2.reuse, R154, PT ;  /* 0x0000009a0200720c */ /* 0x040fe20003f04070 */
[----:B------:R-:W-:Y:S01]  /*4ee0*/  @!P1 IMAD.IADD R153, R153, 0x1, -R2 ;  /* 0x0000000199999824 */ /* 0x000fe200078e0a02 */
[C---:B------:R-:W-:Y:S01]  /*4ef0*/  ISETP.GT.U32.AND P1, PT, R2.reuse, R155, PT ;  /* 0x0000009b0200720c */ /* 0x040fe20003f24070 */
[----:B------:R-:W-:Y:S01]  /*4f00*/  IMAD R156, R2, R18, R21 ;  /* 0x00000012029c7224 */ /* 0x000fe200078e0215 */
[----:B------:R-:W-:Y:S01]  /*4f10*/  ISETP.GE.AND P3, PT, R20, RZ, PT ;  /* 0x000000ff1400720c */ /* 0x000fe20003f66270 */
[----:B------:R-:W-:Y:S01]  /*4f20*/  IMAD.HI.U32 R18, R12, R159, RZ ;  /* 0x0000009f0c127227 */ /* 0x000fe200078e00ff */
[----:B------:R-:W-:-:S03]  /*4f30*/  IADD3 R20, R3, 0x60, RZ ;  /* 0x0000006003147810 */ /* 0x000fc60007ffe0ff */
[----:B------:R-:W-:Y:S01]  /*4f40*/  IMAD.HI.U32 R17, R12, R157, RZ ;  /* 0x0000009d0c117227 */ /* 0x000fe200078e00ff */
[----:B------:R-:W-:Y:S02]  /*4f50*/  IABS R19, R20 ;  /* 0x0000001400137213 */ /* 0x000fe40000000000 */
[----:B------:R-:W-:Y:S01]  /*4f60*/  IADD3 R18, -R18, RZ, RZ ;  /* 0x000000ff12127210 */ /* 0x000fe20007ffe1ff */
[--C-:B------:R-:W-:Y:S01]  /*4f70*/  @!P0 IMAD.IADD R154, R154, 0x1, -R2.reuse ;  /* 0x000000019a9a8824 */ /* 0x100fe200078e0a02 */
[C---:B------:R-:W-:Y:S01]  /*4f80*/  ISETP.GT.U32.AND P0, PT, R2.reuse, R156, PT ;  /* 0x0000009c0200720c */ /* 0x040fe20003f04070 */
[----:B------:R-:W-:Y:S02]  /*4f90*/  @!P1 IMAD.IADD R155, R155, 0x1, -R2 ;  /* 0x000000019b9b9824 */ /* 0x000fe400078e0a02 */
[----:B------:R-:W-:Y:S01]  /*4fa0*/  IMAD.MOV R17, RZ, RZ, -R17 ;  /* 0x000000ffff117224 */ /* 0x000fe200078e0a11 */
[----:B------:R-:W-:Y:S01]  /*4fb0*/  @!P3 IADD3 R153, -R153, RZ, RZ ;  /* 0x000000ff9999b210 */ /* 0x000fe20007ffe1ff */
[C---:B------:R-:W-:Y:S01]  /*4fc0*/  IMAD R159, R2.reuse, R18, R159 ;  /* 0x00000012029f7224 */ /* 0x040fe200078e029f */
[C---:B------:R-:W-:Y:S01]  /*4fd0*/  ISETP.GT.U32.AND P1, PT, R2.reuse, R155, PT ;  /* 0x0000009b0200720c */ /* 0x040fe20003f24070 */
[----:B------:R-:W-:-:S02]  /*4fe0*/  IMAD R157, R2, R17, R157 ;  /* 0x00000011029d7224 */ /* 0x000fc400078e029d */
[----:B------:R-:W-:-:S03]  /*4ff0*/  IMAD.HI.U32 R17, R12, R19, RZ ;  /* 0x000000130c117227 */ /* 0x000fc600078e00ff */
[----:B------:R-:W-:Y:S01]  /*5000*/  ISETP.GT.U32.AND P3, PT, R2, R157, PT ;  /* 0x0000009d0200720c */ /* 0x000fe20003f64070 */
[----:B------:R-:W-:Y:S01]  /*5010*/  IMAD.MOV R17, RZ, RZ, -R17 ;  /* 0x000000ffff117224 */ /* 0x000fe200078e0a11 */
[----:B------:R-:W-:Y:S01]  /*5020*/  @!P0 IADD3 R156, R156, -R2, RZ ;  /* 0x800000029c9c8210 */ /* 0x000fe20007ffe0ff */
[----:B------:R-:W-:Y:S01]  /*5030*/  VIADD R38, R3, 0x62 ;  /* 0x0000006203267836 */ /* 0x000fe20000000000 */
[C---:B------:R-:W-:Y:S01]  /*5040*/  ISETP.GT.U32.AND P0, PT, R2.reuse, R159, PT ;  /* 0x0000009f0200720c */ /* 0x040fe20003f04070 */
[C---:B------:R-:W-:Y:S02]  /*5050*/  IMAD R158, R2.reuse, R17, R19 ;  /* 0x00000011029e7224 */ /* 0x040fe400078e0213 */
[----:B------:R-:W-:Y:S01]  /*5060*/  @!P4 IMAD.MOV R154, RZ, RZ, -R154 ;  /* 0x000000ffff9ac224 */ /* 0x000fe200078e0a9a */
[----:B------:R-:W-:Y:S01]  /*5070*/  IABS R21, R38 ;  /* 0x0000002600157213 */ /* 0x000fe20000000000 */
[----:B------:R-:W-:Y:S01]  /*5080*/  @!P1 IMAD.IADD R155, R155, 0x1, -R2 ;  /* 0x000000019b9b9824 */ /* 0x000fe200078e0a02 */
[----:B------:R-:W-:Y:S01]  /*5090*/  ISETP.GT.U32.AND P4, PT, R2, R158, PT ;  /* 0x0000009e0200720c */ /* 0x000fe20003f84070 */
[----:B------:R-:W-:Y:S01]  /*50a0*/  IMAD.HI.U32 R18, R12, R161, RZ ;  /* 0x000000a10c127227 */ /* 0x000fe200078e00ff */
[----:B------:R-:W-:-:S02]  /*50b0*/  ISETP.GE.AND P1, PT, R20, RZ, PT ;  /* 0x000000ff1400720c */ /* 0x000fc40003f26270 */
[----:B------:R-:W-:Y:S01]  /*50c0*/  @!P3 IADD3 R157, R157, -R2, RZ ;  /* 0x800000029d9db210 */ /* 0x000fe20007ffe0ff */
[----:B------:R-:W-:Y:S01]  /*50d0*/  VIADD R20, R3, 0x64 ;  /* 0x0000006403147836 */ /* 0x000fe20000000000 */
[----:B------:R-:W-:Y:S01]  /*50e0*/  ISETP.GT.U32.AND P3, PT, R2, R156, PT ;  /* 0x0000009c0200720c */ /* 0x000fe20003f64070 */
[----:B------:R-:W-:-:S03]  /*50f0*/  IMAD.HI.U32 R17, R12, R21, RZ ;  /* 0x000000150c117227 */ /* 0x000fc600078e00ff */
[----:B------:R-:W-:Y:S01]  /*5100*/  IABS R19, R20 ;  /* 0x0000001400137213 */ /* 0x000fe20000000000 */
[----:B------:R-:W-:Y:S02]  /*5110*/  @!P0 IMAD.IADD R159, R159, 0x1, -R2 ;  /* 0x000000019f9f8824 */ /* 0x000fe400078e0a02 */
[----:B------:R-:W-:Y:S02]  /*5120*/  IMAD.MOV R17, RZ, RZ, -R17 ;  /* 0x000000ffff117224 */ /* 0x000fe400078e0a11 */
[----:B------:R-:W-:Y:S01]  /*5130*/  @!P5 IMAD.MOV R155, RZ, RZ, -R155 ;  /* 0x000000ffff9bd224 */ /* 0x000fe200078e0a9b */
[C---:B------:R-:W-:Y:S01]  /*5140*/  ISETP.GT.U32.AND P5, PT, R2.reuse, R159, PT ;  /* 0x0000009f0200720c */ /* 0x040fe20003fa4070 */
[----:B------:R-:W-:Y:S02]  /*5150*/  IMAD R160, R2, R17, R21 ;  /* 0x0000001102a07224 */ /* 0x000fe400078e0215 */
[----:B------:R-:W-:Y:S01]  /*5160*/  IMAD.HI.U32 R17, R12, R19, RZ ;  /* 0x000000130c117227 */ /* 0x000fe200078e00ff */
[----:B------:R-:W-:-:S02]  /*5170*/  @!P3 IADD3 R156, R156, -R2, RZ ;  /* 0x800000029c9cb210 */ /* 0x000fc40007ffe0ff */
[----:B------:R-:W-:Y:S01]  /*5180*/  ISETP.GT.U32.AND P3, PT, R2, R160, PT ;  /* 0x000000a00200720c */ /* 0x000fe20003f64070 */
[----:B------:R-:W-:Y:S01]  /*5190*/  @!P4 IMAD.IADD R158, R158, 0x1, -R2 ;  /* 0x000000019e9ec824 */ /* 0x000fe200078e0a02 */
[----:B------:R-:W-:Y:S01]  /*51a0*/  ISETP.GT.U32.AND P4, PT, R2, R157, PT ;  /* 0x0000009d0200720c */ /* 0x000fe20003f84070 */
[----:B------:R-:W-:Y:S01]  /*51b0*/  IMAD.MOV R162, RZ, RZ, -R17 ;  /* 0x000000ffffa27224 */ /* 0x000fe200078e0a11 */
[----:B------:R-:W-:Y:S01]  /*51c0*/  @!P2 IADD3 R156, -R156, RZ, RZ ;  /* 0x000000ff9c9ca210 */ /* 0x000fe20007ffe1ff */
[----:B------:R-:W-:Y:S01]  /*51d0*/  IMAD.MOV R18, RZ, RZ, -R18 ;  /* 0x000000ffff127224 */ /* 0x000fe200078e0a12 */
[C---:B------:R-:W-:Y:S01]  /*51e0*/  ISETP.GT.U32.AND P0, PT, R2.reuse, R158, PT ;  /* 0x0000009e0200720c */ /* 0x040fe20003f04070 */
[C---:B------:R-:W-:Y:S02]  /*51f0*/  IMAD R162, R2.reuse, R162, R19 ;  /* 0x000000a202a27224 */ /* 0x040fe400078e0213 */
[----:B------:R-:W-:Y:S02]  /*5200*/  @!P5 IMAD.IADD R159, R159, 0x1, -R2 ;  /* 0x000000019f9fd824 */ /* 0x000fe400078e0a02 */
[----:B------:R-:W-:Y:S01]  /*5210*/  VIADD R44, R3, 0x66 ;  /* 0x00000066032c7836 */ /* 0x000fe20000000000 */
[C---:B------:R-:W-:Y:S01]  /*5220*/  ISETP.GT.U32.AND P5, PT, R2.reuse, R162, PT ;  /* 0x000000a20200720c */ /* 0x040fe20003fa4070 */
[----:B------:R-:W-:-:S02]  /*5230*/  IMAD R161, R2, R18, R161 ;  /* 0x0000001202a17224 */ /* 0x000fc400078e02a1 */
[----:B------:R-:W-:Y:S01]  /*5240*/  IMAD.HI.U32 R17, R12, R163, RZ ;  /* 0x000000a30c117227 */ /* 0x000fe200078e00ff */
[----:B------:R-:W-:-:S03]  /*5250*/  IABS R21, R44 ;  /* 0x0000002c00157213 */ /* 0x000fc60000000000 */
[--C-:B------:R-:W-:Y:S01]  /*5260*/  @!P0 IMAD.IADD R158, R158, 0x1, -R2.reuse ;  /* 0x000000019e9e8824 */ /* 0x100fe200078e0a02 */
[----:B------:R-:W-:Y:S01]  /*5270*/  ISETP.GE.AND P0, PT, R36, RZ, PT ;  /* 0x000000ff2400720c */ /* 0x000fe20003f06270 */
[----:B------:R-:W-:Y:S01]  /*5280*/  VIADD R36, R3, 0x67 ;  /* 0x0000006703247836 */ /* 0x000fe20000000000 */
[----:B------:R-:W-:Y:S01]  /*5290*/  IADD3 R17, -R17, RZ, RZ ;  /* 0x000000ff11117210 */ /* 0x000fe20007ffe1ff */
[--C-:B------:R-:W-:Y:S01]  /*52a0*/  @!P4 IMAD.IADD R157, R157, 0x1, -R2.reuse ;  /* 0x000000019d9dc824 */ /* 0x100fe200078e0a02 */
[----:B------:R-:W-:Y:S01]  /*52b0*/  ISETP.GT.U32.AND P4, PT, R2, R161, PT ;  /* 0x000000a10200720c */ /* 0x000fe20003f84070 */
[--C-:B------:R-:W-:Y:S01]  /*52c0*/  @!P5 IMAD.IADD R162, R162, 0x1, -R2.reuse ;  /* 0x00000001a2a2d824 */ /* 0x100fe200078e0a02 */
[----:B------:R-:W-:Y:S01]  /*52d0*/  IABS R165, R36 ;  /* 0x0000002400a57213 */ /* 0x000fe20000000000 */
[----:B------:R-:W-:Y:S01]  /*52e0*/  @!P3 IMAD.IADD R160, R160, 0x1, -R2 ;  /* 0x00000001a0a0b824 */ /* 0x000fe200078e0a02 */
[----:B------:R-:W-:Y:S01]  /*52f0*/  ISETP.GE.AND P3, PT, R38, RZ, PT ;  /* 0x000000ff2600720c */ /* 0x000fe20003f66270 */
[----:B------:R-:W-:Y:S01]  /*5300*/  IMAD.HI.U32 R18, R12, R21, RZ ;  /* 0x000000150c127227 */ /* 0x000fe200078e00ff */
[----:B------:R-:W-:-:S02]  /*5310*/  ISETP.GT.U32.AND P5, PT, R2, R162, PT ;  /* 0x000000a20200720c */ /* 0x000fc40003fa4070 */
[C---:B------:R-:W-:Y:S01]  /*5320*/  ISETP.GT.U32.AND P2, PT, R2.reuse, R160, PT ;  /* 0x000000a00200720c */ /* 0x040fe20003f44070 */
[----:B------:R-:W-:Y:S02]  /*5330*/  IMAD R163, R2, R17, R163 ;  /* 0x0000001102a37224 */ /* 0x000fe400078e02a3 */
[----:B------:R-:W-:Y:S01]  /*5340*/  @!P0 IMAD.MOV R159, RZ, RZ, -R159 ;  /* 0x000000ffff9f8224 */ /* 0x000fe200078e0a9f */
[----:B------:R-:W-:Y:S01]  /*5350*/  ISETP.GE.AND P0, PT, R20, RZ, PT ;  /* 0x000000ff1400720c */ /* 0x000fe20003f06270 */
[----:B------:R-:W-:Y:S01]  /*5360*/  IMAD.HI.U32 R17, R12, R165, RZ ;  /* 0x000000a50c117227 */ /* 0x000fe200078e00ff */
[----:B------:R-:W-:Y:S02]  /*5370*/  @!P4 IADD3 R161, R161, -R2, RZ ;  /* 0x80000002a1a1c210 */ /* 0x000fe40007ffe0ff */
[----:B------:R-:W-:Y:S01]  /*5380*/  ISETP.GE.AND P4, PT, R40, RZ, PT ;  /* 0x000000ff2800720c */ /* 0x000fe20003f86270 */
[----:B------:R-:W-:Y:S01]  /*5390*/  IMAD.MOV R18, RZ, RZ, -R18 ;  /* 0x000000ffff127224 */ /* 0x000fe200078e0a12 */
[----:B------:R-:W-:Y:S01]  /*53a0*/  IADD3 R17, -R17, RZ, RZ ;  /* 0x000000ff11117210 */ /* 0x000fe20007ffe1ff */
[----:B------:R-:W-:Y:S01]  /*53b0*/  @!P1 IMAD.MOV R158, RZ, RZ, -R158 ;  /* 0x000000ffff9e9224 */ /* 0x000fe200078e0a9e */
[C---:B------:R-:W-:Y:S01]  /*53c0*/  ISETP.GT.U32.AND P1, PT, R2.reuse, R163, PT ;  /* 0x000000a30200720c */ /* 0x040fe20003f24070 */
[----:B------:R-:W-:Y:S01]  /*53d0*/  IMAD R164, R2, R18, R21 ;  /* 0x0000001202a47224 */ /* 0x000fe200078e0215 */
[----:B------:R-:W-:Y:S01]  /*53e0*/  @!P2 IADD3 R160, R160, -R2, RZ ;  /* 0x80000002a0a0a210 */ /* 0x000fe20007ffe0ff */
[C---:B------:R-:W-:Y:S01]  /*53f0*/  VIADD R21, R3.reuse, 0x68 ;  /* 0x0000006803157836 */ /* 0x040fe20000000000 */
[----:B------:R-:W-:Y:S01]  /*5400*/  IADD3 R20, R3, 0x6b, RZ ;  /* 0x0000006b03147810 */ /* 0x000fe20007ffe0ff */
[----:B------:R-:W-:Y:S01]  /*5410*/  @!P6 IMAD.MOV R157, RZ, RZ, -R157 ;  /* 0x000000ffff9de224 */ /* 0x000fe200078e0a9d */
[----:B------:R-:W-:Y:S01]  /*5420*/  ISETP.GT.U32.AND P6, PT, R2, R161, PT ;  /* 0x000000a10200720c */ /* 0x000fe20003fc4070 */
[----:B------:R-:W-:Y:S01]  /*5430*/  @!P5 IMAD.IADD R162, R162, 0x1, -R2 ;  /* 0x00000001a2a2d824 */ /* 0x000fe200078e0a02 */
[----:B------:R-:W-:Y:S01]  /*5440*/  IABS R19, R21 ;  /* 0x0000001500137213 */ /* 0x000fe20000000000 */
[C---:B------:R-:W-:Y:S01]  /*5450*/  IMAD R165, R2.reuse, R17, R165 ;  /* 0x0000001102a57224 */ /* 0x040fe200078e02a5 */
[----:B------:R-:W-:Y:S01]  /*5460*/  ISETP.GT.U32.AND P2, PT, R2, R164, PT ;  /* 0x000000a40200720c */ /* 0x000fe20003f44070 */
[----:B------:R-:W-:Y:S01]  /*5470*/  @!P0 IMAD.MOV R162, RZ, RZ, -R162 ;  /* 0x000000ffffa28224 */ /* 0x000fe200078e0aa2 */
[----:B------:R-:W-:Y:S01]  /*5480*/  ISETP.GE.AND P5, PT, R44, RZ, PT ;  /* 0x000000ff2c00720c */ /* 0x000fe20003fa6270 */
[----:B------:R-:W-:Y:S01]  /*5490*/  IMAD.HI.U32 R18, R12, R19, RZ ;  /* 0x000000130c127227 */ /* 0x000fe200078e00ff */
[----:B------:R-:W-:-:S02]  /*54a0*/  ISETP.GT.U32.AND P0, PT, R2, R165, PT ;  /* 0x000000a50200720c */ /* 0x000fc40003f04070 */
[----:B------:R-:W-:Y:S01]  /*54b0*/  IABS R169, R20 ;  /* 0x0000001400a97213 */ /* 0x000fe20000000000 */
[----:B------:R-:W-:Y:S01]  /*54c0*/  IMAD.MOV R18, RZ, RZ, -R18 ;  /* 0x000000ffff127224 */ /* 0x000fe200078e0a12 */
[----:B------:R-:W-:Y:S01]  /*54d0*/  IADD3 R40, R3, 0x76, RZ ;  /* 0x0000007603287810 */ /* 0x000fe20007ffe0ff */
[--C-:B------:R-:W-:Y:S01]  /*54e0*/  @!P1 IMAD.IADD R163, R163, 0x1, -R2.reuse ;  /* 0x00000001a3a39824 */ /* 0x100fe200078e0a02 */
[----:B------:R-:W-:Y:S01]  /*54f0*/  ISETP.GE.AND P1, PT, R36, RZ, PT ;  /* 0x000000ff2400720c */ /* 0x000fe20003f26270 */
[--C-:B------:R-:W-:Y:S01]  /*5500*/  @!P6 IMAD.IADD R161, R161, 0x1, -R2.reuse ;  /* 0x00000001a1a1e824 */ /* 0x100fe200078e0a02 */
[----:B------:R-:W-:Y:S01]  /*5510*/  ISETP.GE.AND P6, PT, R42, RZ, PT ;  /* 0x000000ff2a00720c */ /* 0x000fe20003fc6270 */
[----:B------:R-:W-:Y:S02]  /*5520*/  IMAD R166, R2, R18, R19 ;  /* 0x0000001202a67224 */ /* 0x000fe400078e0213 */
[----:B------:R-:W-:Y:S01]  /*5530*/  @!P2 IMAD.IADD R164, R164, 0x1, -R2 ;  /* 0x00000001a4a4a824 */ /* 0x000fe200078e0a02 */
[C---:B------:R-:W-:Y:S01]  /*5540*/  ISETP.GT.U32.AND P2, PT, R2.reuse, R163, PT ;  /* 0x000000a30200720c */ /* 0x040fe20003f44070 */
[----:B------:R-:W-:Y:S01]  /*5550*/  VIADD R17, R3, 0x69 ;  /* 0x0000006903117836 */ /* 0x000fe20000000000 */
[----:B------:R-:W-:Y:S01]  /*5560*/  @!P0 IADD3 R165, R165, -R2, RZ ;  /* 0x80000002a5a58210 */ /* 0x000fe20007ffe0ff */
[----:B------:R-:W-:Y:S01]  /*5570*/  VIADD R18, R3, 0x6a ;  /* 0x0000006a03127836 */ /* 0x000fe20000000000 */
[----:B------:R-:W-:Y:S01]  /*5580*/  @!P4 IADD3 R161, -R161, RZ, RZ ;  /* 0x000000ffa1a1c210 */ /* 0x000fe20007ffe1ff */
[C---:B------:R-:W-:Y:S01]  /*5590*/  VIADD R36, R3.reuse, 0x6c ;  /* 0x0000006c03247836 */ /* 0x040fe20000000000 */
[C---:B------:R-:W-:Y:S01]  /*55a0*/  ISETP.GT.U32.AND P0, PT, R2.reuse, R166, PT ;  /* 0x000000a60200720c */ /* 0x040fe20003f04070 */
[----:B------:R-:W-:Y:S01]  /*55b0*/  @!P3 IMAD.MOV R160, RZ, RZ, -R160 ;  /* 0x000000ffffa0b224 */ /* 0x000fe200078e0aa0 */
[----:B------:R-:W-:Y:S01]  /*55c0*/  ISETP.GT.U32.AND P4, PT, R2, R164, PT ;  /* 0x000000a40200720c */ /* 0x000fe20003f84070 */
[C---:B------:R-:W-:Y:S01]  /*55d0*/  VIADD R38, R3.reuse, 0x6f ;  /* 0x0000006f03267836 */ /* 0x040fe20000000000 */
[----:B------:R-:W-:Y:S01]  /*55e0*/  IABS R167, R17 ;  /* 0x0000001100a77213 */ /* 0x000fe20000000000 */
[----:B------:R-:W-:Y:S01]  /*55f0*/  VIADD R42, R3, 0x77 ;  /* 0x00000077032a7836 */ /* 0x000fe20000000000 */
[----:B------:R-:W-:Y:S01]  /*5600*/  ISETP.GE.AND P3, PT, R21, RZ, PT ;  /* 0x000000ff1500720c */ /* 0x000fe20003f66270 */
[----:B------:R-:W-:Y:S01]  /*5610*/  @!P2 IMAD.IADD R163, R163, 0x1, -R2 ;  /* 0x00000001a3a3a824 */ /* 0x000fe200078e0a02 */
[----:B------:R-:W-:Y:S01]  /*5620*/  ISETP.GE.AND P2, PT, R17, RZ, PT ;  /* 0x000000ff1100720c */ /* 0x000fe20003f46270 */
[----:B------:R-:W-:Y:S01]  /*5630*/  IMAD.HI.U32 R17, R12, R167, RZ ;  /* 0x000000a70c117227 */ /* 0x000fe200078e00ff */
[----:B------:R-:W-:-:S02]  /*5640*/  IABS R19, R18 ;  /* 0x0000001200137213 */ /* 0x000fc40000000000 */
[----:B------:R-:W-:Y:S01]  /*5650*/  IABS R21, R36 ;  /* 0x0000002400157213 */ /* 0x000fe20000000000 */
[--C-:B------:R-:W-:Y:S01]  /*5660*/  @!P0 IMAD.IADD R166, R166, 0x1, -R2.reuse ;  /* 0x00000001a6a68824 */ /* 0x100fe200078e0a02 */
[----:B------:R-:W-:Y:S01]  /*5670*/  IABS R173, R38 ;  /* 0x0000002600ad7213 */ /* 0x000fe20000000000 */
[----:B------:R-:W-:Y:S01]  /*5680*/  @!P4 IMAD.IADD R164, R164, 0x1, -R2 ;  /* 0x00000001a4a4c824 */ /* 0x000fe200078e0a02 */
[----:B------:R-:W-:Y:S01]  /*5690*/  ISETP.GE.AND P4, PT, R18, RZ, PT ;  /* 0x000000ff1200720c */ /* 0x000fe20003f86270 */
[----:B------:R-:W-:Y:S01]  /*56a0*/  IMAD.MOV R18, RZ, RZ, -R17 ;  /* 0x000000ffff127224 */ /* 0x000fe200078e0a11 */
[C---:B------:R-:W-:Y:S01]  /*56b0*/  ISETP.GT.U32.AND P0, PT, R2.reuse, R166, PT ;  /* 0x000000a60200720c */ /* 0x040fe20003f04070 */
[----:B------:R-:W-:Y:S01]  /*56c0*/  @!P6 IMAD.MOV R163, RZ, RZ, -R163 ;  /* 0x000000ffffa3e224 */ /* 0x000fe200078e0aa3 */
[C---:B------:R-:W-:Y:S01]  /*56d0*/  ISETP.GT.U32.AND P6, PT, R2.reuse, R165, PT ;  /* 0x000000a50200720c */ /* 0x040fe20003fc4070 */
[----:B------:R-:W-:Y:S02]  /*56e0*/  IMAD R167, R2, R18, R167 ;  /* 0x0000001202a77224 */ /* 0x000fe400078e02a7 */
[----:B------:R-:W-:-:S04]  /*56f0*/  IMAD.HI.U32 R18, R12, R21, RZ ;  /* 0x000000150c127227 */ /* 0x000fc800078e00ff */
[----:B------:R-:W-:Y:S01]  /*5700*/  IMAD.HI.U32 R17, R12, R19, RZ ;  /* 0x000000130c117227 */ /* 0x000fe200078e00ff */
[----:B------:R-:W-:-:S03]  /*5710*/  IADD3 R18, -R18, RZ, RZ ;  /* 0x000000ff12127210 */ /* 0x000fc60007ffe1ff */
[----:B------:R-:W-:Y:S01]  /*5720*/  @!P0 IMAD.IADD R166, R166, 0x1, -R2 ;  /* 0x00000001a6a68824 */ /* 0x000fe200078e0a02 */
[----:B------:R-:W-:Y:S01]  /*5730*/  IADD3 R168, -R17, RZ, RZ ;  /* 0x000000ff11a87210 */ /* 0x000fe20007ffe1ff */
[----:B------:R-:W-:Y:S01]  /*5740*/  IMAD R170, R2, R18, R21 ;  /* 0x0000001202aa7224 */ /* 0x000fe200078e0215 */
[C---:B------:R-:W-:Y:S01]  /*5750*/  IADD3 R21, R3.reuse, 0x6e, RZ ;  /* 0x0000006e03157810 */ /* 0x040fe20007ffe0ff */
[----:B------:R-:W-:Y:S01]  /*5760*/  @!P5 IMAD.MOV R164, RZ, RZ, -R164 ;  /* 0x000000ffffa4d224 */ /* 0x000fe200078e0aa4 */
[----:B------:R-:W-:Y:S01]  /*5770*/  ISETP.GE.AND P5, PT, R20, RZ, PT ;  /* 0x000000ff1400720c */ /* 0x000fe20003fa6270 */
[----:B------:R-:W-:Y:S02]  /*5780*/  VIADD R20, R3, 0x6d ;  /* 0x0000006d03147836 */ /* 0x000fe40000000000 */
[----:B------:R-:W-:-:S03]  /*5790*/  IMAD.HI.U32 R17, R12, R169, RZ ;  /* 0x000000a90c117227 */ /* 0x000fc600078e00ff */
[----:B------:R-:W-:Y:S01]  /*57a0*/  IABS R171, R20 ;  /* 0x0000001400ab7213 */ /* 0x000fe20000000000 */
[----:B------:R-:W-:Y:S01]  /*57b0*/  @!P3 IMAD.MOV R166, RZ, RZ, -R166 ;  /* 0x000000ffffa6b224 */ /* 0x000fe200078e0aa6 */
[C---:B------:R-:W-:Y:S01]  /*57c0*/  ISETP.GT.U32.AND P3, PT, R2.reuse, R170, PT ;  /* 0x000000aa0200720c */ /* 0x040fe20003f64070 */
[----:B------:R-:W-:Y:S02]  /*57d0*/  IMAD.MOV R17, RZ, RZ, -R17 ;  /* 0x000000ffff117224 */ /* 0x000fe400078e0a11 */
[----:B------:R-:W-:Y:S01]  /*57e0*/  @!P6 IMAD.IADD R165, R165, 0x1, -R2 ;  /* 0x00000001a5a5e824 */ /* 0x000fe200078e0a02 */
[C---:B------:R-:W-:Y:S01]  /*57f0*/  ISETP.GT.U32.AND P6, PT, R2.reuse, R167, PT ;  /* 0x000000a70200720c */ /* 0x040fe20003fc4070 */
[C---:B------:R-:W-:Y:S01]  /*5800*/  IMAD R168, R2.reuse, R168, R19 ;  /* 0x000000a802a87224 */ /* 0x040fe200078e0213 */
[----:B------:R-:W-:Y:S01]  /*5810*/  IABS R19, R21 ;  /* 0x0000001500137213 */ /* 0x000fe20000000000 */
[----:B------:R-:W-:Y:S02]  /*5820*/  IMAD R169, R2, R17, R169 ;  /* 0x0000001102a97224 */ /* 0x000fe400078e02a9 */
[----:B------:R-:W-:-:S03]  /*5830*/  IMAD.HI.U32 R17, R12, R171, RZ ;  /* 0x000000ab0c117227 */ /* 0x000fc600078e00ff */
[C---:B------:R-:W-:Y:S01]  /*5840*/  ISETP.GT.U32.AND P0, PT, R2.reuse, R169, PT ;  /* 0x000000a90200720c */ /* 0x040fe20003f04070 */
[----:B------:R-:W-:Y:S01]  /*5850*/  @!P1 IMAD.MOV R165, RZ, RZ, -R165 ;  /* 0x000000ffffa59224 */ /* 0x000fe200078e0aa5 */
[----:B------:R-:W-:Y:S01]  /*5860*/  ISETP.GT.U32.AND P1, PT, R2, R168, PT ;  /* 0x000000a80200720c */ /* 0x000fe20003f24070 */
[--C-:B------:R-:W-:Y:S01]  /*5870*/  @!P3 IMAD.IADD R170, R170, 0x1, -R2.reuse ;  /* 0x00000001aaaab824 */ /* 0x100fe200078e0a02 */
[----:B------:R-:W-:Y:S01]  /*5880*/  IADD3 R17, -R17, RZ, RZ ;  /* 0x000000ff11117210 */ /* 0x000fe20007ffe1ff */
[----:B------:R-:W-:Y:S02]  /*5890*/  @!P6 IMAD.IADD R167, R167, 0x1, -R2 ;  /* 0x00000001a7a7e824 */ /* 0x000fe400078e0a02 */
[----:B------:R-:W-:Y:S01]  /*58a0*/  IMAD.HI.U32 R18, R12, R173, RZ ;  /* 0x000000ad0c127227 */ /* 0x000fe200078e00ff */
[C---:B------:R-:W-:Y:S02]  /*58b0*/  ISETP.GT.U32.AND P3, PT, R2.reuse, R170, PT ;  /* 0x000000aa0200720c */ /* 0x040fe40003f64070 */
[C---:B------:R-:W-:Y:S01]  /*58c0*/  ISETP.GT.U32.AND P6, PT, R2.reuse, R167, PT ;  /* 0x000000a70200720c */ /* 0x040fe20003fc4070 */
[----:B------:R-:W-:Y:S01]  /*58d0*/  IMAD R171, R2, R17, R171 ;  /* 0x0000001102ab7224 */ /* 0x000fe200078e02ab */
[----:B------:R-:W-:Y:S01]  /*58e0*/  IADD3 R18, -R18, RZ, RZ ;  /* 0x000000ff12127210 */ /* 0x000fe20007ffe1ff */
[----:B------:R-:W-:-:S04]  /*58f0*/  IMAD.HI.U32 R17, R12, R19, RZ ;  /* 0x000000130c117227 */ /* 0x000fc800078e00ff */
[----:B------:R-:W-:Y:S02]  /*5900*/  IMAD.MOV R17, RZ, RZ, -R17 ;  /* 0x000000ffff117224 */ /* 0x000fe400078e0a11 */
[--C-:B------:R-:W-:Y:S02]  /*5910*/  @!P1 IMAD.IADD R168, R168, 0x1, -R2.reuse ;  /* 0x00000001a8a89824 */ /* 0x100fe400078e0a02 */
[----:B------:R-:W-:Y:S01]  /*5920*/  IMAD R172, R2, R17, R19 ;  /* 0x0000001102ac7224 */ /* 0x000fe200078e0213 */
[----:B------:R-:W-:Y:S01]  /*5930*/  @!P3 IADD3 R170, R170, -R2, RZ ;  /* 0x80000002aaaab210 */ /* 0x000fe20007ffe0ff */
[--C-:B------:R-:W-:Y:S01]  /*5940*/  @!P0 IMAD.IADD R169, R169, 0x1, -R2.reuse ;  /* 0x00000001a9a98824 */ /* 0x100fe200078e0a02 */
[C---:B------:R-:W-:Y:S01]  /*5950*/  ISETP.GT.U32.AND P1, PT, R2.reuse, R168, PT ;  /* 0x000000a80200720c */ /* 0x040fe20003f24070 */
[C---:B------:R-:W-:Y:S01]  /*5960*/  IMAD R173, R2.reuse, R18, R173 ;  /* 0x0000001202ad7224 */ /* 0x040fe200078e02ad */
[C---:B------:R-:W-:Y:S01]  /*5970*/  ISETP.GT.U32.AND P3, PT, R2.reuse, R172, PT ;  /* 0x000000ac0200720c */ /* 0x040fe20003f64070 */
[--C-:B------:R-:W-:Y:S01]  /*5980*/  @!P6 IMAD.IADD R167, R167, 0x1, -R2.reuse ;  /* 0x00000001a7a7e824 */ /* 0x100fe200078e0a02 */
[----:B------:R-:W-:Y:S01]  /*5990*/  ISETP.GT.U32.AND P0, PT, R2, R169, PT ;  /* 0x000000a90200720c */ /* 0x000fe20003f04070 */
[C---:B------:R-:W-:Y:S01]  /*59a0*/  VIADD R18, R3.reuse, 0x71 ;  /* 0x0000007103127836 */ /* 0x040fe20000000000 */
[C---:B------:R-:W-:Y:S01]  /*59b0*/  IADD3 R17, R3.reuse, 0x70, RZ ;  /* 0x0000007003117810 */ /* 0x040fe20007ffe0ff */
[----:B------:R-:W-:Y:S01]  /*59c0*/  @!P2 IMAD.MOV R167, RZ, RZ, -R167 ;  /* 0x000000ffffa7a224 */ /* 0x000fe200078e0aa7 */
[----:B------:R-:W-:Y:S01]  /*59d0*/  ISETP.GE.AND P2, PT, R20, RZ, PT ;  /* 0x000000ff1400720c */ /* 0x000fe20003f46270 */
[C---:B------:R-:W-:Y:S01]  /*59e0*/  VIADD R20, R3.reuse, 0x72 ;  /* 0x0000007203147836 */ /* 0x040fe20000000000 */
[----:B------:R-:W-:Y:S01]  /*59f0*/  IABS R19, R17 ;  /* 0x0000001100137213 */ /* 0x000fe20000000000 */
[C---:B------:R-:W-:Y:S01]  /*5a00*/  VIADD R44, R3.reuse, 0x78 ;  /* 0x00000078032c7836 */ /* 0x040fe20000000000 */
[----:B------:R-:W-:Y:S01]  /*5a10*/  ISETP.GE.AND P6, PT, R36, RZ, PT ;  /* 0x000000ff2400720c */ /* 0x000fe20003fc6270 */
[----:B------:R-:W-:Y:S01]  /*5a20*/  VIADD R36, R3, 0x74 ;  /* 0x0000007403247836 */ /* 0x000fe20000000000 */
[----:B------:R-:W-:Y:S01]  /*5a30*/  @!P1 IADD3 R168, R168, -R2, RZ ;  /* 0x80000002a8a89210 */ /* 0x000fe20007ffe0ff */
[--C-:B------:R-:W-:Y:S01]  /*5a40*/  @!P3 IMAD.IADD R172, R172, 0x1, -R2.reuse ;  /* 0x00000001acacb824 */ /* 0x100fe200078e0a02 */
[C---:B------:R-:W-:Y:S01]  /*5a50*/  ISETP.GT.U32.AND P1, PT, R2.reuse, R171, PT ;  /* 0x000000ab0200720c */ /* 0x040fe20003f24070 */
[----:B------:R-:W-:Y:S01]  /*5a60*/  @!P0 IMAD.IADD R169, R169, 0x1, -R2 ;  /* 0x00000001a9a98824 */ /* 0x000fe200078e0a02 */
[----:B------:R-:W-:Y:S01]  /*5a70*/  IABS R175, R18 ;  /* 0x0000001200af7213 */ /* 0x000fe20000000000 */
[----:B------:R-:W-:Y:S01]  /*5a80*/  @!P4 IMAD.MOV R168, RZ, RZ, -R168 ;  /* 0x000000ffffa8c224 */ /* 0x000fe200078e0aa8 */
[----:B------:R-:W-:Y:S01]  /*5a90*/  ISETP.GT.U32.AND P3, PT, R2, R172, PT ;  /* 0x000000ac0200720c */ /* 0x000fe20003f64070 */
[----:B------:R-:W-:Y:S01]  /*5aa0*/  @!P5 IMAD.MOV R169, RZ, RZ, -R169 ;  /* 0x000000ffffa9d224 */ /* 0x000fe200078e0aa9 */
[----:B------:R-:W-:Y:S01]  /*5ab0*/  ISETP.GE.AND P4, PT, R21, RZ, PT ;  /* 0x000000ff1500720c */ /* 0x000fe20003f86270 */
[----:B------:R-:W-:Y:S01]  /*5ac0*/  VIADD R21, R3, 0x73 ;  /* 0x0000007303157836 */ /* 0x000fe20000000000 */
[----:B------:R-:W-:Y:S01]  /*5ad0*/  ISETP.GE.AND P5, PT, R17, RZ, PT ;  /* 0x000000ff1100720c */ /* 0x000fe20003fa6270 */
[----:B------:R-:W-:Y:S01]  /*5ae0*/  IMAD.HI.U32 R17, R12, R19, RZ ;  /* 0x000000130c117227 */ /* 0x000fe200078e00ff */
[----:B------:R-:W-:-:S02]  /*5af0*/  ISETP.GE.AND P0, PT, R38, RZ, PT ;  /* 0x000000ff2600720c */ /* 0x000fc40003f06270 */
[----:B------:R-:W-:Y:S01]  /*5b00*/  IABS R65, R21 ;  /* 0x0000001500417213 */ /* 0x000fe20000000000 */
[--C-:B------:R-:W-:Y:S01]  /*5b10*/  @!P1 IMAD.IADD R171, R171, 0x1, -R2.reuse ;  /* 0x00000001abab9824 */ /* 0x100fe200078e0a02 */
[----:B------:R-:W-:Y:S01]  /*5b20*/  IABS R71, R36 ;  /* 0x0000002400477213 */ /* 0x000fe20000000000 */
[----:B------:R-:W-:Y:S01]  /*5b30*/  IMAD.MOV R17, RZ, RZ, -R17 ;  /* 0x000000ffff117224 */ /* 0x000fe200078e0a11 */
[----:B------:R-:W-:Y:S01]  /*5b40*/  IABS R73, R44 ;  /* 0x0000002c00497213 */ /* 0x000fe20000000000 */
[----:B------:R-:W-:Y:S01]  /*5b50*/  @!P3 IMAD.IADD R172, R172, 0x1, -R2 ;  /* 0x00000001acacb824 */ /* 0x000fe200078e0a02 */
[C---:B------:R-:W-:Y:S01]  /*5b60*/  ISETP.GT.U32.AND P1, PT, R2.reuse, R171, PT ;  /* 0x000000ab0200720c */ /* 0x040fe20003f24070 */
[C---:B------:R-:W-:Y:S01]  /*5b70*/  IMAD R174, R2.reuse, R17, R19 ;  /* 0x0000001102ae7224 */ /* 0x040fe200078e0213 */
[C---:B------:R-:W-:Y:S01]  /*5b80*/  ISETP.GT.U32.AND P3, PT, R2.reuse, R173, PT ;  /* 0x000000ad0200720c */ /* 0x040fe20003f64070 */
[----:B------:R-:W-:Y:S02]  /*5b90*/  @!P4 IMAD.MOV R172, RZ, RZ, -R172 ;  /* 0x000000ffffacc224 */ /* 0x000fe400078e0aac */
[----:B------:R-:W-:Y:S01]  /*5ba0*/  @!P6 IMAD.MOV R170, RZ, RZ, -R170 ;  /* 0x000000ffffaae224 */ /* 0x000fe200078e0aaa */
[----:B------:R-:W-:Y:S01]  /*5bb0*/  ISETP.GT.U32.AND P4, PT, R2, R174, PT ;  /* 0x000000ae0200720c */ /* 0x000fe20003f84070 */
[----:B------:R-:W-:Y:S01]  /*5bc0*/  VIADD R38, R3, 0x75 ;  /* 0x0000007503267836 */ /* 0x000fe20000000000 */
[----:B------:R-:W-:Y:S01]  /*5bd0*/  ISETP.GE.AND P6, PT, R18, RZ, PT ;  /* 0x000000ff1200720c */ /* 0x000fe20003fc6270 */
[----:B------:R-:W-:-:S04]  /*5be0*/  IMAD.HI.U32 R18, R12, R175, RZ ;  /* 0x000000af0c127227 */ /* 0x000fc800078e00ff */
[----:B------:R-:W-:Y:S01]  /*5bf0*/  @!P1 IADD3 R171, R171, -R2, RZ ;  /* 0x80000002abab9210 */ /* 0x000fe20007ffe0ff */
[----:B------:R-:W-:Y:S01]  /*5c00*/  IMAD.MOV R18, RZ, RZ, -R18 ;  /* 0x000000ffff127224 */ /* 0x000fe200078e0a12 */
[----:B------:R-:W-:Y:S01]  /*5c10*/  ISETP.GE.AND P1, PT, R20, RZ, PT ;  /* 0x000000ff1400720c */ /* 0x000fe20003f26270 */
[----:B------:R-:W-:Y:S01]  /*5c20*/  IMAD.HI.U32 R19, R12, R71, RZ ;  /* 0x000000470c137227 */ /* 0x000fe200078e00ff */
[----:B------:R-:W-:Y:S02]  /*5c30*/  IABS R20, R20 ;  /* 0x0000001400147213 */ /* 0x000fe40000000000 */
[----:B------:R-:W-:Y:S01]  /*5c40*/  @!P3 IADD3 R173, R173, -R2, RZ ;  /* 0x80000002adadb210 */ /* 0x000fe20007ffe0ff */
[----:B------:R-:W-:Y:S01]  /*5c50*/  @!P2 IMAD.MOV R171, RZ, RZ, -R171 ;  /* 0x000000ffffaba224 */ /* 0x000fe200078e0aab */
[----:B------:R-:W-:Y:S01]  /*5c60*/  ISETP.GE.AND P2, PT, R21, RZ, PT ;  /* 0x000000ff1500720c */ /* 0x000fe20003f46270 */
[----:B------:R-:W-:Y:S01]  /*5c70*/  @!P4 IMAD.IADD R174, R174, 0x1, -R2 ;  /* 0x00000001aeaec824 */ /* 0x000fe200078e0a02 */
[----:B------:R-:W-:Y:S01]  /*5c80*/  MOV R21, R20 ;  /* 0x0000001400157202 */ /* 0x000fe20000000f00 */
[C---:B------:R-:W-:Y:S01]  /*5c90*/  IMAD R175, R2.reuse, R18, R175 ;  /* 0x0000001202af7224 */ /* 0x040fe200078e02af */
[----:B------:R-:W-:Y:S01]  /*5ca0*/  ISETP.GT.U32.AND P3, PT, R2, R173, PT ;  /* 0x000000ad0200720c */ /* 0x000fe20003f64070 */
[----:B------:R-:W-:Y:S01]  /*5cb0*/  IMAD.HI.U32 R18, R12, R65, RZ ;  /* 0x000000410c127227 */ /* 0x000fe200078e00ff */
[----:B------:R-:W-:-:S03]  /*5cc0*/  ISETP.GT.U32.AND P4, PT, R2, R174, PT ;  /* 0x000000ae0200720c */ /* 0x000fc60003f84070 */
[----:B------:R-:W-:Y:S01]  /*5cd0*/  IMAD.HI.U32 R17, R12, R21, RZ ;  /* 0x000000150c117227 */ /* 0x000fe200078e00ff */
[----:B------:R-:W-:-:S03]  /*5ce0*/  IADD3 R18, -R18, RZ, RZ ;  /* 0x000000ff12127210 */ /* 0x000fc60007ffe1ff */
[----:B------:R-:W-:Y:S02]  /*5cf0*/  IMAD.MOV R17, RZ, RZ, -R17 ;  /* 0x000000ffff117224 */ /* 0x000fe400078e0a11 */
[C---:B------:R-:W-:Y:S01]  /*5d00*/  IMAD R178, R2.reuse, R18, R65 ;  /* 0x0000001202b27224 */ /* 0x040fe200078e0241 */
[----:B------:R-:W-:Y:S01]  /*5d10*/  IABS R65, R40 ;  /* 0x0000002800417213 */ /* 0x000fe20000000000 */
[C---:B------:R-:W-:Y:S01]  /*5d20*/  IMAD R176, R2.reuse, R17, R21 ;  /* 0x0000001102b07224 */ /* 0x040fe200078e0215 */
[----:B------:R-:W-:Y:S01]  /*5d30*/  IABS R21, R38 ;  /* 0x0000002600157213 */ /* 0x000fe20000000000 */
[--C-:B------:R-:W-:Y:S01]  /*5d40*/  @!P3 IMAD.IADD R173, R173, 0x1, -R2.reuse ;  /* 0x00000001adadb824 */ /* 0x100fe200078e0a02 */
[----:B------:R-:W-:Y:S01]  /*5d50*/  ISETP.GT.U32.AND P3, PT, R2, R175, PT ;  /* 0x000000af0200720c */ /* 0x000fe20003f64070 */
[----:B------:R-:W-:Y:S01]  /*5d60*/  @!P4 IMAD.IADD R174, R174, 0x1, -R2 ;  /* 0x00000001aeaec824 */ /* 0x000fe200078e0a02 */
[----:B------:R-:W-:Y:S01]  /*5d70*/  ISETP.GT.U32.AND P4, PT, R2, R176, PT ;  /* 0x000000b00200720c */ /* 0x000fe20003f84070 */
[----:B------:R-:W-:-:S02]  /*5d80*/  IMAD.MOV R19, RZ, RZ, -R19 ;  /* 0x000000ffff137224 */ /* 0x000fc400078e0a13 */
[----:B------:R-:W-:Y:S02]  /*5d90*/  @!P0 IMAD.MOV R173, RZ, RZ, -R173 ;  /* 0x000000ffffad8224 */ /* 0x000fe400078e0aad */
[----:B------:R-:W-:Y:S01]  /*5da0*/  IMAD R180, R2, R19, R71 ;  /* 0x0000001302b47224 */ /* 0x000fe200078e0247 */
[----:B------:R-:W-:Y:S01]  /*5db0*/  IABS R71, R42 ;  /* 0x0000002a00477213 */ /* 0x000fe20000000000 */
[----:B------:R-:W-:-:S04]  /*5dc0*/  IMAD.HI.U32 R17, R12, R21, RZ ;  /* 0x000000150c117227 */ /* 0x000fc800078e00ff */
[--C-:B------:R-:W-:Y:S01]  /*5dd0*/  @!P3 IMAD.IADD R175, R175, 0x1, -R2.reuse ;  /* 0x00000001afafb824 */ /* 0x100fe200078e0a02 */
[----:B------:R-:W-:Y:S01]  /*5de0*/  ISETP.GT.U32.AND P3, PT, R2, R178, PT ;  /* 0x000000b20200720c */ /* 0x000fe20003f64070 */
[----:B------:R-:W-:Y:S02]  /*5df0*/  @!P4 IMAD.IADD R176, R176, 0x1, -R2 ;  /* 0x00000001b0b0c824 */ /* 0x000fe400078e0a02 */
[----:B------:R-:W-:Y:S01]  /*5e00*/  IMAD.MOV R17, RZ, RZ, -R17 ;  /* 0x000000ffff117224 */ /* 0x000fe200078e0a11 */
[----:B------:R-:W-:Y:S01]  /*5e10*/  ISETP.GT.U32.AND P4, PT, R2, R175, PT ;  /* 0x000000af0200720c */ /* 0x000fe20003f84070 */
[----:B------:R-:W-:Y:S01]  /*5e20*/  IMAD.HI.U32 R19, R12, R71, RZ ;  /* 0x000000470c137227 */ /* 0x000fe200078e00ff */
[----:B------:R-:W-:-:S03]  /*5e30*/  ISETP.GT.U32.AND P0, PT, R2, R176, PT ;  /* 0x000000b00200720c */ /* 0x000fc60003f04070 */
[----:B------:R-:W-:-:S04]  /*5e40*/  IMAD.HI.U32 R18, R12, R65, RZ ;  /* 0x000000410c127227 */ /* 0x000fc800078e00ff */
[--C-:B------:R-:W-:Y:S01]  /*5e50*/  @!P3 IMAD.IADD R178, R178, 0x1, -R2.reuse ;  /* 0x00000001b2b2b824 */ /* 0x100fe200078e0a02 */
[----:B------:R-:W-:Y:S01]  /*5e60*/  IADD3 R20, -R18, RZ, RZ ;  /* 0x000000ff12147210 */ /* 0x000fe20007ffe1ff */
[C---:B------:R-:W-:Y:S02]  /*5e70*/  IMAD R182, R2.reuse, R17, R21 ;  /* 0x0000001102b67224 */ /* 0x040fe400078e0215 */
[--C-:B------:R-:W-:Y:S01]  /*5e80*/  @!P4 IMAD.IADD R175, R175, 0x1, -R2.reuse ;  /* 0x00000001afafc824 */ /* 0x100fe200078e0a02 */
[C---:B------:R-:W-:Y:S01]  /*5e90*/  ISETP.GT.U32.AND P4, PT, R2.reuse, R180, PT ;  /* 0x000000b40200720c */ /* 0x040fe20003f84070 */
[----:B------:R-:W-:Y:S01]  /*5ea0*/  IMAD.MOV R184, RZ, RZ, -R19 ;  /* 0x000000ffffb87224 */ /* 0x000fe200078e0a13 */
[----:B------:R-:W-:Y:S01]  /*5eb0*/  ISETP.GT.U32.AND P3, PT, R2, R178, PT ;  /* 0x000000b20200720c */ /* 0x000fe20003f64070 */
[----:B------:R-:W-:Y:S01]  /*5ec0*/  @!P0 IMAD.IADD R176, R176, 0x1, -R2 ;  /* 0x00000001b0b08824 */ /* 0x000fe200078e0a02 */
[----:B------:R-:W-:Y:S01]  /*5ed0*/  ISETP.GT.U32.AND P0, PT, R2, R182, PT ;  /* 0x000000b60200720c */ /* 0x000fe20003f04070 */
[----:B------:R-:W-:-:S03]  /*5ee0*/  IMAD.HI.U32 R18, R12, R73, RZ ;  /* 0x000000490c127227 */ /* 0x000fc600078e00ff */
[----:B------:R-:W-:Y:S01]  /*5ef0*/  @!P1 IADD3 R176, -R176, RZ, RZ ;  /* 0x000000ffb0b09210 */ /* 0x000fe20007ffe1ff */
[C---:B------:R-:W-:Y:S02]  /*5f00*/  IMAD R184, R2.reuse, R184, R71 ;  /* 0x000000b802b87224 */ /* 0x040fe400078e0247 */
[----:B------:R-:W-:Y:S01]  /*5f10*/  IMAD R17, R2, R20, R65 ;  /* 0x0000001402117224 */ /* 0x000fe200078e0241 */
[----:B------:R-:W-:Y:S01]  /*5f20*/  IABS R65, R3 ;  /* 0x0000000300417213 */ /* 0x000fe20000000000 */
[----:B------:R-:W-:Y:S02]  /*5f30*/  IMAD.MOV R18, RZ, RZ, -R18 ;  /* 0x000000ffff127224 */ /* 0x000fe400078e0a12 */
[--C-:B------:R-:W-:Y:S01]  /*5f40*/  @!P4 IMAD.IADD R180, R180, 0x1, -R2.reuse ;  /* 0x00000001b4b4c824 */ /* 0x100fe200078e0a02 */
[C---:B------:R-:W-:Y:S01]  /*5f50*/  ISETP.GT.U32.AND P4, PT, R2.reuse, R184, PT ;  /* 0x000000b80200720c */ /* 0x040fe20003f84070 */
[----:B------:R-:W-:Y:S02]  /*5f60*/  IMAD R186, R2, R18, R73 ;  /* 0x0000001202ba7224 */ /* 0x000fe400078e0249 */
[--C-:B------:R-:W-:Y:S01]  /*5f70*/  @!P3 IMAD.IADD R178, R178, 0x1, -R2.reuse ;  /* 0x00000001b2b2b824 */ /* 0x100fe200078e0a02 */
[----:B------:R-:W-:Y:S01]  /*5f80*/  ISETP.GT.U32.AND P3, PT, R2, R17, PT ;  /* 0x000000110200720c */ /* 0x000fe20003f64070 */
[----:B------:R-:W-:Y:S01]  /*5f90*/  @!P0 IMAD.IADD R182, R182, 0x1, -R2 ;  /* 0x00000001b6b68824 */ /* 0x000fe200078e0a02 */
[----:B------:R-:W-:Y:S01]  /*5fa0*/  ISETP.GT.U32.AND P0, PT, R2, R186, PT ;  /* 0x000000ba0200720c */ /* 0x000fe20003f04070 */
[----:B------:R-:W-:-:S04]  /*5fb0*/  IMAD.HI.U32 R19, R12, R187, RZ ;  /* 0x000000bb0c137227 */ /* 0x000fc800078e00ff */
[----:B------:R-:W-:Y:S01]  /*5fc0*/  VIADD R71, R3, 0x7b ;  /* 0x0000007b03477836 */ /* 0x000fe20000000000 */
[----:B------:R-:W-:Y:S01]  /*5fd0*/  IADD3 R19, -R19, RZ, RZ ;  /* 0x000000ff13137210 */ /* 0x000fe20007ffe1ff */
[----:B------:R-:W-:-:S03]  /*5fe0*/  IMAD.HI.U32 R18, R12, R181, RZ ;  /* 0x000000b50c127227 */ /* 0x000fc600078e00ff */
[----:B------:R-:W-:Y:S01]  /*5ff0*/  IABS R179, R71 ;  /* 0x0000004700b37213 */ /* 0x000fe20000000000 */
[--C-:B------:R-:W-:Y:S01]  /*6000*/  @!P4 IMAD.IADD R184, R184, 0x1, -R2.reuse ;  /* 0x00000001b8b8c824 */ /* 0x100fe200078e0a02 */
[----:B------:R-:W-:Y:S01]  /*6010*/  ISETP.GT.U32.AND P4, PT, R2, R182, PT ;  /* 0x000000b60200720c */ /* 0x000fe20003f84070 */
[----:B------:R-:W-:Y:S01]  /*6020*/  @!P3 IMAD.IADD R17, R17, 0x1, -R2 ;  /* 0x000000011111b824 */ /* 0x000fe200078e0a02 */
[----:B------:R-:W-:Y:S01]  /*6030*/  IADD3 R18, -R18, RZ, RZ ;  /* 0x000000ff12127210 */ /* 0x000fe20007ffe1ff */
[----:B------:R-:W-:Y:S01]  /*6040*/  VIADD R73, R3, 0x7c ;  /* 0x0000007c03497836 */ /* 0x000fe20000000000 */
[C---:B------:R-:W-:Y:S01]  /*6050*/  ISETP.GT.U32.AND P3, PT, R2.reuse, R180, PT ;  /* 0x000000b40200720c */ /* 0x040fe20003f64070 */
[----:B------:R-:W-:Y:S01]  /*6060*/  IMAD R187, R2, R19, R187 ;  /* 0x0000001302bb7224 */ /* 0x000fe200078e02bb */
[----:B------:R-:W-:Y:S01]  /*6070*/  @!P0 IADD3 R186, R186, -R2, RZ ;  /* 0x80000002baba8210 */ /* 0x000fe20007ffe0ff */
[----:B------:R-:W-:Y:S01]  /*6080*/  IMAD.HI.U32 R19, R12, R179, RZ ;  /* 0x000000b30c137227 */ /* 0x000fe200078e00ff */
[----:B------:R-:W-:-:S02]  /*6090*/  ISETP.GT.U32.AND P0, PT, R2, R17, PT ;  /* 0x000000110200720c */ /* 0x000fc40003f04070 */
[----:B------:R-:W-:Y:S01]  /*60a0*/  IABS R177, R73 ;  /* 0x0000004900b17213 */ /* 0x000fe20000000000 */
[----:B------:R-:W-:Y:S02]  /*60b0*/  IMAD R181, R2, R18, R181 ;  /* 0x0000001202b57224 */ /* 0x000fe400078e02b5 */
[----:B------:R-:W-:Y:S02]  /*60c0*/  IMAD.MOV R19, RZ, RZ, -R19 ;  /* 0x000000ffff137224 */ /* 0x000fe400078e0a13 */
[----:B------:R-:W-:Y:S01]  /*60d0*/  @!P4 IMAD.IADD R182, R182, 0x1, -R2 ;  /* 0x00000001b6b6c824 */ /* 0x000fe200078e0a02 */
[----:B------:R-:W-:Y:S01]  /*60e0*/  ISETP.GT.U32.AND P4, PT, R2, R181, PT ;  /* 0x000000b50200720c */ /* 0x000fe20003f84070 */
[----:B------:R-:W-:Y:S01]  /*60f0*/  IMAD.HI.U32 R20, R12, R177, RZ ;  /* 0x000000b10c147227 */ /* 0x000fe200078e00ff */
[----:B------:R-:W-:Y:S02]  /*6100*/  @!P3 IADD3 R180, R180, -R2, RZ ;  /* 0x80000002b4b4b210 */ /* 0x000fe40007ffe0ff */
[C---:B------:R-:W-:Y:S01]  /*6110*/  ISETP.GT.U32.AND P3, PT, R2.reuse, R187, PT ;  /* 0x000000bb0200720c */ /* 0x040fe20003f64070 */
[----:B------:R-:W-:Y:S01]  /*6120*/  IMAD R179, R2, R19, R179 ;  /* 0x0000001302b37224 */ /* 0x000fe200078e02b3 */
[----:B------:R-:W-:Y:S01]  /*6130*/  IADD3 R20, -R20, RZ, RZ ;  /* 0x000000ff14147210 */ /* 0x000fe20007ffe1ff */
[----:B------:R-:W-:Y:S01]  /*6140*/  @!P5 IMAD.MOV R174, RZ, RZ, -R174 ;  /* 0x000000ffffaed224 */ /* 0x000fe200078e0aae */
[----:B------:R-:W-:Y:S01]  /*6150*/  ISETP.GT.U32.AND P5, PT, R2, R184, PT ;  /* 0x000000b80200720c */ /* 0x000fe20003fa4070 */
[----:B------:R-:W-:-:S04]  /*6160*/  IMAD.HI.U32 R18, R12, R183, RZ ;  /* 0x000000b70c127227 */ /* 0x000fc800078e00ff */
[----:B------:R-:W-:Y:S01]  /*6170*/  @!P0 IMAD.IADD R17, R17, 0x1, -R2 ;  /* 0x0000000111118824 */ /* 0x000fe200078e0a02 */
[----:B------:R-:W-:Y:S01]  /*6180*/  ISETP.GT.U32.AND P0, PT, R2, R179, PT ;  /* 0x000000b30200720c */ /* 0x000fe20003f04070 */
[----:B------:R-:W-:Y:S02]  /*6190*/  IMAD.MOV R19, RZ, RZ, -R18 ;  /* 0x000000ffff137224 */ /* 0x000fe400078e0a12 */
[----:B------:R-:W-:-:S04]  /*61a0*/  IMAD.HI.U32 R18, R12, R185, RZ ;  /* 0x000000b90c127227 */ /* 0x000fc800078e00ff */
[----:B------:R-:W-:Y:S01]  /*61b0*/  IMAD R177, R2, R20, R177 ;  /* 0x0000001402b17224 */ /* 0x000fe200078e02b1 */
[-C--:B------:R-:W-:Y:S01]  /*61c0*/  @!P5 IADD3 R184, R184, -R2.reuse, RZ ;  /* 0x80000002b8b8d210 */ /* 0x080fe20007ffe0ff */
[----:B------:R-:W-:Y:S01]  /*61d0*/  IMAD.MOV R18, RZ, RZ, -R18 ;  /* 0x000000ffff127224 */ /* 0x000fe200078e0a12 */
[----:B------:R-:W2:Y:S01]  /*61e0*/  LDC.64 R20, c[0x0][0x238] ;  /* 0x00008e00ff147b82 */ /* 0x000ea20000000a00 */
[----:B------:R-:W-:Y:S01]  /*61f0*/  @!P4 IMAD.IADD R181, R181, 0x1, -R2 ;  /* 0x00000001b5b5c824 */ /* 0x000fe200078e0a02 */
[C---:B------:R-:W-:Y:S01]  /*6200*/  ISETP.GT.U32.AND P5, PT, R2.reuse, R177, PT ;  /* 0x000000b10200720c */ /* 0x040fe20003fa4070 */
[C---:B------:R-:W-:Y:S01]  /*6210*/  IMAD R183, R2.reuse, R19, R183 ;  /* 0x0000001302b77224 */ /* 0x040fe200078e02b7 */
[----:B------:R-:W-:Y:S01]  /*6220*/  @!P0 IADD3 R179, R179, -R2, RZ ;  /* 0x80000002b3b38210 */ /* 0x000fe20007ffe0ff */
[----:B------:R-:W-:Y:S01]  /*6230*/  IMAD R185, R2, R18, R185 ;  /* 0x0000001202b97224 */ /* 0x000fe200078e02b9 */
[----:B------:R-:W-:Y:S01]  /*6240*/  ISETP.GE.AND P4, PT, R38, RZ, PT ;  /* 0x000000ff2600720c */ /* 0x000fe20003f86270 */
[----:B------:R-:W-:Y:S01]  /*6250*/  @!P2 IMAD.MOV R178, RZ, RZ, -R178 ;  /* 0x000000ffffb2a224 */ /* 0x000fe200078e0ab2 */
[----:B------:R-:W-:Y:S01]  /*6260*/  ISETP.GT.U32.AND P2, PT, R2, R181, PT ;  /* 0x000000b50200720c */ /* 0x000fe20003f44070 */
[----:B------:R-:W-:Y:S01]  /*6270*/  IMAD.HI.U32 R12, R12, R65, RZ ;  /* 0x000000410c0c7227 */ /* 0x000fe200078e00ff */
[----:B------:R-:W-:-:S03]  /*6280*/  ISETP.GT.U32.AND P0, PT, R2, R185, PT ;  /* 0x000000b90200720c */ /* 0x000fc60003f04070 */
[----:B------:R-:W-:Y:S01]  /*6290*/  @!P3 IMAD.IADD R187, R187, 0x1, -R2 ;  /* 0x00000001bbbbb824 */ /* 0x000fe200078e0a02 */
[C---:B------:R-:W-:Y:S01]  /*62a0*/  ISETP.GT.U32.AND P3, PT, R2.reuse, R183, PT ;  /* 0x000000b70200720c */ /* 0x040fe20003f64070 */
[----:B------:R-:W-:Y:S02]  /*62b0*/  IMAD.MOV R12, RZ, RZ, -R12 ;  /* 0x000000ffff0c7224 */ /* 0x000fe400078e0a0c */
[--C-:B------:R-:W-:Y:S01]  /*62c0*/  @!P5 IMAD.IADD R177, R177, 0x1, -R2.reuse ;  /* 0x00000001b1b1d824 */ /* 0x100fe200078e0a02 */
[C---:B------:R-:W-:Y:S01]  /*62d0*/  ISETP.GT.U32.AND P1, PT, R2.reuse, R187, PT ;  /* 0x000000bb0200720c */ /* 0x040fe20003f24070 */
[----:B------:R-:W-:Y:S01]  /*62e0*/  IMAD R65, R2, R12, R65 ;  /* 0x0000000c02417224 */ /* 0x000fe200078e0241 */
[----:B------:R-:W-:Y:S01]  /*62f0*/  ISETP.GE.AND P5, PT, R40, RZ, PT ;  /* 0x000000ff2800720c */ /* 0x000fe20003fa6270 */
[--C-:B------:R-:W-:Y:S01]  /*6300*/  @!P2 IMAD.IADD R181, R181, 0x1, -R2.reuse ;  /* 0x00000001b5b5a824 */ /* 0x100fe200078e0a02 */
[----:B------:R-:W-:Y:S01]  /*6310*/  @!P4 IADD3 R182, -R182, RZ, RZ ;  /* 0x000000ffb6b6c210 */ /* 0x000fe20007ffe1ff */
[--C-:B------:R-:W-:Y:S01]  /*6320*/  @!P0 IMAD.IADD R185, R185, 0x1, -R2.reuse ;  /* 0x00000001b9b98824 */ /* 0x100fe200078e0a02 */
[C---:B------:R-:W-:Y:S01]  /*6330*/  ISETP.GT.U32.AND P2, PT, R2.reuse, R65, PT ;  /* 0x000000410200720c */ /* 0x040fe20003f44070 */
[----:B------:R-:W-:Y:S01]  /*6340*/  @!P6 IMAD.MOV R175, RZ, RZ, -R175 ;  /* 0x000000ffffafe224 */ /* 0x000fe200078e0aaf */
[C---:B------:R-:W-:Y:S01]  /*6350*/  ISETP.GT.U32.AND P0, PT, R2.reuse, R177, PT ;  /* 0x000000b10200720c */ /* 0x040fe20003f04070 */
[--C-:B------:R-:W-:Y:S01]  /*6360*/  @!P3 IMAD.IADD R183, R183, 0x1, -R2.reuse ;  /* 0x00000001b7b7b824 */ /* 0x100fe200078e0a02 */
[----:B------:R-:W-:Y:S01]  /*6370*/  ISETP.GT.U32.AND P3, PT, R2, R179, PT ;  /* 0x000000b30200720c */ /* 0x000fe20003f64070 */
[----:B--2---:R-:W-:Y:S01]  /*6380*/  IMAD R21, R188, R21, RZ ;  /* 0x00000015bc157224 */ /* 0x004fe200078e02ff */
[----:B------:R-:W-:Y:S01]  /*6390*/  ISETP.GT.U32.AND P6, PT, R2, R186, PT ;  /* 0x000000ba0200720c */ /* 0x000fe20003fc4070 */
[----:B------:R-:W-:Y:S01]  /*63a0*/  @!P1 IMAD.IADD R187, R187, 0x1, -R2 ;  /* 0x00000001bbbb9824 */ /* 0x000fe200078e0a02 */
[----:B------:R-:W-:-:S02]  /*63b0*/  ISETP.GE.AND P1, PT, R42, RZ, PT ;  /* 0x000000ff2a00720c */ /* 0x000fc40003f26270 */
[----:B------:R-:W-:-:S03]  /*63c0*/  ISETP.GT.U32.AND P4, PT, R2, R183, PT ;  /* 0x000000b70200720c */ /* 0x000fc60003f84070 */
[-C--:B------:R-:W-:Y:S02]  /*63d0*/  @!P2 IADD3 R65, R65, -R2.reuse, RZ ;  /* 0x800000024141a210 */ /* 0x080fe40007ffe0ff */
[-C--:B------:R-:W-:Y:S02]  /*63e0*/  @!P0 IADD3 R177, R177, -R2.reuse, RZ ;  /* 0x80000002b1b18210 */ /* 0x080fe40007ffe0ff */
[--C-:B------:R-:W-:Y:S01]  /*63f0*/  @!P3 IMAD.IADD R179, R179, 0x1, -R2.reuse ;  /* 0x00000001b3b3b824 */ /* 0x100fe200078e0a02 */
[----:B------:R-:W-:Y:S01]  /*6400*/  ISETP.GE.AND P3, PT, R44, RZ, PT ;  /* 0x000000ff2c00720c */ /* 0x000fe20003f66270 */
[----:B------:R-:W-:Y:S01]  /*6410*/  @!P6 IMAD.IADD R186, R186, 0x1, -R2 ;  /* 0x00000001babae824 */ /* 0x000fe200078e0a02 */
[----:B------:R-:W-:Y:S01]  /*6420*/  ISETP.GT.U32.AND P2, PT, R2, R65, PT ;  /* 0x000000410200720c */ /* 0x000fe20003f44070 */
[----:B------:R-:W-:Y:S01]  /*6430*/  @!P1 IMAD.MOV R184, RZ, RZ, -R184 ;  /* 0x000000ffffb89224 */ /* 0x000fe200078e0ab8 */
[----:B------:R-:W-:Y:S01]  /*6440*/  LEA R244, P0, R21, UR4, 0x2 ;  /* 0x0000000415f47c11 */ /* 0x000fe2000f8010ff */
[----:B------:R-:W-:Y:S01]  /*6450*/  ULDC UR4, c[0x0][0x234] ;  /* 0x00008d0000047ab9 */ /* 0x000fe20000000800 */
[----:B------:R-:W-:Y:S01]  /*6460*/  ISETP.GE.AND P6, PT, R36, RZ, PT ;  /* 0x000000ff2400720c */ /* 0x000fe20003fc6270 */
[----:B------:R-:W-:Y:S01]  /*6470*/  IMAD R13, R13, UR4, RZ ;  /* 0x000000040d0d7c24 */ /* 0x000fe2000f8e02ff */
[----:B------:R-:W-:Y:S01]  /*6480*/  LEA.HI.X.SX32 R245, R21, UR5, 0x2, P0 ;  /* 0x0000000515f57c11 */ /* 0x000fe200080f16ff */
[----:B------:R-:W-:Y:S01]  /*6490*/  IMAD.MOV.U32 R21, RZ, RZ, R17 ;  /* 0x000000ffff157224 */ /* 0x000fe200078e0011 */
[----:B------:R-:W-:Y:S01]  /*64a0*/  ISETP.GE.AND P0, PT, R71, RZ, PT ;  /* 0x000000ff4700720c */ /* 0x000fe20003f06270 */
[----:B------:R-:W-:Y:S01]  /*64b0*/  IMAD R17, R14, UR4, RZ ;  /* 0x000000040e117c24 */ /* 0x000fe2000f8e02ff */
[----:B------:R-:W-:Y:S01]  /*64c0*/  LEA R18, P1, R13, UR6, 0x2 ;  /* 0x000000060d127c11 */ /* 0x000fe2000f8210ff */
[----:B------:R-:W-:Y:S01]  /*64d0*/  IMAD R36, R16, UR4, RZ ;  /* 0x0000000410247c24 */ /* 0x000fe2000f8e02ff */
[----:B------:R-:W-:Y:S01]  /*64e0*/  ULDC UR5, c[0x0][0x240] ;  /* 0x0000900000057ab9 */ /* 0x000fe20000000800 */
[----:B------:R-:W-:Y:S01]  /*64f0*/  IMAD R38, R15, UR4, RZ ;  /* 0x000000040f267c24 */ /* 0x000fe2000f8e02ff */
[----:B------:R-:W-:Y:S01]  /*6500*/  LEA.HI.X.SX32 R19, R13, UR7, 0x2, P1 ;  /* 0x000000070d137c11 */ /* 0x000fe200088f16ff */
[----:B------:R-:W-:Y:S01]  /*6510*/  @!P5 IMAD.MOV R21, RZ, RZ, -R21 ;  /* 0x000000ffff15d224 */ /* 0x000fe200078e0a15 */
[----:B------:R-:W-:Y:S01]  /*6520*/  @!P2 IADD3 R65, R65, -R2, RZ ;  /* 0x800000024141a210 */ /* 0x000fe20007ffe0ff */
[----:B------:R-:W-:Y:S01]  /*6530*/  @!P3 IMAD.MOV R186, RZ, RZ, -R186 ;  /* 0x000000ffffbab224 */ /* 0x000fe200078e0aba */
[----:B------:R-:W-:Y:S01]  /*6540*/  LEA R16, P3, R17, UR6, 0x2 ;  /* 0x0000000611107c11 */ /* 0x000fe2000f8610ff */
[----:B------:R-:W-:Y:S01]  /*6550*/  @!P4 IMAD.IADD R183, R183, 0x1, -R2 ;  /* 0x00000001b7b7c824 */ /* 0x000fe200078e0a02 */
[----:B------:R-:W-:Y:S01]  /*6560*/  LEA R14, P5, R36, UR6, 0x2 ;  /* 0x00000006240e7c11 */ /* 0x000fe2000f8a10ff */
[----:B------:R-:W-:Y:S01]  /*6570*/  @!P6 IMAD.MOV R180, RZ, RZ, -R180 ;  /* 0x000000ffffb4e224 */ /* 0x000fe200078e0ab4 */
[----:B------:R-:W-:Y:S01]  /*6580*/  LEA R12, P1, R38, UR6, 0x2 ;  /* 0x00000006260c7c11 */ /* 0x000fe2000f8210ff */
[----:B------:R-:W-:Y:S01]  /*6590*/  STL.64 [R1+0x1d28], R18 ;  /* 0x001d281201007387 */ /* 0x000fe20000100a00 */
[----:B------:R-:W-:Y:S01]  /*65a0*/  ISETP.NE.AND P2, PT, R7, RZ, PT ;  /* 0x000000ff0700720c */ /* 0x000fe20003f45270 */
[----:B------:R-:W-:Y:S01]  /*65b0*/  ULDC UR4, c[0x0][0x240] ;  /* 0x0000900000047ab9 */ /* 0x000fe20000000800 */
[----:B------:R-:W-:-:S02]  /*65c0*/  ISETP.GE.AND P4, PT, R46, RZ, PT ;  /* 0x000000ff2e00720c */ /* 0x000fc40003f86270 */
[----:B------:R-:W-:Y:S02]  /*65d0*/  LEA.HI.X.SX32 R17, R17, UR7, 0x2, P3 ;  /* 0x0000000711117c11 */ /* 0x000fe400098f16ff */
[----:B------:R-:W-:Y:S02]  /*65e0*/  LEA.HI.X.SX32 R15, R36, UR7, 0x2, P5 ;  /* 0x00000007240f7c11 */ /* 0x000fe4000a8f16ff */
[----:B------:R-:W-:Y:S01]  /*65f0*/  LEA.HI.X.SX32 R13, R38, UR7, 0x2, P1 ;  /* 0x00000007260d7c11 */ /* 0x000fe200088f16ff */
[----:B------:R-:W-:Y:S01]  /*6600*/  ULDC.64 UR6, c[0x0][0x238] ;  /* 0x00008e0000067ab9 */ /* 0x000fe20000000a00 */
[C---:B------:R-:W-:Y:S01]  /*6610*/  SEL R40, R189.reuse, R25, !P2 ;  /* 0x00000019bd287207 */ /* 0x040fe20005000000 */
[----:B------:R-:W-:Y:S01]  /*6620*/  USHF.L.U32 UR10, UR6, 0x7, URZ ;  /* 0x00000007060a7899 */ /* 0x000fe2000800063f */
[C---:B------:R-:W-:Y:S01]  /*6630*/  SEL R25, R189.reuse, R37, !P2 ;  /* 0x00000025bd197207 */ /* 0x040fe20005000000 */
[----:B------:R-:W-:Y:S01]  /*6640*/  STL.64 [R1+0x1d30], R16 ;  /* 0x001d301001007387 */ /* 0x000fe20000100a00 */
[----:B------:R-:W-:Y:S01]  /*6650*/  ULDC UR6, c[0x0][0x240] ;  /* 0x0000900000067ab9 */ /* 0x000fe20000000800 */
[----:B------:R-:W-:Y:S01]  /*6660*/  SEL R137, R189, R132, !P2 ;  /* 0x00000084bd897207 */ /* 0x000fe20005000000 */
[----:B------:R-:W-:Y:S01]  /*6670*/  @!P4 IMAD.MOV R187, RZ, RZ, -R187 ;  /* 0x000000ffffbbc224 */ /* 0x000fe200078e0abb */
[----:B------:R-:W-:Y:S01]  /*6680*/  ISETP.GE.AND P4, PT, R3, RZ, PT ;  /* 0x000000ff0300720c */ /* 0x000fe20003f86270 */
[----:B------:R-:W-:Y:S01]  /*6690*/  IMAD R25, R25, UR6, RZ ;  /* 0x0000000619197c24 */ /* 0x000fe2000f8e02ff */
[----:B------:R-:W-:Y:S01]  /*66a0*/  ULDC UR6, c[0x0][0x240] ;  /* 0x0000900000067ab9 */ /* 0x000fe20000000800 */
[----:B------:R-:W-:Y:S01]  /*66b0*/  ISETP.GT.U32.AND P6, PT, R2, R185, PT ;  /* 0x000000b90200720c */ /* 0x000fe20003fc4070 */
[----:B------:R-:W-:Y:S01]  /*66c0*/  IMAD R137, R137, UR6, RZ ;  /* 0x0000000689897c24 */ /* 0x000fe2000f8e02ff */
[----:B------:R-:W-:Y:S01]  /*66d0*/  ISETP.GE.AND P3, PT, R73, RZ, PT ;  /* 0x000000ff4900720c */ /* 0x000fe20003f66270 */
[----:B------:R-:W2:Y:S01]  /*66e0*/  S2UR UR6, SR_CgaCtaId ;  /* 0x00000000000679c3 */ /* 0x000ea20000008800 */
[C---:B------:R-:W-:Y:S01]  /*66f0*/  SEL R44, R189.reuse, R23, !P2 ;  /* 0x00000017bd2c7207 */ /* 0x040fe20005000000 */
[----:B------:R-:W-:Y:S01]  /*6700*/  STL.64 [R1+0x1d38], R14 ;  /* 0x001d380e01007387 */ /* 0x000fe20000100a00 */
[C---:B------:R-:W-:Y:S01]  /*6710*/  SEL R23, R189.reuse, R35, !P2 ;  /* 0x00000023bd177207 */ /* 0x040fe20005000000 */
[----:B------:R-:W-:Y:S01]  /*6720*/  IMAD R40, R40, UR20, RZ ;  /* 0x0000001428287c24 */ /* 0x000fe2000f8e02ff */
[C---:B------:R-:W-:Y:S01]  /*6730*/  SEL R135, R189.reuse, R130, !P2 ;  /* 0x00000082bd877207 */ /* 0x040fe20005000000 */
[----:B------:R3:W-:Y:S01]  /*6740*/  STL.64 [R1+0x1d40], R12 ;  /* 0x001d400c01007387 */ /* 0x0007e20000100a00 */
[----:B------:R-:W-:Y:S01]  /*6750*/  @!P4 IMAD.MOV R65, RZ, RZ, -R65 ;  /* 0x000000ffff41c224 */ /* 0x000fe200078e0a41 */
[----:B------:R-:W-:Y:S01]  /*6760*/  SEL R46, R189, R22, !P2 ;  /* 0x00000016bd2e7207 */ /* 0x000fe20005000000 */
[----:B------:R-:W-:Y:S01]  /*6770*/  IMAD R23, R23, UR11, RZ ;  /* 0x0000000b17177c24 */ /* 0x000fe2000f8e02ff */
[----:B------:R-:W-:Y:S01]  /*6780*/  SEL R22, R189, R30, !P2 ;  /* 0x0000001ebd167207 */ /* 0x000fe20005000000 */
[----:B------:R-:W-:Y:S01]  /*6790*/  @!P6 IMAD.IADD R185, R185, 0x1, -R2 ;  /* 0x00000001b9b9e824 */ /* 0x000fe200078e0a02 */
[----:B------:R-:W-:Y:S01]  /*67a0*/  SEL R65, R189, R65, !P2 ;  /* 0x00000041bd417207 */ /* 0x000fe20005000000 */
[----:B------:R-:W-:Y:S01]  /*67b0*/  ULDC UR11, c[0x0][0x240] ;  /* 0x00009000000b7ab9 */ /* 0x000fe20000000800 */
[----:B------:R-:W-:Y:S01]  /*67c0*/  ISETP.GE.AND P6, PT, R48, RZ, PT ;  /* 0x000000ff3000720c */ /* 0x000fe20003fc6270 */
[----:B------:R-:W-:Y:S01]  /*67d0*/  IMAD R135, R135, UR11, RZ ;  /* 0x0000000b87877c24 */ /* 0x000fe2000f8e02ff */
[----:B------:R-:W-:Y:S01]  /*67e0*/  ISETP.GE.AND P1, PT, R77, RZ, PT ;  /* 0x000000ff4d00720c */ /* 0x000fe20003f26270 */
[----:B------:R-:W-:Y:S01]  /*67f0*/  @!P3 IMAD.MOV R177, RZ, RZ, -R177 ;  /* 0x000000ffffb1b224 */ /* 0x000fe200078e0ab1 */
[----:B------:R-:W-:Y:S01]  /*6800*/  SEL R30, R189, R33, !P2 ;  /* 0x00000021bd1e7207 */ /* 0x000fe20005000000 */
[----:B------:R-:W-:Y:S01]  /*6810*/  UMOV UR11, 0x400 ;  /* 0x00000400000b7882 */ /* 0x000fe20000000000 */
[----:B------:R-:W-:Y:S01]  /*6820*/  ISETP.GE.AND P5, PT, R75, RZ, PT ;  /* 0x000000ff4b00720c */ /* 0x000fe20003fa6270 */
[----:B------:R-:W-:Y:S01]  /*6830*/  IMAD R46, R46, UR22, RZ ;  /* 0x000000162e2e7c24 */ /* 0x000fe2000f8e02ff */
[----:B------:R-:W-:Y:S01]  /*6840*/  SEL R48, R189, R6, !P2 ;  /* 0x00000006bd307207 */ /* 0x000fe20005000000 */
[----:B------:R-:W-:Y:S01]  /*6850*/  IMAD R6, R65, UR24, RZ ;  /* 0x0000001841067c24 */ /* 0x000fe2000f8e02ff */
[C---:B------:R-:W-:Y:S01]  /*6860*/  SEL R129, R189.reuse, R122, !P2 ;  /* 0x0000007abd817207 */ /* 0x040fe20005000000 */
[----:B--2---:R-:W-:Y:S01]  /*6870*/  ULEA UR11, UR6, UR11, 0x18 ;  /* 0x0000000b060b7291 */ /* 0x004fe2000f8ec03f */
[C---:B------:R-:W-:Y:S01]  /*6880*/  SEL R7, R189.reuse, R4, !P2 ;  /* 0x00000004bd077207 */ /* 0x040fe20005000000 */
[----:B------:R-:W-:Y:S01]  /*6890*/  IMAD R30, R30, UR12, RZ ;  /* 0x0000000c1e1e7c24 */ /* 0x000fe2000f8e02ff */
[C---:B------:R-:W-:Y:S01]  /*68a0*/  SEL R79, R189.reuse, R72, !P2 ;  /* 0x00000048bd4f7207 */ /* 0x040fe20005000000 */
[----:B------:R-:W-:Y:S01]  /*68b0*/  IMAD R48, R48, UR23, RZ ;  /* 0x0000001730307c24 */ /* 0x000fe2000f8e02ff */
[----:B------:R-:W-:Y:S01]  /*68c0*/  ULDC UR12, c[0x0][0x240] ;  /* 0x00009000000c7ab9 */ /* 0x000fe20000000800 */
[----:B------:R-:W-:Y:S01]  /*68d0*/  SEL R72, R189, R177, !P2 ;  /* 0x000000b1bd487207 */ /* 0x000fe20005000000 */
[----:B------:R-:W-:Y:S01]  /*68e0*/  IMAD R4, R188, 0x80, R0 ;  /* 0x00000080bc047824 */ /* 0x000fe200078e0200 */
[----:B------:R-:W-:Y:S01]  /*68f0*/  @!P0 IADD3 R179, -R179, RZ, RZ ;  /* 0x000000ffb3b38210 */ /* 0x000fe20007ffe1ff */
[----:B------:R-:W-:Y:S01]  /*6900*/  IMAD R129, R129, UR12, RZ ;  /* 0x0000000c81817c24 */ /* 0x000fe2000f8e02ff */
[----:B------:R-:W-:Y:S01]  /*6910*/  SEL R42, R189, R24, !P2 ;  /* 0x00000018bd2a7207 */ /* 0x000fe20005000000 */
[----:B------:R-:W-:Y:S01]  /*6920*/  IMAD R7, R7, UR25, RZ ;  /* 0x0000001907077c24 */ /* 0x000fe2000f8e02ff */
[----:B-1----:R-:W-:Y:S01]  /*6930*/  LEA R8, P0, R6, R244, 0x2 ;  /* 0x000000f406087211 */ /* 0x002fe200078010ff */
[----:B------:R-:W-:Y:S01]  /*6940*/  ULDC UR12, c[0x0][0x240] ;  /* 0x00009000000c7ab9 */ /* 0x000fe20000000800 */
[C---:B------:R-:W-:Y:S01]  /*6950*/  SEL R38, R189.reuse, R26, !P2 ;  /* 0x0000001abd267207 */ /* 0x040fe20005000000 */
[----:B------:R-:W-:Y:S01]  /*6960*/  IMAD R44, R44, UR21, RZ ;  /* 0x000000152c2c7c24 */ /* 0x000fe2000f8e02ff */
[C---:B------:R-:W-:Y:S01]  /*6970*/  SEL R36, R189.reuse, R27, !P2 ;  /* 0x0000001bbd247207 */ /* 0x040fe20005000000 */
[----:B------:R-:W-:Y:S01]  /*6980*/  VIADD R2, R4, UR11 ;  /* 0x0000000b04027c36 */ /* 0x000fe20008000000 */
[C---:B------:R-:W-:Y:S01]  /*6990*/  SEL R31, R189.reuse, R31, !P2 ;  /* 0x0000001fbd1f7207 */ /* 0x040fe20005000000 */
[----:B------:R-:W-:Y:S01]  /*69a0*/  IMAD R240, R72, UR12, RZ ;  /* 0x0000000c48f07c24 */ /* 0x000fe2000f8e02ff */
[----:B---3--:R-:W-:Y:S01]  /*69b0*/  LEA R12, P3, R48, R244, 0x2 ;  /* 0x000000f4300c7211 */ /* 0x008fe200078610ff */
[----:B------:R-:W-:Y:S01]  /*69c0*/  IMAD R42, R42, UR19, RZ ;  /* 0x000000132a2a7c24 */ /* 0x000fe2000f8e02ff */
[----:B------:R-:W-:Y:S01]  /*69d0*/  LEA.HI.X.SX32 R9, R6, R245, 0x2, P0 ;  /* 0x000000f506097211 */ /* 0x000fe200000f16ff */
[----:B------:R-:W-:Y:S01]  /*69e0*/  @!P1 IMAD.MOV R185, RZ, RZ, -R185 ;  /* 0x000000ffffb99224 */ /* 0x000fe200078e0ab9 */
[C---:B------:R-:W-:Y:S01]  /*69f0*/  SEL R24, R189.reuse, R28, !P2 ;  /* 0x0000001cbd187207 */ /* 0x040fe20005000000 */
[----:B------:R-:W-:Y:S01]  /*6a00*/  IMAD R38, R38, UR18, RZ ;  /* 0x0000001226267c24 */ /* 0x000fe2000f8e02ff */
[C---:B------:R-:W-:Y:S01]  /*6a10*/  SEL R62, R189.reuse, R62, !P2 ;  /* 0x0000003ebd3e7207 */ /* 0x040fe20005000000 */
[----:B------:R-:W-:Y:S01]  /*6a20*/  @!P6 IMAD.MOV R181, RZ, RZ, -R181 ;  /* 0x000000ffffb5e224 */ /* 0x000fe200078e0ab5 */
[C---:B------:R-:W-:Y:S01]  /*6a30*/  SEL R64, R189.reuse, R64, !P2 ;  /* 0x00000040bd407207 */ /* 0x040fe20005000000 */
[----:B------:R-:W-:Y:S01]  /*6a40*/  @!P5 IMAD.MOV R183, RZ, RZ, -R183 ;  /* 0x000000ffffb7d224 */ /* 0x000fe200078e0ab7 */
[C---:B------:R-:W-:Y:S01]  /*6a50*/  SEL R66, R189.reuse, R66, !P2 ;  /* 0x00000042bd427207 */ /* 0x040fe20005000000 */
[----:B------:R-:W-:Y:S01]  /*6a60*/  IMAD R36, R36, UR17, RZ ;  /* 0x0000001124247c24 */ /* 0x000fe2000f8e02ff */
[----:B------:R-:W-:Y:S01]  /*6a70*/  LEA R14, P4, R46, R244, 0x2 ;  /* 0x000000f42e0e7211 */ /* 0x000fe200078810ff */
[----:B------:R-:W-:Y:S01]  /*6a80*/  STL [R1+0x13e8], R2 ;  /* 0x0013e80201007387 */ /* 0x000fe20000100800 */
[C---:B------:R-:W-:Y:S01]  /*6a90*/  SEL R28, R189.reuse, R34, !P2 ;  /* 0x00000022bd1c7207 */ /* 0x040fe20005000000 */
[----:B------:R-:W-:Y:S01]  /*6aa0*/  IMAD R22, R22, UR16, RZ ;  /* 0x0000001016167c24 */ /* 0x000fe2000f8e02ff */
[----:B------:R-:W-:Y:S01]  /*6ab0*/  SEL R35, R189, R45, !P2 ;  /* 0x0000002dbd237207 */ /* 0x000fe20005000000 */
[----:B------:R-:W-:Y:S01]  /*6ac0*/  STL [R1+0x70], R240 ;  /* 0x000070f001007387 */ /* 0x000fe20000100800 */
[----:B------:R-:W-:Y:S01]  /*6ad0*/  LEA R6, P1, R7, R244, 0x2 ;  /* 0x000000f407067211 */ /* 0x000fe200078210ff */
[----:B------:R-:W-:Y:S01]  /*6ae0*/  IMAD R24, R24, UR15, RZ ;  /* 0x0000000f18187c24 */ /* 0x000fe2000f8e02ff */
[C---:B------:R-:W-:Y:S01]  /*6af0*/  SEL R26, R189.reuse, R29, !P2 ;  /* 0x0000001dbd1a7207 */ /* 0x040fe20005000000 */
[----:B------:R1:W-:Y:S01]  /*6b00*/  STL.64 [R1+0x68], R8 ;  /* 0x0000680801007387 */ /* 0x0003e20000100a00 */
[----:B------:R-:W-:Y:S01]  /*6b10*/  SEL R34, R189, R32, !P2 ;  /* 0x00000020bd227207 */ /* 0x000fe20005000000 */
[----:B------:R-:W-:Y:S01]  /*6b20*/  IMAD R32, R31, UR9, RZ ;  /* 0x000000091f207c24 */ /* 0x000fe2000f8e02ff */
[C---:B------:R-:W-:Y:S01]  /*6b30*/  SEL R37, R189.reuse, R49, !P2 ;  /* 0x00000031bd257207 */ /* 0x040fe20005000000 */
[----:B------:R-:W-:Y:S01]  /*6b40*/  IMAD R26, R26, UR14, RZ ;  /* 0x0000000e1a1a7c24 */ /* 0x000fe2000f8e02ff */
[----:B------:R-:W-:Y:S01]  /*6b50*/  SEL R45, R189, R53, !P2 ;  /* 0x00000035bd2d7207 */ /* 0x000fe20005000000 */
[----:B------:R-:W-:Y:S01]  /*6b60*/  IMAD R28, R28, UR13, RZ ;  /* 0x0000000d1c1c7c24 */ /* 0x000fe2000f8e02ff */
[-C--:B------:R-:W-:Y:S01]  /*6b70*/  LEA R16, P5, R44, R244.reuse, 0x2 ;  /* 0x000000f42c107211 */ /* 0x080fe200078a10ff */
[----:B------:R-:W-:Y:S01]  /*6b80*/  IMAD R34, R34, UR8, RZ ;  /* 0x0000000822227c24 */ /* 0x000fe2000f8e02ff */
[----:B------:R-:W-:Y:S01]  /*6b90*/  LEA.HI.X.SX32 R13, R48, R245, 0x2, P3 ;  /* 0x000000f5300d7211 */ /* 0x000fe200018f16ff */
[----:B------:R-:W-:Y:S01]  /*6ba0*/  IMAD R35, R35, UR59, RZ ;  /* 0x0000003b23237c24 */ /* 0x000fe2000f8e02ff */
[----:B------:R-:W-:Y:S01]  /*6bb0*/  SEL R29, R189, R41, !P2 ;  /* 0x00000029bd1d7207 */ /* 0x000fe20005000000 */
[----:B------:R-:W-:Y:S01]  /*6bc0*/  IMAD R37, R37, UR58, RZ ;  /* 0x0000003a25257c24 */ /* 0x000fe2000f8e02ff */
[C---:B------:R-:W-:Y:S01]  /*6bd0*/  SEL R49, R189.reuse, R55, !P2 ;  /* 0x00000037bd317207 */ /* 0x040fe20005000000 */
[----:B------:R2:W-:Y:S01]  /*6be0*/  STL.64 [R1+0x60], R12 ;  /* 0x0000600c01007387 */ /* 0x0005e20000100a00 */
[----:B------:R-:W-:Y:S01]  /*6bf0*/  SEL R53, R189, R57, !P2 ;  /* 0x00000039bd357207 */ /* 0x000fe20005000000 */
[----:B------:R-:W-:Y:S01]  /*6c00*/  IMAD R29, R29, UR4, RZ ;  /* 0x000000041d1d7c24 */ /* 0x000fe2000f8e02ff */
        /* <DEDUP_REMOVED lines=12> */
[C---:B------:R-:W-:Y:S01]  /*6cd0*/  SEL R65, R189.reuse, R63, !P2 ;  /* 0x0000003fbd417207 */ /* 0x040fe20005000000 */
[----:B------:R-:W-:Y:S01]  /*6ce0*/  IMAD R63, R62, UR45, RZ ;  /* 0x0000002d3e3f7c24 */ /* 0x000fe2000f8e02ff */
[C---:B------:R-:W-:Y:S01]  /*6cf0*/  SEL R71, R189.reuse, R67, !P2 ;  /* 0x00000043bd477207 */ /* 0x040fe20005000000 */
[----:B------:R-:W-:Y:S01]  /*6d00*/  IMAD R67, R64, UR43, RZ ;  /* 0x0000002b40437c24 */ /* 0x000fe2000f8e02ff */
[----:B------:R-:W-:Y:S01]  /*6d10*/  SEL R73, R189, R69, !P2 ;  /* 0x00000045bd497207 */ /* 0x000fe20005000000 */
[----:B------:R-:W-:Y:S01]  /*6d20*/  IMAD R69, R66, UR42, RZ ;  /* 0x0000002a42457c24 */ /* 0x000fe2000f8e02ff */
[----:B------:R-:W-:Y:S01]  /*6d30*/  LEA R18, P6, R40, R244, 0x2 ;  /* 0x000000f428127211 */ /* 0x000fe200078c10ff */
[----:B------:R-:W-:Y:S01]  /*6d40*/  IMAD R53, R53, UR50, RZ ;  /* 0x0000003235357c24 */ /* 0x000fe2000f8e02ff */
[-C--:B------:R-:W-:Y:S01]  /*6d50*/  LEA.HI.X.SX32 R15, R46, R245.reuse, 0x2, P4 ;  /* 0x000000f52e0f7211 */ /* 0x080fe200020f16ff */
        /* <DEDUP_REMOVED lines=17> */
[----:B-1----:R-:W-:Y:S01]  /*6e70*/  LEA R8, P0, R42, R244, 0x2 ;  /* 0x000000f42a087211 */ /* 0x002fe200078010ff */
[----:B------:R-:W-:Y:S01]  /*6e80*/  ULDC UR59, c[0x0][0x240] ;  /* 0x00009000003b7ab9 */ /* 0x000fe20000000800 */
[----:B------:R-:W-:Y:S01]  /*6e90*/  LEA.HI.X.SX32 R7, R7, R245, 0x2, P1 ;  /* 0x000000f507077211 */ /* 0x000fe200008f16ff */
[----:B------:R-:W-:Y:S01]  /*6ea0*/  ULDC UR57, c[0x0][0x240] ;  /* 0x0000900000397ab9 */ /* 0x000fe20000000800 */
[C---:B------:R-:W-:Y:S01]  /*6eb0*/  SEL R81, R189.reuse, R76, !P2 ;  /* 0x0000004cbd517207 */ /* 0x040fe20005000000 */
[----:B------:R-:W-:Y:S01]  /*6ec0*/  ULDC UR55, c[0x0][0x240] ;  /* 0x0000900000377ab9 */ /* 0x000fe20000000800 */
[C---:B------:R-:W-:Y:S01]  /*6ed0*/  SEL R83, R189.reuse, R74, !P2 ;  /* 0x0000004abd537207 */ /* 0x040fe20005000000 */
[----:B------:R-:W-:Y:S01]  /*6ee0*/  ULDC UR53, c[0x0][0x240] ;  /* 0x0000900000357ab9 */ /* 0x000fe20000000800 */
[C---:B------:R-:W-:Y:S01]  /*6ef0*/  SEL R85, R189.reuse, R78, !P2 ;  /* 0x0000004ebd557207 */ /* 0x040fe20005000000 */
[----:B------:R-:W-:Y:S01]  /*6f00*/  ULDC UR51, c[0x0][0x240] ;  /* 0x0000900000337ab9 */ /* 0x000fe20000000800 */
[C---:B------:R-:W-:Y:S01]  /*6f10*/  SEL R87, R189.reuse, R80, !P2 ;  /* 0x00000050bd577207 */ /* 0x040fe20005000000 */
[----:B------:R-:W-:Y:S01]  /*6f20*/  ULDC UR49, c[0x0][0x240] ;  /* 0x0000900000317ab9 */ /* 0x000fe20000000800 */
        /* <DEDUP_REMOVED lines=127> */
[----:B------:R-:W-:Y:S01]  /*7720*/  IMAD R139, R128, UR5, RZ ;  /* 0x00000005808b7c24 */ /* 0x000fe2000f8e02ff */
[----:B------:R-:W-:Y:S01]  /*7730*/  SEL R223, R189, R178, !P2 ;  /* 0x000000b2bddf7207 */ /* 0x000fe20005000000 */
[----:B------:R-:W-:Y:S01]  /*7740*/  IMAD R133, R133, UR8, RZ ;  /* 0x0000000885857c24 */ /* 0x000fe2000f8e02ff */
[C---:B------:R-:W-:Y:S01]  /*7750*/  SEL R225, R189.reuse, R180, !P2 ;  /* 0x000000b4bde17207 */ /* 0x040fe20005000000 */
[----:B------:R-:W-:Y:S01]  /*7760*/  IMAD R141, R134, UR4, RZ ;  /* 0x00000004868d7c24 */ /* 0x000fe2000f8e02ff */
[C---:B------:R-:W-:Y:S01]  /*7770*/  SEL R227, R189.reuse, R182, !P2 ;  /* 0x000000b6bde37207 */ /* 0x040fe20005000000 */
[----:B------:R-:W-:Y:S01]  /*7780*/  IMAD R143, R136, UR61, RZ ;  /* 0x0000003d888f7c24 */ /* 0x000fe2000f8e02ff */
[C---:B------:R-:W-:Y:S01]  /*7790*/  SEL R229, R189.reuse, R21, !P2 ;  /* 0x00000015bde57207 */ /* 0x040fe20005000000 */
        /* <DEDUP_REMOVED lines=15> */
[-C--:B------:R-:W-:Y:S01]  /*7890*/  LEA R10, P1, R38, R244.reuse, 0x2 ;  /* 0x000000f4260a7211 */ /* 0x080fe200078210ff */
[----:B------:R-:W-:Y:S01]  /*78a0*/  IMAD R153, R142, UR56, RZ ;  /* 0x000000388e997c24 */ /* 0x000fe2000f8e02ff */
[-C--:B------:R-:W-:Y:S01]  /*78b0*/  LEA.HI.X.SX32 R17, R44, R245.reuse, 0x2, P5 ;  /* 0x000000f52c117211 */ /* 0x080fe200028f16ff */
[----:B------:R-:W-:Y:S01]  /*78c0*/  IMAD R157, R144, UR54, RZ ;  /* 0x00000036909d7c24 */ /* 0x000fe2000f8e02ff */
[-C--:B------:R-:W-:Y:S01]  /*78d0*/  LEA R246, P2, R36, R244.reuse, 0x2 ;  /* 0x000000f424f67211 */ /* 0x080fe200078410ff */
[----:B------:R-:W-:Y:S01]  /*78e0*/  ULDC UR52, c[0x0][0x240] ;  /* 0x0000900000347ab9 */ /* 0x000fe20000000800 */
[-C--:B--2---:R-:W-:Y:S01]  /*78f0*/  LEA R12, P3, R22, R244.reuse, 0x2 ;  /* 0x000000f4160c7211 */ /* 0x084fe200078610ff */
[----:B------:R1:W-:Y:S01]  /*7900*/  STL.64 [R1+0x50], R16 ;  /* 0x0000501001007387 */ /* 0x0003e20000100a00 */
[-C--:B------:R-:W-:Y:S01]  /*7910*/  LEA.HI.X.SX32 R19, R40, R245.reuse, 0x2, P6 ;  /* 0x000000f528137211 */ /* 0x080fe200030f16ff */
[----:B------:R-:W-:Y:S01]  /*7920*/  ULDC UR50, c[0x0][0x240] ;  /* 0x0000900000327ab9 */ /* 0x000fe20000000800 */
[-C--:B------:R-:W-:Y:S01]  /*7930*/  LEA.HI.X.SX32 R9, R42, R245.reuse, 0x2, P0 ;  /* 0x000000f52a097211 */ /* 0x080fe200000f16ff */
[----:B------:R-:W-:Y:S01]  /*7940*/  ULDC UR48, c[0x0][0x240] ;  /* 0x0000900000307ab9 */ /* 0x000fe20000000800 */
[-C--:B---3--:R-:W-:Y:S01]  /*7950*/  LEA R14, P4, R24, R244.reuse, 0x2 ;  /* 0x000000f4180e7211 */ /* 0x088fe200078810ff */
[----:B------:R2:W-:Y:S01]  /*7960*/  STL.64 [R1+0x48], R18 ;  /* 0x0000481201007387 */ /* 0x0005e20000100a00 */
[-C--:B------:R-:W-:Y:S01]  /*7970*/  LEA.HI.X.SX32 R11, R38, R245.reuse, 0x2, P1 ;  /* 0x000000f5260b7211 */ /* 0x080fe200008f16ff */
[----:B------:R-:W-:Y:S01]  /*7980*/  ULDC UR46, c[0x0][0x240] ;  /* 0x00009000002e7ab9 */ /* 0x000fe20000000800 */
[-C--:B------:R-:W-:Y:S01]  /*7990*/  LEA.HI.X.SX32 R247, R36, R245.reuse, 0x2, P2 ;  /* 0x000000f524f77211 */ /* 0x080fe200010f16ff */
[----:B------:R3:W-:Y:S01]  /*79a0*/  STL.64 [R1+0x40], R8 ;  /* 0x0000400801007387 */ /* 0x0007e20000100a00 */
[-C--:B------:R-:W-:Y:S01]  /*79b0*/  LEA.HI.X.SX32 R13, R22, R245.reuse, 0x2, P3 ;  /* 0x000000f5160d7211 */ /* 0x080fe200018f16ff */
[----:B------:R-:W-:Y:S01]  /*79c0*/  ULDC UR44, c[0x0][0x240] ;  /* 0x00009000002c7ab9 */ /* 0x000fe20000000800 */
[-C--:B-1----:R-:W-:Y:S01]  /*79d0*/  LEA R16, P5, R26, R244.reuse, 0x2 ;  /* 0x000000f41a107211 */ /* 0x082fe200078a10ff */
[----:B------:R1:W-:Y:S01]  /*79e0*/  STL.64 [R1+0x38], R10 ;  /* 0x0000380a01007387 */ /* 0x0003e20000100a00 */
[-C--:B------:R-:W-:Y:S01]  /*79f0*/  LEA.HI.X.SX32 R15, R24, R245.reuse, 0x2, P4 ;  /* 0x000000f5180f7211 */ /* 0x080fe200020f16ff */
[----:B------:R-:W-:Y:S01]  /*7a00*/  ULDC UR42, c[0x0][0x240] ;  /* 0x00009000002a7ab9 */ /* 0x000fe20000000800 */
[----:B------:R-:W-:Y:S01]  /*7a10*/  ULDC UR40, c[0x0][0x240] ;  /* 0x0000900000287ab9 */ /* 0x000fe20000000800 */
[-C--:B--2---:R-:W-:Y:S01]  /*7a20*/  LEA R18, P6, R28, R244.reuse, 0x2 ;  /* 0x000000f41c127211 */ /* 0x084fe200078c10ff */
[----:B------:R2:W-:Y:S01]  /*7a30*/  STL.64 [R1+0x30], R246 ;  /* 0x000030f601007387 */ /* 0x0005e20000100a00 */
[-C--:B------:R-:W-:Y:S01]  /*7a40*/  LEA.HI.X.SX32 R17, R26, R245.reuse, 0x2, P5 ;  /* 0x000000f51a117211 */ /* 0x080fe200028f16ff */
[----:B------:R-:W-:Y:S01]  /*7a50*/  IMAD R161, R146, UR52, RZ ;  /* 0x0000003492a17c24 */ /* 0x000fe2000f8e02ff */
[-C--:B---3--:R-:W-:Y:S01]  /*7a60*/  LEA R8, P0, R30, R244.reuse, 0x2 ;  /* 0x000000f41e087211 */ /* 0x088fe200078010ff */
[----:B------:R3:W-:Y:S01]  /*7a70*/  STL.64 [R1+0x28], R12 ;  /* 0x0000280c01007387 */ /* 0x0007e20000100a00 */
[-C--:B------:R-:W-:Y:S01]  /*7a80*/  LEA.HI.X.SX32 R19, R28, R245.reuse, 0x2, P6 ;  /* 0x000000f51c137211 */ /* 0x080fe200030f16ff */
[----:B------:R-:W-:Y:S01]  /*7a90*/  IMAD R165, R148, UR50, RZ ;  /* 0x0000003294a57c24 */ /* 0x000fe2000f8e02ff */
[-C--:B-1----:R-:W-:Y:S01]  /*7aa0*/  LEA R10, P1, R32, R244.reuse, 0x2 ;  /* 0x000000f4200a7211 */ /* 0x082fe200078210ff */
[----:B------:R-:W-:Y:S01]  /*7ab0*/  IMAD R169, R150, UR48, RZ ;  /* 0x0000003096a97c24 */ /* 0x000fe2000f8e02ff */
[-C--:B------:R-:W-:Y:S01]  /*7ac0*/  LEA.HI.X.SX32 R9, R30, R245.reuse, 0x2, P0 ;  /* 0x000000f51e097211 */ /* 0x080fe200000f16ff */
[----:B------:R-:W-:Y:S01]  /*7ad0*/  IMAD R173, R152, UR46, RZ ;  /* 0x0000002e98ad7c24 */ /* 0x000fe2000f8e02ff */
[-C--:B------:R-:W-:Y:S01]  /*7ae0*/  LEA.HI.X.SX32 R11, R32, R245.reuse, 0x2, P1 ;  /* 0x000000f5200b7211 */ /* 0x080fe200008f16ff */
[----:B------:R-:W-:Y:S01]  /*7af0*/  IMAD R177, R154, UR44, RZ ;  /* 0x0000002c9ab17c24 */ /* 0x000fe2000f8e02ff */
[-C--:B--2---:R-:W-:Y:S01]  /*7b00*/  LEA R246, P2, R34, R244.reuse, 0x2 ;  /* 0x000000f422f67211 */ /* 0x084fe200078410ff */
[----:B------:R-:W-:Y:S01]  /*7b10*/  IMAD R181, R156, UR42, RZ ;  /* 0x0000002a9cb57c24 */ /* 0x000fe2000f8e02ff */
[----:B------:R-:W-:Y:S01]  /*7b20*/  ULDC UR38, c[0x0][0x240] ;  /* 0x0000900000267ab9 */ /* 0x000fe20000000800 */
[----:B---3--:R-:W2:Y:S01]  /*7b30*/  LDL.LU.64 R12, [R1+0x1d40] ;  /* 0x001d4000010c7983 */ /* 0x008ea20000300a00 */
[-C--:B------:R-:W-:Y:S01]  /*7b40*/  LEA R22, P3, R23, R244.reuse, 0x2 ;  /* 0x000000f417167211 */ /* 0x080fe200078610ff */
[----:B------:R-:W-:Y:S01]  /*7b50*/  IMAD R185, R158, UR40, RZ ;  /* 0x000000289eb97c24 */ /* 0x000fe2000f8e02ff */
[----:B------:R-:W-:Y:S01]  /*7b60*/  ULDC UR37, c[0x0][0x240] ;  /* 0x0000900000257ab9 */ /* 0x000fe20000000800 */
[----:B------:R1:W-:Y:S01]  /*7b70*/  STL.64 [R1+0x20], R14 ;  /* 0x0000200e01007387 */ /* 0x0003e20000100a00 */
[-C--:B------:R-:W-:Y:S01]  /*7b80*/  LEA R24, P4, R25, R244.reuse, 0x2 ;  /* 0x000000f419187211 */ /* 0x080fe200078810ff */
[----:B------:R-:W-:Y:S01]  /*7b90*/  IMAD R189, R160, UR38, RZ ;  /* 0x00000026a0bd7c24 */ /* 0x000fe2000f8e02ff */
[-C--:B------:R-:W-:Y:S01]  /*7ba0*/  LEA R26, P5, R27, R244.reuse, 0x2 ;  /* 0x000000f41b1a7211 */ /* 0x080fe200078a10ff */
[----:B------:R-:W-:Y:S01]  /*7bb0*/  ULDC UR36, c[0x0][0x240] ;  /* 0x0000900000247ab9 */ /* 0x000fe20000000800 */
[-C--:B------:R-:W-:Y:S01]  /*7bc0*/  LEA R28, P6, R29, R244.reuse, 0x2 ;  /* 0x000000f41d1c7211 */ /* 0x080fe200078c10ff */
[----:B------:R-:W-:Y:S01]  /*7bd0*/  ULDC UR35, c[0x0][0x240] ;  /* 0x0000900000237ab9 */ /* 0x000fe20000000800 */
[-C--:B------:R-:W-:Y:S01]  /*7be0*/  LEA R30, P0, R31, R244.reuse, 0x2 ;  /* 0x000000f41f1e7211 */ /* 0x080fe200078010ff */
[----:B------:R-:W-:Y:S01]  /*7bf0*/  ULDC UR34, c[0x0][0x240] ;  /* 0x0000900000227ab9 */ /* 0x000fe20000000800 */
[-C--:B------:R-:W-:Y:S01]  /*7c00*/  LEA R32, P1, R33, R244.reuse, 0x2 ;  /* 0x000000f421207211 */ /* 0x080fe200078210ff */
[----:B------:R-:W-:Y:S01]  /*7c10*/  ULDC UR33, c[0x0][0x240] ;  /* 0x0000900000217ab9 */ /* 0x000fe20000000800 */
[-C--:B------:R-:W-:Y:S01]  /*7c20*/  LEA.HI.X.SX32 R247, R34, R245.reuse, 0x2, P2 ;  /* 0x000000f522f77211 */ /* 0x080fe200010f16ff */
[----:B-1----:R-:W3:Y:S01]  /*7c30*/  LDL.LU.64 R14, [R1+0x1d38] ;  /* 0x001d3800010e7983 */ /* 0x002ee20000300a00 */
[-C--:B------:R-:W-:Y:S01]  /*7c40*/  LEA.HI.X.SX32 R23, R23, R245.reuse, 0x2, P3 ;  /* 0x000000f517177211 */ /* 0x080fe200018f16ff */
[----:B------:R-:W-:Y:S01]  /*7c50*/  ULDC UR32, c[0x0][0x240] ;  /* 0x0000900000207ab9 */ /* 0x000fe20000000800 */
[-C--:B------:R-:W-:Y:S01]  /*7c60*/  LEA.HI.X.SX32 R25, R25, R245.reuse, 0x2, P4 ;  /* 0x000000f519197211 */ /* 0x080fe200020f16ff */
[----:B------:R1:W-:Y:S01]  /*7c70*/  STL.64 [R1+0x18], R16 ;  /* 0x0000181001007387 */ /* 0x0003e20000100a00 */
[-C--:B------:R-:W-:Y:S01]  /*7c80*/  LEA.HI.X.SX32 R27, R27, R245.reuse, 0x2, P5 ;  /* 0x000000f51b1b7211 */ /* 0x080fe200028f16ff */
[----:B------:R-:W-:Y:S01]  /*7c90*/  IMAD R191, R191, UR37, RZ ;  /* 0x00000025bfbf7c24 */ /* 0x000fe2000f8e02ff */
[-C--:B------:R-:W-:Y:S01]  /*7ca0*/  LEA.HI.X.SX32 R29, R29, R245.reuse, 0x2, P6 ;  /* 0x000000f51d1d7211 */ /* 0x080fe200030f16ff */
[----:B------:R-:W-:Y:S01]  /*7cb0*/  IMAD R193, R193, UR36, RZ ;  /* 0x00000024c1c17c24 */ /* 0x000fe2000f8e02ff */
[-C--:B------:R-:W-:Y:S01]  /*7cc0*/  LEA.HI.X.SX32 R31, R31, R245.reuse, 0x2, P0 ;  /* 0x000000f51f1f7211 */ /* 0x080fe200000f16ff */
[----:B------:R-:W-:Y:S01]  /*7cd0*/  IMAD R195, R195, UR35, RZ ;  /* 0x00000023c3c37c24 */ /* 0x000fe2000f8e02ff */
[-C--:B------:R-:W-:Y:S01]  /*7ce0*/  LEA.HI.X.SX32 R33, R33, R245.reuse, 0x2, P1 ;  /* 0x000000f521217211 */ /* 0x080fe200008f16ff */
[----:B------:R-:W-:Y:S01]  /*7cf0*/  IMAD R197, R197, UR34, RZ ;  /* 0x00000022c5c57c24 */ /* 0x000fe2000f8e02ff */
[-C--:B------:R-:W-:Y:S01]  /*7d00*/  LEA R34, P2, R35, R244.reuse, 0x2 ;  /* 0x000000f423227211 */ /* 0x080fe200078410ff */
[----:B------:R-:W-:Y:S01]  /*7d10*/  IMAD R199, R199, UR33, RZ ;  /* 0x00000021c7c77c24 */ /* 0x000fe2000f8e02ff */
[----:B------:R-:W-:Y:S01]  /*7d20*/  ULDC UR31, c[0x0][0x240] ;  /* 0x00009000001f7ab9 */ /* 0x000fe20000000800 */
[----:B-1----:R-:W4:Y:S01]  /*7d30*/  LDL.LU.64 R16, [R1+0x1d30] ;  /* 0x001d300001107983 */ /* 0x002f220000300a00 */
[-C--:B------:R-:W-:Y:S01]  /*7d40*/  LEA R36, P3, R37, R244.reuse, 0x2 ;  /* 0x000000f425247211 */ /* 0x080fe200078610ff */
[----:B------:R-:W-:Y:S01]  /*7d50*/  IMAD R201, R201, UR32, RZ ;  /* 0x00000020c9c97c24 */ /* 0x000fe2000f8e02ff */
[----:B------:R-:W-:Y:S01]  /*7d60*/  ULDC UR30, c[0x0][0x240] ;  /* 0x00009000001e7ab9 */ /* 0x000fe20000000800 */
[----:B------:R1:W-:Y:S01]  /*7d70*/  STL.64 [R1+0x10], R18 ;  /* 0x0000101201007387 */ /* 0x0003e20000100a00 */
        /* <DEDUP_REMOVED lines=11> */
[----:B-1----:R-:W2:Y:S01]  /*7e30*/  LDL.LU.64 R18, [R1+0x1d28] ;  /* 0x001d280001127983 */ /* 0x002ea20000300a00 */
[-C--:B------:R-:W-:Y:S01]  /*7e40*/  LEA.HI.X.SX32 R37, R37, R245.reuse, 0x2, P3 ;  /* 0x000000f525257211 */ /* 0x080fe200018f16ff */
[----:B------:R-:W-:Y:S01]  /*7e50*/  IMAD R203, R203, UR31, RZ ;  /* 0x0000001fcbcb7c24 */ /* 0x000fe2000f8e02ff */
[----:B------:R-:W-:Y:S01]  /*7e60*/  ULDC UR24, c[0x0][0x240] ;  /* 0x0000900000187ab9 */ /* 0x000fe20000000800 */
        /* <DEDUP_REMOVED lines=11> */
[----:B------:R-:W-:Y:S01]  /*7f20*/  ULDC UR23, c[0x0][0x240] ;  /* 0x0000900000177ab9 */ /* 0x000fe20000000800 */
[----:B-1----:R-:W4:Y:S01]  /*7f30*/  LDL.LU.64 R8, [R1+0x1d20] ;  /* 0x001d200001087983 */ /* 0x002f220000300a00 */
[-C--:B------:R-:W-:Y:S01]  /*7f40*/  LEA R48, P2, R49, R244.reuse, 0x2 ;  /* 0x000000f431307211 */ /* 0x080fe200078410ff */
[----:B------:R-:W-:Y:S01]  /*7f50*/  IMAD R215, R215, UR25, RZ ;  /* 0x00000019d7d77c24 */ /* 0x000fe2000f8e02ff */
[----:B------:R-:W-:Y:S01]  /*7f60*/  ULDC UR22, c[0x0][0x240] ;  /* 0x0000900000167ab9 */ /* 0x000fe20000000800 */
[----:B------:R1:W-:Y:S01]  /*7f70*/  STL.64 [R1], R10 ;  /* 0x0000000a01007387 */ /* 0x0003e20000100a00 */
        /* <DEDUP_REMOVED lines=9> */
[----:B------:R-:W-:Y:S01]  /*8010*/  IMAD R217, R217, UR24, RZ ;  /* 0x00000018d9d97c24 */ /* 0x000fe2000f8e02ff */
[----:B------:R-:W-:Y:S01]  /*8020*/  ULDC UR17, c[0x0][0x240] ;  /* 0x0000900000117ab9 */ /* 0x000fe20000000800 */
[----:B-1----:R-:W4:Y:S01]  /*8030*/  LDL.LU.64 R10, [R1+0x1d18] ;  /* 0x001d1800010a7983 */ /* 0x002f220000300a00 */
[-C--:B------:R-:W-:Y:S01]  /*8040*/  LEA R60, P1, R61, R244.reuse, 0x2 ;  /* 0x000000f43d3c7211 */ /* 0x080fe200078210ff */
        /* <DEDUP_REMOVED lines=12> */
[----:B------:R-:W-:Y:S01]  /*8110*/  ULDC UR16, c[0x0][0x240] ;  /* 0x0000900000107ab9 */ /* 0x000fe20000000800 */
[-C--:B------:R-:W-:Y:S01]  /*8120*/  LEA.HI.X.SX32 R61, R61, R245.reuse, 0x2, P1 ;  /* 0x000000f53d3d7211 */ /* 0x080fe200008f16ff */
        /* <DEDUP_REMOVED lines=9> */
[-C--:B------:R-:W-:Y:S01]  /*81c0*/  LEA R70, P6, R71, R244.reuse, 0x2 ;  /* 0x000000f447467211 */ /* 0x080fe200078c10ff */
[----:B------:R-:W-:Y:S01]  /*81d0*/  IMAD R233, R233, UR16, RZ ;  /* 0x00000010e9e97c24 */ /* 0x000fe2000f8e02ff */
[-C--:B------:R-:W-:Y:S01]  /*81e0*/  LEA R72, P0, R73, R244.reuse, 0x2 ;  /* 0x000000f449487211 */ /* 0x080fe200078010ff */
[----:B------:R-:W-:Y:S01]  /*81f0*/  IMAD R235, R235, UR15, RZ ;  /* 0x0000000febeb7c24 */ /* 0x000fe2000f8e02ff */
[-C--:B------:R-:W-:Y:S01]  /*8200*/  LEA R74, P1, R75, R244.reuse, 0x2 ;  /* 0x000000f44b4a7211 */ /* 0x080fe200078210ff */
        /* <DEDUP_REMOVED lines=9> */
[-C--:B------:R-:W-:Y:S01]  /*82a0*/  LEA.HI.X.SX32 R71, R71, R245.reuse, 0x2, P6 ;  /* 0x000000f547477211 */ /* 0x080fe200030f16ff */
[----:B------:R-:W-:Y:S01]  /*82b0*/  UIADD3 UR6, UR6, 0x7f, URZ ;  /* 0x0000007f06067890 */ /* 0x000fe2000fffe03f */
[-C--:B------:R-:W-:Y:S01]  /*82c0*/  LEA.HI.X.SX32 R73, R73, R245.reuse, 0x2, P0 ;  /* 0x000000f549497211 */ /* 0x080fe200000f16ff */
[----:B------:R-:W-:Y:S01]  /*82d0*/  IMAD R252, R252, UR8, RZ ;  /* 0x00000008fcfc7c24 */ /* 0x000fe2000f8e02ff */
[----:B------:R-:W-:Y:S01]  /*82e0*/  LEA.HI.X.SX32 R75, R75, R245, 0x2, P1 ;  /* 0x000000f54b4b7211 */ /* 0x000fe200008f16ff */
[----:B------:R-:W-:Y:S01]  /*82f0*/  USHF.L.U32 UR7, UR7, 0x7, URZ ;  /* 0x0000000707077899 */ /* 0x000fe2000800063f */
[-C--:B------:R-:W-:Y:S01]  /*8300*/  LEA R76, P2, R77, R244.reuse, 0x2 ;  /* 0x000000f44d4c7211 */ /* 0x080fe200078410ff */
[----:B------:R-:W-:Y:S01]  /*8310*/  UISETP.GE.AND UP1, UPT, UR6, 0x80, UPT ;  /* 0x000000800600788c */ /* 0x000fe2000bf26270 */
[-C--:B------:R-:W-:Y:S01]  /*8320*/  LEA R78, P3, R79, R244.reuse, 0x2 ;  /* 0x000000f44f4e7211 */ /* 0x080fe200078610ff */
[----:B------:R-:W-:Y:S01]  /*8330*/  UISETP.GT.AND UP0, UPT, UR6, 0x7f, UPT ;  /* 0x0000007f0600788c */ /* 0x000fe2000bf04270 */
[----:B------:R-:W-:-:S02]  /*8340*/  LEA R80, P4, R81, R244, 0x2 ;  /* 0x000000f451507211 */ /* 0x000fc400078810ff */
[-C--:B------:R-:W-:Y:S02]  /*8350*/  LEA R82, P5, R83, R244.reuse, 0x2 ;  /* 0x000000f453527211 */ /* 0x080fe400078a10ff */
[-C--:B------:R-:W-:Y:S02]  /*8360*/  LEA R84, P6, R85, R244.reuse, 0x2 ;  /* 0x000000f455547211 */ /* 0x080fe400078c10ff */
[-C--:B------:R-:W-:Y:S02]  /*8370*/  LEA R86, P0, R87, R244.reuse, 0x2 ;  /* 0x000000f457567211 */ /* 0x080fe400078010ff */
[----:B------:R-:W-:Y:S02]  /*8380*/  LEA R88, P1, R89, R244, 0x2 ;  /* 0x000000f459587211 */ /* 0x000fe400078210ff */
[-C--:B------:R-:W-:Y:S02]  /*8390*/  LEA.HI.X.SX32 R77, R77, R245.reuse, 0x2, P2 ;  /* 0x000000f54d4d7211 */ /* 0x080fe400010f16ff */
[----:B------:R-:W-:-:S02]  /*83a0*/  LEA.HI.X.SX32 R79, R79, R245, 0x2, P3 ;  /* 0x000000f54f4f7211 */ /* 0x000fc400018f16ff */
[-C--:B------:R-:W-:Y:S02]  /*83b0*/  LEA.HI.X.SX32 R81, R81, R245.reuse, 0x2, P4 ;  /* 0x000000f551517211 */ /* 0x080fe400020f16ff */
[-C--:B------:R-:W-:Y:S02]  /*83c0*/  LEA.HI.X.SX32 R83, R83, R245.reuse, 0x2, P5 ;  /* 0x000000f553537211 */ /* 0x080fe400028f16ff */
[-C--:B------:R-:W-:Y:S02]  /*83d0*/  LEA.HI.X.SX32 R85, R85, R245.reuse, 0x2, P6 ;  /* 0x000000f555557211 */ /* 0x080fe400030f16ff */
[-C--:B------:R-:W-:Y:S02]  /*83e0*/  LEA.HI.X.SX32 R87, R87, R245.reuse, 0x2, P0 ;  /* 0x000000f557577211 */ /* 0x080fe400000f16ff */
[----:B------:R-:W-:Y:S02]  /*83f0*/  LEA.HI.X.SX32 R89, R89, R245, 0x2, P1 ;  /* 0x000000f559597211 */ /* 0x000fe400008f16ff */
[----:B------:R-:W-:-:S02]  /*8400*/  LEA R90, P2, R91, R244, 0x2 ;  /* 0x000000f45b5a7211 */ /* 0x000fc400078410ff */
[-C--:B------:R-:W-:Y:S02]  /*8410*/  LEA R92, P3, R93, R244.reuse, 0x2 ;  /* 0x000000f45d5c7211 */ /* 0x080fe400078610ff */
[-C--:B------:R-:W-:Y:S02]  /*8420*/  LEA R94, P4, R95, R244.reuse, 0x2 ;  /* 0x000000f45f5e7211 */ /* 0x080fe400078810ff */
[-C--:B------:R-:W-:Y:S02]  /*8430*/  LEA R96, P5, R97, R244.reuse, 0x2 ;  /* 0x000000f461607211 */ /* 0x080fe400078a10ff */
[-C--:B------:R-:W-:Y:S02]  /*8440*/  LEA R98, P6, R99, R244.reuse, 0x2 ;  /* 0x000000f463627211 */ /* 0x080fe400078c10ff */
[-C--:B------:R-:W-:Y:S02]  /*8450*/  LEA R100, P0, R101, R244.reuse, 0x2 ;  /* 0x000000f465647211 */ /* 0x080fe400078010ff */
[----:B------:R-:W-:-:S02]  /*8460*/  LEA R102, P1, R103, R244, 0x2 ;  /* 0x000000f467667211 */ /* 0x000fc400078210ff */
[-C--:B------:R-:W-:Y:S02]  /*8470*/  LEA.HI.X.SX32 R91, R91, R245.reuse, 0x2, P2 ;  /* 0x000000f55b5b7211 */ /* 0x080fe400010f16ff */
[-C--:B------:R-:W-:Y:S02]  /*8480*/  LEA.HI.X.SX32 R93, R93, R245.reuse, 0x2, P3 ;  /* 0x000000f55d5d7211 */ /* 0x080fe400018f16ff */
[-C--:B------:R-:W-:Y:S02]  /*8490*/  LEA.HI.X.SX32 R95, R95, R245.reuse, 0x2, P4 ;  /* 0x000000f55f5f7211 */ /* 0x080fe400020f16ff */
[-C--:B------:R-:W-:Y:S02]  /*84a0*/  LEA.HI.X.SX32 R97, R97, R245.reuse, 0x2, P5 ;  /* 0x000000f561617211 */ /* 0x080fe400028f16ff */
[-C--:B------:R-:W-:Y:S02]  /*84b0*/  LEA.HI.X.SX32 R99, R99, R245.reuse, 0x2, P6 ;  /* 0x000000f563637211 */ /* 0x080fe400030f16ff */
[----:B------:R-:W-:-:S02]  /*84c0*/  LEA.HI.X.SX32 R101, R101, R245, 0x2, P0 ;  /* 0x000000f565657211 */ /* 0x000fc400000f16ff */
[----:B------:R-:W-:Y:S02]  /*84d0*/  LEA.HI.X.SX32 R103, R103, R245, 0x2, P1 ;  /* 0x000000f567677211 */ /* 0x000fe400008f16ff */
[-C--:B------:R-:W-:Y:S02]  /*84e0*/  LEA R104, P2, R105, R244.reuse, 0x2 ;  /* 0x000000f469687211 */ /* 0x080fe400078410ff */
[-C--:B------:R-:W-:Y:S02]  /*84f0*/  LEA R106, P3, R107, R244.reuse, 0x2 ;  /* 0x000000f46b6a7211 */ /* 0x080fe400078610ff */
[-C--:B------:R-:W-:Y:S02]  /*8500*/  LEA R108, P4, R109, R244.reuse, 0x2 ;  /* 0x000000f46d6c7211 */ /* 0x080fe400078810ff */
[-C--:B------:R-:W-:Y:S02]  /*8510*/  LEA R110, P5, R111, R244.reuse, 0x2 ;  /* 0x000000f46f6e7211 */ /* 0x080fe400078a10ff */
[----:B------:R-:W-:-:S02]  /*8520*/  LEA R112, P6, R113, R244, 0x2 ;  /* 0x000000f471707211 */ /* 0x000fc400078c10ff */
[-C--:B------:R-:W-:Y:S02]  /*8530*/  LEA R114, P0, R115, R244.reuse, 0x2 ;  /* 0x000000f473727211 */ /* 0x080fe400078010ff */
[----:B------:R-:W-:Y:S02]  /*8540*/  LEA R116, P1, R117, R244, 0x2 ;  /* 0x000000f475747211 */ /* 0x000fe400078210ff */
[-C--:B------:R-:W-:Y:S02]  /*8550*/  LEA.HI.X.SX32 R105, R105, R245.reuse, 0x2, P2 ;  /* 0x000000f569697211 */ /* 0x080fe400010f16ff */
[-C--:B------:R-:W-:Y:S02]  /*8560*/  LEA.HI.X.SX32 R107, R107, R245.reuse, 0x2, P3 ;  /* 0x000000f56b6b7211 */ /* 0x080fe400018f16ff */
[-C--:B------:R-:W-:Y:S02]  /*8570*/  LEA.HI.X.SX32 R109, R109, R245.reuse, 0x2, P4 ;  /* 0x000000f56d6d7211 */ /* 0x080fe400020f16ff */
[----:B------:R-:W-:-:S02]  /*8580*/  LEA.HI.X.SX32 R111, R111, R245, 0x2, P5 ;  /* 0x000000f56f6f7211 */ /* 0x000fc400028f16ff */
[-C--:B------:R-:W-:Y:S02]  /*8590*/  LEA.HI.X.SX32 R113, R113, R245.reuse, 0x2, P6 ;  /* 0x000000f571717211 */ /* 0x080fe400030f16ff */
[-C--:B------:R-:W-:Y:S02]  /*85a0*/  LEA.HI.X.SX32 R115, R115, R245.reuse, 0x2, P0 ;  /* 0x000000f573737211 */ /* 0x080fe400000f16ff */
[----:B------:R-:W-:Y:S02]  /*85b0*/  LEA.HI.X.SX32 R117, R117, R245, 0x2, P1 ;  /* 0x000000f575757211 */ /* 0x000fe400008f16ff */
[-C--:B------:R-:W-:Y:S02]  /*85c0*/  LEA R118, P2, R119, R244.reuse, 0x2 ;  /* 0x000000f477767211 */ /* 0x080fe400078410ff */
[-C--:B------:R-:W-:Y:S02]  /*85d0*/  LEA R120, P3, R121, R244.reuse, 0x2 ;  /* 0x000000f479787211 */ /* 0x080fe400078610ff */
        /* <DEDUP_REMOVED lines=96> */
[----:B------:R-:W-:-:S02]  /*8be0*/  LOP3.LUT R0, R4, 0x10, RZ, 0x3c, !PT ;  /* 0x0000001004007812 */ /* 0x000fc400078e3cff */
[C---:B------:R-:W-:Y:S02]  /*8bf0*/  LOP3.LUT R248, R4.reuse, 0x30, RZ, 0x3c, !PT ;  /* 0x0000003004f87812 */ /* 0x040fe400078e3cff */
[----:B------:R-:W-:Y:S01]  /*8c00*/  LOP3.LUT R2, R4, 0x40, RZ, 0x3c, !PT ;  /* 0x0000004004027812 */ /* 0x000fe200078e3cff */
[----:B------:R-:W-:Y:S01]  /*8c10*/  VIADD R0, R0, UR11 ;  /* 0x0000000b00007c36 */ /* 0x000fe20008000000 */
[----:B------:R-:W-:Y:S01]  /*8c20*/  LOP3.LUT R21, R4, 0x50, RZ, 0x3c, !PT ;  /* 0x0000005004157812 */ /* 0x000fe200078e3cff */
[----:B------:R-:W-:Y:S01]  /*8c30*/  VIADD R248, R248, UR11 ;  /* 0x0000000bf8f87c36 */ /* 0x000fe20008000000 */
[-C--:B------:R-:W-:Y:S01]  /*8c40*/  LEA R216, P2, R217, R244.reuse, 0x2 ;  /* 0x000000f4d9d87211 */ /* 0x080fe200078410ff */
[----:B------:R-:W-:Y:S01]  /*8c50*/  VIADD R2, R2, UR11 ;  /* 0x0000000b02027c36 */ /* 0x000fe20008000000 */
[-C--:B------:R-:W-:Y:S01]  /*8c60*/  LEA R218, P3, R219, R244.reuse, 0x2 ;  /* 0x000000f4dbda7211 */ /* 0x080fe200078610ff */
[----:B------:R-:W-:Y:S01]  /*8c70*/  VIADD R21, R21, UR11 ;  /* 0x0000000b15157c36 */ /* 0x000fe20008000000 */
[----:B------:R-:W-:-:S02]  /*8c80*/  LEA R220, P4, R221, R244, 0x2 ;  /* 0x000000f4dddc7211 */ /* 0x000fc400078810ff */
[-C--:B------:R-:W-:Y:S02]  /*8c90*/  LEA R222, P5, R223, R244.reuse, 0x2 ;  /* 0x000000f4dfde7211 */ /* 0x080fe400078a10ff */
[-C--:B------:R-:W-:Y:S02]  /*8ca0*/  LEA R224, P6, R225, R244.reuse, 0x2 ;  /* 0x000000f4e1e07211 */ /* 0x080fe400078c10ff */
[-C--:B------:R-:W-:Y:S02]  /*8cb0*/  LEA R226, P0, R227, R244.reuse, 0x2 ;  /* 0x000000f4e3e27211 */ /* 0x080fe400078010ff */
[----:B------:R-:W-:Y:S02]  /*8cc0*/  LEA R228, P1, R229, R244, 0x2 ;  /* 0x000000f4e5e47211 */ /* 0x000fe400078210ff */
[C---:B------:R-:W-:Y:S02]  /*8cd0*/  LOP3.LUT R249, R4.reuse, 0x20, RZ, 0x3c, !PT ;  /* 0x0000002004f97812 */ /* 0x040fe400078e3cff */
[----:B------:R-:W-:-:S02]  /*8ce0*/  LOP3.LUT R250, R4, 0x60, RZ, 0x3c, !PT ;  /* 0x0000006004fa7812 */ /* 0x000fc400078e3cff */
[-C--:B------:R-:W-:Y:S02]  /*8cf0*/  LEA.HI.X.SX32 R217, R217, R245.reuse, 0x2, P2 ;  /* 0x000000f5d9d97211 */ /* 0x080fe400010f16ff */
[-C--:B------:R-:W-:Y:S02]  /*8d00*/  LEA.HI.X.SX32 R219, R219, R245.reuse, 0x2, P3 ;  /* 0x000000f5dbdb7211 */ /* 0x080fe400018f16ff */
[-C--:B------:R-:W-:Y:S02]  /*8d10*/  LEA.HI.X.SX32 R221, R221, R245.reuse, 0x2, P4 ;  /* 0x000000f5dddd7211 */ /* 0x080fe400020f16ff */
[-C--:B------:R-:W-:Y:S02]  /*8d20*/  LEA.HI.X.SX32 R223, R223, R245.reuse, 0x2, P5 ;  /* 0x000000f5dfdf7211 */ /* 0x080fe400028f16ff */
[-C--:B------:R-:W-:Y:S02]  /*8d30*/  LEA.HI.X.SX32 R225, R225, R245.reuse, 0x2, P6 ;  /* 0x000000f5e1e17211 */ /* 0x080fe400030f16ff */
[----:B------:R-:W-:-:S02]  /*8d40*/  LEA.HI.X.SX32 R227, R227, R245, 0x2, P0 ;  /* 0x000000f5e3e37211 */ /* 0x000fc400000f16ff */
[----:B------:R-:W-:Y:S02]  /*8d50*/  LEA.HI.X.SX32 R229, R229, R245, 0x2, P1 ;  /* 0x000000f5e5e57211 */ /* 0x000fe400008f16ff */
[----:B------:R-:W-:Y:S02]  /*8d60*/  IADD3 R249, R249, UR11, RZ ;  /* 0x0000000bf9f97c10 */ /* 0x000fe4000fffe0ff */
[----:B------:R-:W-:Y:S02]  /*8d70*/  IADD3 R250, R250, UR11, RZ ;  /* 0x0000000bfafa7c10 */ /* 0x000fe4000fffe0ff */
[-C--:B------:R-:W-:Y:S02]  /*8d80*/  LEA R230, P2, R231, R244.reuse, 0x2 ;  /* 0x000000f4e7e67211 */ /* 0x080fe400078410ff */
[-C--:B------:R-:W-:Y:S02]  /*8d90*/  LEA R232, P3, R233, R244.reuse, 0x2 ;  /* 0x000000f4e9e87211 */ /* 0x080fe400078610ff */
[----:B------:R-:W-:-:S02]  /*8da0*/  LEA R234, P4, R235, R244, 0x2 ;  /* 0x000000f4ebea7211 */ /* 0x000fc400078810ff */
[-C--:B------:R-:W-:Y:S02]  /*8db0*/  LEA R236, P5, R237, R244.reuse, 0x2 ;  /* 0x000000f4edec7211 */ /* 0x080fe400078a10ff */
[-C--:B------:R-:W-:Y:S02]  /*8dc0*/  LEA R238, P6, R239, R244.reuse, 0x2 ;  /* 0x000000f4efee7211 */ /* 0x080fe400078c10ff */
[-C--:B------:R-:W-:Y:S02]  /*8dd0*/  LEA R240, P0, R240, R244.reuse, 0x2 ;  /* 0x000000f4f0f07211 */ /* 0x080fe400078010ff */
[-C--:B------:R-:W-:Y:S01]  /*8de0*/  LEA R242, P1, R243, R244.reuse, 0x2 ;  /* 0x000000f4f3f27211 */ /* 0x080fe200078210ff */
[----:B------:R1:W-:Y:S01]  /*8df0*/  STL.64 [R1+0x20d0], R24 ;  /* 0x0020d01801007387 */ /* 0x0003e20000100a00 */
[----:B------:R-:W-:Y:S01]  /*8e00*/  USEL UR4, URZ, 0x4, !UP0 ;  /* 0x000000043f047887 */ /* 0x000fe2000c000000 */
[----:B------:R-:W-:Y:S02]  /*8e10*/  ULDC UR5, c[0x0][0x230] ;  /* 0x00008c0000057ab9 */ /* 0x000fe40000000800 */
[----:B-1----:R-:W4:Y:S01]  /*8e20*/  LDL.LU R25, [R1+0x70] ;  /* 0x0000700001197983 */ /* 0x002f220000300800 */
[----:B------:R-:W1:Y:S01]  /*8e30*/  LDC R24, c[0x0][0x230] ;  /* 0x00008c00ff187b82 */ /* 0x000e620000000800 */
[-C--:B------:R-:W-:Y:S01]  /*8e40*/  LEA.HI.X.SX32 R233, R233, R245.reuse, 0x2, P3 ;  /* 0x000000f5e9e97211 */ /* 0x080fe200018f16ff */
[----:B------:R-:W-:Y:S01]  /*8e50*/  IMAD.U32 R241, RZ, RZ, UR4 ;  /* 0x00000004fff17e24 */ /* 0x000fe2000f8e00ff */
[----:B------:R3:W-:Y:S01]  /*8e60*/  STL.64 [R1+0x20c8], R40 ;  /* 0x0020c82801007387 */ /* 0x0007e20000100a00 */
[-C--:B------:R-:W-:Y:S01]  /*8e70*/  LEA.HI.X.SX32 R231, R231, R245.reuse, 0x2, P2 ;  /* 0x000000f5e7e77211 */ /* 0x080fe200010f16ff */
[----:B------:R-:W-:Y:S01]  /*8e80*/  ULDC.64 UR8, c[0x0][0x208] ;  /* 0x0000820000087ab9 */ /* 0x000fe20000000a00 */
[----:B------:R-:W-:Y:S01]  /*8e90*/  LEA R244, P2, R252, R244, 0x2 ;  /* 0x000000f4fcf47211 */ /* 0x000fe200078410ff */
[----:B------:R-:W-:Y:S01]  /*8ea0*/  STL.64 [R1+0x20c0], R56 ;  /* 0x0020c03801007387 */ /* 0x000fe20000100a00 */
[-C--:B------:R-:W-:Y:S01]  /*8eb0*/  LEA.HI.X.SX32 R235, R235, R245.reuse, 0x2, P4 ;  /* 0x000000f5ebeb7211 */ /* 0x080fe200020f16ff */
[----:B------:R-:W-:Y:S01]  /*8ec0*/  ULDC UR4, c[0x0][0x230] ;  /* 0x00008c0000047ab9 */ /* 0x000fe20000000800 */
[-C--:B------:R-:W-:Y:S01]  /*8ed0*/  LEA.HI.X.SX32 R237, R237, R245.reuse, 0x2, P5 ;  /* 0x000000f5eded7211 */ /* 0x080fe200028f16ff */
[----:B------:R-:W-:Y:S01]  /*8ee0*/  STL.64 [R1+0x20b8], R72 ;  /* 0x0020b84801007387 */ /* 0x000fe20000100a00 */
[----:B------:R-:W-:-:S02]  /*8ef0*/  LEA.HI.X.SX32 R239, R239, R245, 0x2, P6 ;  /* 0x000000f5efef7211 */ /* 0x000fc400030f16ff */
[----:B------:R-:W-:Y:S01]  /*8f00*/  LEA.HI.X.SX32 R243, R243, R245, 0x2, P1 ;  /* 0x000000f5f3f37211 */ /* 0x000fe200008f16ff */
[----:B------:R-:W-:Y:S01]  /*8f10*/  STL.64 [R1+0x20b0], R88 ;  /* 0x0020b05801007387 */ /* 0x000fe20000100a00 */
[----:B---3--:R-:W3:Y:S03]  /*8f20*/  LDC R41, c[0x0][0x230] ;  /* 0x00008c00ff297b82 */ /* 0x008ee60000000800 */
[----:B------:R-:W-:Y:S04]  /*8f30*/  STL.64 [R1+0x20a8], R104 ;  /* 0x0020a86801007387 */ /* 0x000fe80000100a00 */
[----:B------:R-:W-:Y:S01]  /*8f40*/  STL.64 [R1+0x20a0], R120 ;  /* 0x0020a07801007387 */ /* 0x000fe20000100a00 */
[----:B-1----:R-:W-:Y:S01]  /*8f50*/  VIADD R24, R24, 0xffffffff ;  /* 0xffffffff18187836 */ /* 0x002fe20000000000 */
[----:B------:R-:W1:Y:S02]  /*8f60*/  LDC R40, c[0x0][0x230] ;  /* 0x00008c00ff287b82 */ /* 0x000e640000000800 */
[----:B------:R-:W-:Y:S04]  /*8f70*/  STL.64 [R1+0x2098], R136 ;  /* 0x0020988801007387 */ /* 0x000fe80000100a00 */
        /* <DEDUP_REMOVED lines=57> */
[----:B------:R2:W-:Y:S04]  /*9310*/  STL.64 [R1+0x1ec8], R34 ;  /* 0x001ec82201007387 */ /* 0x0005e80000100a00 */
[----:B------:R-:W-:Y:S04]  /*9320*/  STL.64 [R1+0x1ec0], R50 ;  /* 0x001ec03201007387 */ /* 0x000fe80000100a00 */
[----:B------:R-:W-:Y:S04]  /*9330*/  STL.64 [R1+0x1eb8], R66 ;  /* 0x001eb84201007387 */ /* 0x000fe80000100a00 */
[----:B------:R-:W-:Y:S01]  /*9340*/  STL.64 [R1+0x1eb0], R82 ;  /* 0x001eb05201007387 */ /* 0x000fe20000100a00 */
[----:B--2---:R-:W2:Y:S03]  /*9350*/  LDC R34, c[0x0][0x230] ;  /* 0x00008c00ff227b82 */ /* 0x004ea60000000800 */
        /* <DEDUP_REMOVED lines=27> */
[----:B---3--:R-:W-:-:S03]  /*9510*/  IMAD.WIDE R22, R20, 0x4, R18 ;  /* 0x0000000414167825 */ /* 0x008fc600078e0212 */
[----:B------:R-:W-:Y:S04]  /*9520*/  STL.64 [R1+0x1dd0], R86 ;  /* 0x001dd05601007387 */ /* 0x000fe80000100a00 */
[----:B------:R3:W-:Y:S04]  /*9530*/  STL.64 [R1+0x1dc8], R102 ;  /* 0x001dc86601007387 */ /* 0x0007e80000100a00 */
[----:B------:R1:W-:Y:S04]  /*9540*/  STL.64 [R1+0x1dc0], R118 ;  /* 0x001dc07601007387 */ /* 0x0003e80000100a00 */
[----:B------:R4:W-:Y:S04]  /*9550*/  STL.64 [R1+0x1db8], R134 ;  /* 0x001db88601007387 */ /* 0x0009e80000100a00 */
[----:B------:R-:W-:Y:S01]  /*9560*/  STL.64 [R1+0x1db0], R150 ;  /* 0x001db09601007387 */ /* 0x000fe20000100a00 */
[----:B---3--:R-:W-:-:S03]  /*9570*/  IMAD.WIDE R102, R20, 0x4, R12 ;  /* 0x0000000414667825 */ /* 0x008fc600078e020c */
[----:B------:R-:W-:Y:S01]  /*9580*/  STL.64 [R1+0x1da8], R166 ;  /* 0x001da8a601007387 */ /* 0x000fe20000100a00 */
[----:B-1----:R-:W-:-:S03]  /*9590*/  IMAD.WIDE R118, R20, 0x4, R14 ;  /* 0x0000000414767825 */ /* 0x002fc600078e020e */
[----:B------:R-:W-:Y:S01]  /*95a0*/  STL.64 [R1+0x1da0], R182 ;  /* 0x001da0b601007387 */ /* 0x000fe20000100a00 */
[----:B----4-:R-:W-:-:S03]  /*95b0*/  IMAD.WIDE R134, R20, 0x4, R16 ;  /* 0x0000000414867825 */ /* 0x010fc600078e0210 */
[----:B------:R-:W-:Y:S04]  /*95c0*/  STL.64 [R1+0x1d98], R198 ;  /* 0x001d98c601007387 */ /* 0x000fe80000100a00 */
[----:B------:R-:W-:Y:S04]  /*95d0*/  STL.64 [R1+0x1d90], R214 ;  /* 0x001d90d601007387 */ /* 0x000fe80000100a00 */
[----:B------:R1:W-:Y:S04]  /*95e0*/  STL.64 [R1+0x1d88], R6 ;  /* 0x001d880601007387 */ /* 0x0003e80000100a00 */
[----:B------:R-:W-:Y:S04]  /*95f0*/  STL.64 [R1+0x1d20], R10 ;  /* 0x001d200a01007387 */ /* 0x000fe80000100a00 */
[----:B------:R3:W-:Y:S01]  /*9600*/  STL.64 [R1+0x1d18], R8 ;  /* 0x001d180801007387 */ /* 0x0007e20000100a00 */
[----:B-1----:R-:W1:Y:S01]  /*9610*/  S2R R7, SR_TID.X ;  /* 0x0000000000077919 */ /* 0x002e620000002100 */
[----:B------:R-:W4:Y:S02]  /*9620*/  LDC R6, c[0x0][0x230] ;  /* 0x00008c00ff067b82 */ /* 0x000f240000000800 */
[----:B------:R-:W-:Y:S01]  /*9630*/  STL.64 [R1+0x20d8], R230 ;  /* 0x0020d8e601007387 */ /* 0x000fe20000100a00 */
[----:B---3--:R-:W-:Y:S01]  /*9640*/  VIADD R8, R41, 0xfffffffc ;  /* 0xfffffffc29087836 */ /* 0x008fe20000000000 */
[----:B------:R-:W-:-:S04]  /*9650*/  IADD3 R9, R40, -0x3, RZ ;  /* 0xfffffffd28097810 */ /* 0x000fc80007ffe0ff */
[----:B------:R-:W3:Y:S01]  /*9660*/  LDC R10, c[0x0][0x230] ;  /* 0x00008c00ff0a7b82 */ /* 0x000ee20000000800 */
[----:B------:R-:W-:Y:S01]  /*9670*/  STL.64 [R1+0x20e0], R232 ;  /* 0x0020e0e801007387 */ /* 0x000fe20000100a00 */
[----:B------:R-:W-:Y:S02]  /*9680*/  ISETP.GE.U32.AND P5, PT, R8, 0x7fffff7d, PT ;  /* 0x7fffff7d0800780c */ /* 0x000fe40003fa6070 */
[----:B------:R-:W-:Y:S01]  /*9690*/  ISETP.GE.U32.AND P4, PT, R9, 0x7fffff7e, PT ;  /* 0x7fffff7e0900780c */ /* 0x000fe20003f86070 */
[----:B------:R-:W-:Y:S03]  /*96a0*/  STL.64 [R1+0x20e8], R234 ;  /* 0x0020e8ea01007387 */ /* 0x000fe60000100a00 */
[----:B------:R-:W2:Y:S01]  /*96b0*/  LDC R8, c[0x0][0x230] ;  /* 0x00008c00ff087b82 */ /* 0x000ea20000000800 */
[----:B------:R-:W-:Y:S04]  /*96c0*/  STL.64 [R1+0x20f0], R236 ;  /* 0x0020f0ec01007387 */ /* 0x000fe80000100a00 */
[----:B------:R-:W-:Y:S01]  /*96d0*/  STL.64 [R1+0x20f8], R238 ;  /* 0x0020f8ee01007387 */ /* 0x000fe20000100a00 */
[----:B-1----:R-:W-:-:S04]  /*96e0*/  LOP3.LUT R7, R7, 0x7f, RZ, 0xc0, !PT ;  /* 0x0000007f07077812 */ /* 0x002fc800078ec0ff */
[----:B------:R-:W-:-:S04]  /*96f0*/  ISETP.GE.AND P3, PT, R7, UR5, PT ;  /* 0x0000000507007c0c */ /* 0x000fc8000bf66270 */
[----:B------:R-:W-:Y:S02]  /*9700*/  SEL R251, R241, RZ, !P3 ;  /* 0x000000fff1fb7207 */ /* 0x000fe40005800000 */
[-C--:B------:R-:W-:Y:S02]  /*9710*/  LEA.HI.X.SX32 R241, R25, R245.reuse, 0x2, P0 ;  /* 0x000000f519f17211 */ /* 0x080fe400000f16ff */
[----:B------:R-:W1:Y:S01]  /*9720*/  LDC R25, c[0x0][0x230] ;  /* 0x00008c00ff197b82 */ /* 0x000e620000000800 */
[----:B------:R-:W-:Y:S02]  /*9730*/  LEA.HI.X.SX32 R245, R252, R245, 0x2, P2 ;  /* 0x000000f5fcf57211 */ /* 0x000fe400010f16ff */
[----:B------:R-:W-:Y:S01]  /*9740*/  ISETP.GE.U32.AND P2, PT, R24, 0x7fffff80, PT ;  /* 0x7fffff801800780c */ /* 0x000fe20003f46070 */
[----:B------:R-:W-:Y:S01]  /*9750*/  STL.64 [R1+0x2100], R240 ;  /* 0x002100f001007387 */ /* 0x000fe20000100a00 */
[----:B------:R-:W-:-:S03]  /*9760*/  ISETP.NE.U32.AND P0, PT, R251, RZ, PT ;  /* 0x000000fffb00720c */ /* 0x000fc60003f05070 */
[----:B------:R-:W4:Y:S01]  /*9770*/  LDC R24, c[0x0][0x230] ;  /* 0x00008c00ff187b82 */ /* 0x000f220000000800 */
[----:B------:R-:W-:Y:S04]  /*9780*/  STL.64 [R1+0x2108], R242 ;  /* 0x002108f201007387 */ /* 0x000fe80000100a00 */
[----:B------:R-:W-:Y:S04]  /*9790*/  STL.64 [R1+0x2110], R244 ;  /* 0x002110f401007387 */ /* 0x000fe80000100a00 */
[----:B------:R3:W-:Y:S01]  /*97a0*/  STL.64 [R1+0x1048], R22 ;  /* 0x0010481601007387 */ /* 0x0007e20000100a00 */
[----:B-1----:R-:W-:-:S05]  /*97b0*/  VIADD R25, R25, 0xfffffffe ;  /* 0xfffffffe19197836 */ /* 0x002fca0000000000 */
[----:B------:R-:W-:Y:S02]  /*97c0*/  ISETP.GE.U32.AND P3, PT, R25, 0x7fffff7f, PT ;  /* 0x7fffff7f1900780c */ /* 0x000fe40003f66070 */
[----:B------:R-:W1:Y:S01]  /*97d0*/  LDC R25, c[0x0][0x230] ;  /* 0x00008c00ff197b82 */ /* 0x000e620000000800 */
[----:B----4-:R-:W-:-:S05]  /*97e0*/  VIADD R252, R24, 0xffffffdf ;  /* 0xffffffdf18fc7836 */ /* 0x010fca0000000000 */
[----:B------:R-:W-:Y:S01]  /*97f0*/  ISETP.GE.U32.AND P6, PT, R252, 0x7fffff60, PT ;  /* 0x7fffff60fc00780c */ /* 0x000fe20003fc6070 */
[----:B------:R-:W-:Y:S01]  /*9800*/  VIADD R252, R6, 0xffffffdc ;  /* 0xffffffdc06fc7836 */ /* 0x000fe20000000000 */
[----:B------:R-:W4:Y:S08]  /*9810*/  LDC R24, c[0x0][0x230] ;  /* 0x00008c00ff187b82 */ /* 0x000f300000000800 */
[----:B------:R-:W3:Y:S01]  /*9820*/  LDC R6, c[0x0][0x230] ;  /* 0x00008c00ff067b82 */ /* 0x000ee20000000800 */
[----:B-1----:R-:W-:Y:S01]  /*9830*/  VIADD R251, R25, 0xffffffde ;  /* 0xffffffde19fb7836 */ /* 0x002fe20000000000 */
[----:B------:R-:W-:-:S04]  /*9840*/  IADD3 R25, R4, UR11, RZ ;  /* 0x0000000b04197c10 */ /* 0x000fc8000fffe0ff */
[----:B------:R-:W-:Y:S01]  /*9850*/  ISETP.GE.U32.AND P1, PT, R251, 0x7fffff5f, PT ;  /* 0x7fffff5ffb00780c */ /* 0x000fe20003f26070 */
[----:B------:R-:W-:Y:S01]  /*9860*/  @!PT LDS RZ, [RZ] ;  /* 0x00000000fffff984 */ /* 0x000fe20000000800 */
[----:B------:R-:W-:Y:S01]  /*9870*/  @!PT LDS RZ, [RZ] ;  /* 0x00000000fffff984 */ /* 0x000fe20000000800 */
[----:B------:R-:W-:Y:S01]  /*9880*/  @!PT LDS RZ, [RZ] ;  /* 0x00000000fffff984 */ /* 0x000fe20000000800 */
[----:B------:R-:W-:Y:S01]  /*9890*/  LDGSTS.E [R25], desc[UR8][R18.64], !P2 ;  /* 0x0000000012197fae */ /* 0x000fe2000d121848 */
[----:B----4-:R-:W-:-:S03]  /*98a0*/  VIADD R251, R24, 0xffffffdd ;  /* 0xffffffdd18fb7836 */ /* 0x010fc60000000000 */
[----:B------:R-:W-:Y:S01]  /*98b0*/  LDGSTS.E [R25+0x4000], desc[UR8][R16.64], !P2 ;  /* 0x0400000010197fae */ /* 0x000fe2000d121848 */
[----:B------:R-:W1:Y:S03]  /*98c0*/  LDC R24, c[0x0][0x230] ;  /* 0x00008c00ff187b82 */ /* 0x000e660000000800 */
[----:B------:R-:W-:Y:S04]  /*98d0*/  LDGSTS.E [R25+0x8000], desc[UR8][R14.64], !P2 ;  /* 0x080000000e197fae */ /* 0x000fe8000d121848 */
[----:B------:R-:W-:Y:S01]  /*98e0*/  LDGSTS.E [R25+0xc000], desc[UR8][R12.64], !P2 ;  /* 0x0c0000000c197fae */ /* 0x000fe2000d121848 */
[----:B------:R-:W-:Y:S01]  /*98f0*/  ISETP.GE.U32.AND P2, PT, R251, 0x7fffff5e, PT ;  /* 0x7fffff5efb00780c */ /* 0x000fe20003f46070 */
[----:B------:R-:W-:-:S02]  /*9900*/  IMAD.SHL.U32 R251, R20, 0x2, RZ ;  /* 0x0000000214fb7824 */ /* 0x000fc400078e00ff */
[----:B------:R3:W-:Y:S02]  /*9910*/  LDGSTS.E [R25+0x4], desc[UR8][R22.64], !P3 ;  /* 0x0000400016197fae */ /* 0x0007e4000d921848 */
[C---:B------:R-:W-:Y:S02]  /*9920*/  IMAD.WIDE R86, R251.reuse, 0x4, R18 ;  /* 0x00000004fb567825 */ /* 0x040fe400078e0212 */
[----:B------:R-:W-:Y:S02]  /*9930*/  LDGSTS.E [R25+0x4004], desc[UR8][R134.64], !P3 ;  /* 0x0400400086197fae */ /* 0x000fe4000d921848 */
[C---:B------:R-:W-:Y:S02]  /*9940*/  IMAD.WIDE R70, R251.reuse, 0x4, R16 ;  /* 0x00000004fb467825 */ /* 0x040fe400078e0210 */
[----:B------:R-:W-:Y:S02]  /*9950*/  LDGSTS.E [R25+0x8004], desc[UR8][R118.64], !P3 ;  /* 0x0800400076197fae */ /* 0x000fe4000d921848 */
[----:B------:R-:W-:-:S02]  /*9960*/  IMAD.WIDE R54, R251, 0x4, R14 ;  /* 0x00000004fb367825 */ /* 0x000fc400078e020e */
[----:B------:R-:W-:Y:S01]  /*9970*/  LDGSTS.E [R25+0xc004], desc[UR8][R102.64], !P3 ;  /* 0x0c00400066197fae */ /* 0x000fe2000d921848 */
[----:B------:R-:W-:Y:S01]  /*9980*/  ISETP.GE.U32.AND P3, PT, R252, 0x7fffff5d, PT ;  /* 0x7fffff5dfc00780c */ /* 0x000fe20003f66070 */
[----:B------:R-:W-:Y:S01]  /*9990*/  IMAD.WIDE R196, R251, 0x4, R12 ;  /* 0x00000004fbc47825 */ /* 0x000fe200078e020c */
[----:B--2---:R-:W-:Y:S01]  /*99a0*/  IADD3 R251, R8, -0x41, RZ ;  /* 0xffffffbf08fb7810 */ /* 0x004fe20007ffe0ff */
[----:B------:R-:W-:Y:S01]  /*99b0*/  LDGSTS.E [R25+0x8], desc[UR8][R86.64], !P4 ;  /* 0x0000800056197fae */ /* 0x000fe2000e121848 */
[----:B---3--:R-:W2:Y:S01]  /*99c0*/  LDC R23, c[0x0][0x230] ;  /* 0x00008c00ff177b82 */ /* 0x008ea20000000800 */
[----:B------:R-:W-:Y:S02]  /*99d0*/  IMAD R252, R20, 0x3, RZ ;  /* 0x0000000314fc7824 */ /* 0x000fe400078e02ff */
[----:B------:R-:W-:Y:S02]  /*99e0*/  LDGSTS.E [R25+0x4008], desc[UR8][R70.64], !P4 ;  /* 0x0400800046197fae */ /* 0x000fe4000e121848 */
[----:B------:R-:W-:-:S02]  /*99f0*/  IMAD.WIDE R180, R252, 0x4, R18 ;  /* 0x00000004fcb47825 */ /* 0x000fc400078e0212 */
[----:B------:R-:W-:Y:S01]  /*9a00*/  LDGSTS.E [R25+0x8008], desc[UR8][R54.64], !P4 ;  /* 0x0800800036197fae */ /* 0x000fe2000e121848 */
[----:B------:R-:W3:Y:S01]  /*9a10*/  LDC R22, c[0x0][0x230] ;  /* 0x00008c00ff167b82 */ /* 0x000ee20000000800 */
[----:B------:R-:W-:Y:S02]  /*9a20*/  IMAD.WIDE R164, R252, 0x4, R16 ;  /* 0x00000004fca47825 */ /* 0x000fe400078e0210 */
[----:B------:R-:W-:Y:S01]  /*9a30*/  LDGSTS.E [R25+0xc008], desc[UR8][R196.64], !P4 ;  /* 0x0c008000c4197fae */ /* 0x000fe2000e121848 */
[----:B------:R-:W-:Y:S01]  /*9a40*/  ISETP.GE.U32.AND P4, PT, R251, 0x7fffff40, PT ;  /* 0x7fffff40fb00780c */ /* 0x000fe20003f86070 */
[----:B------:R-:W-:Y:S02]  /*9a50*/  IMAD.SHL.U32 R251, R20, 0x20, RZ ;  /* 0x0000002014fb7824 */ /* 0x000fe400078e00ff */
[C---:B------:R-:W-:Y:S01]  /*9a60*/  IMAD.WIDE R8, R252.reuse, 0x4, R14 ;  /* 0x00000004fc087825 */ /* 0x040fe200078e020e */
[----:B------:R-:W-:Y:S03]  /*9a70*/  LDGSTS.E [R25+0xc], desc[UR8][R180.64], !P5 ;  /* 0x0000c000b4197fae */ /* 0x000fe6000e921848 */
[----:B------:R-:W-:Y:S01]  /*9a80*/  IMAD.WIDE R228, R252, 0x4, R12 ;  /* 0x00000004fce47825 */ /* 0x000fe200078e020c */
[----:B------:R-:W-:Y:S03]  /*9a90*/  LDGSTS.E [R25+0x400c], desc[UR8][R164.64], !P5 ;  /* 0x0400c000a4197fae */ /* 0x000fe6000e921848 */
[----:B------:R-:W-:Y:S01]  /*9aa0*/  VIADD R252, R10, 0xffffffbe ;  /* 0xffffffbe0afc7836 */ /* 0x000fe20000000000 */
[----:B------:R-:W-:Y:S01]  /*9ab0*/  LDGSTS.E [R25+0x800c], desc[UR8][R8.64], !P5 ;  /* 0x0800c00008197fae */ /* 0x000fe2000e921848 */
[----:B------:R-:W-:-:S03]  /*9ac0*/  IMAD.WIDE R30, R251, 0x4, R18 ;  /* 0x00000004fb1e7825 */ /* 0x000fc600078e0212 */
[----:B------:R-:W-:Y:S01]  /*9ad0*/  LDGSTS.E [R25+0xc00c], desc[UR8][R228.64], !P5 ;  /* 0x0c00c000e4197fae */ /* 0x000fe2000e921848 */
[C---:B------:R-:W-:Y:S01]  /*9ae0*/  IMAD.WIDE R28, R251.reuse, 0x4, R16 ;  /* 0x00000004fb1c7825 */ /* 0x040fe200078e0210 */
[----:B------:R-:W-:Y:S02]  /*9af0*/  ISETP.GE.U32.AND P5, PT, R252, 0x7fffff3f, PT ;  /* 0x7fffff3ffc00780c */ /* 0x000fe40003fa6070 */
[----:B------:R4:W-:Y:S01]  /*9b00*/  LDGSTS.E [R25+0x10000], desc[UR8][R30.64], !P6 ;  /* 0x100000001e197fae */ /* 0x0009e2000f121848 */
[----:B------:R-:W-:-:S03]  /*9b10*/  IMAD.WIDE R26, R251, 0x4, R14 ;  /* 0x00000004fb1a7825 */ /* 0x000fc600078e020e */
[----:B------:R1:W-:Y:S01]  /*9b20*/  LDGSTS.E [R25+0x14000], desc[UR8][R28.64], !P6 ;  /* 0x140000001c197fae */ /* 0x0003e2000f121848 */
[----:B------:R-:W-:-:S03]  /*9b30*/  IMAD.WIDE R10, R251, 0x4, R12 ;  /* 0x00000004fb0a7825 */ /* 0x000fc600078e020c */
[----:B------:R4:W-:Y:S01]  /*9b40*/  STL.64 [R1+0xc68], R30 ;  /* 0x000c681e01007387 */ /* 0x0009e20000100a00 */
[----:B------:R-:W-:Y:S02]  /*9b50*/  VIADD R251, R6, 0xffffffbd ;  /* 0xffffffbd06fb7836 */ /* 0x000fe40000000000 */
[----:B------:R-:W3:Y:S01]  /*9b60*/  LDC R6, c[0x0][0x230] ;  /* 0x00008c00ff067b82 */ /* 0x000ee20000000800 */
[----:B------:R-:W-:Y:S01]  /*9b70*/  IMAD R252, R20, 0x21, RZ ;  /* 0x0000002114fc7824 */ /* 0x000fe200078e02ff */
[----:B------:R2:W-:Y:S04]  /*9b80*/  LDGSTS.E [R25+0x18000], desc[UR8][R26.64], !P6 ;  /* 0x180000001a197fae */ /* 0x0005e8000f121848 */
[----:B------:R1:W-:Y:S01]  /*9b90*/  STL.64 [R1+0xc60], R28 ;  /* 0x000c601c01007387 */ /* 0x0003e20000100a00 */
[----:B----4-:R-:W-:-:S03]  /*9ba0*/  IMAD.WIDE R30, R252, 0x4, R18 ;  /* 0x00000004fc1e7825 */ /* 0x010fc600078e0212 */
[----:B------:R4:W-:Y:S01]  /*9bb0*/  LDGSTS.E [R25+0x1c000], desc[UR8][R10.64], !P6 ;  /* 0x1c0000000a197fae */ /* 0x0009e2000f121848 */
[----:B------:R-:W-:Y:S01]  /*9bc0*/  ISETP.GE.U32.AND P6, PT, R251, 0x7fffff3e, PT ;  /* 0x7fffff3efb00780c */ /* 0x000fe20003fc6070 */
[----:B------:R-:W-:Y:S02]  /*9bd0*/  IMAD R251, R20, 0x22, RZ ;  /* 0x0000002214fb7824 */ /* 0x000fe400078e02ff */
[----:B------:R2:W-:Y:S01]  /*9be0*/  STL.64 [R1+0xc58], R26 ;  /* 0x000c581a01007387 */ /* 0x0005e20000100a00 */
[----:B-1----:R-:W-:-:S03]  /*9bf0*/  IMAD.WIDE R28, R252, 0x4, R16 ;  /* 0x00000004fc1c7825 */ /* 0x002fc600078e0210 */
[----:B------:R4:W-:Y:S04]  /*9c00*/  STL.64 [R1+0xc50], R10 ;  /* 0x000c500a01007387 */ /* 0x0009e80000100a00 */
[----:B------:R1:W-:Y:S01]  /*9c10*/  STL.64 [R1+0xc48], R30 ;  /* 0x000c481e01007387 */ /* 0x0003e20000100a00 */
[----:B--2---:R-:W-:-:S03]  /*9c20*/  IMAD.WIDE R26, R252, 0x4, R14 ;  /* 0x00000004fc1a7825 */ /* 0x004fc600078e020e */
[----:B------:R1:W-:Y:S01]  /*9c30*/  LDGSTS.E [R25+0x10004], desc[UR8][R30.64], !P1 ;  /* 0x100040001e197fae */ /* 0x0003e2000c921848 */
[----:B----4-:R-:W-:Y:S01]  /*9c40*/  IMAD.WIDE R10, R252, 0x4, R12 ;  /* 0x00000004fc0a7825 */ /* 0x010fe200078e020c */
[----:B------:R-:W-:Y:S02]  /*9c50*/  IADD3 R252, R23, -0x44, RZ ;  /* 0xffffffbc17fc7810 */ /* 0x000fe40007ffe0ff */
[----:B------:R2:W-:Y:S01]  /*9c60*/  STL.64 [R1+0xc40], R28 ;  /* 0x000c401c01007387 */ /* 0x0005e20000100a00 */
[----:B------:R-:W4:Y:S03]  /*9c70*/  LDC R23, c[0x0][0x230] ;  /* 0x00008c00ff177b82 */ /* 0x000f260000000800 */
[----:B------:R2:W-:Y:S01]  /*9c80*/  LDGSTS.E [R25+0x14004], desc[UR8][R28.64], !P1 ;  /* 0x140040001c197fae */ /* 0x0005e2000c921848 */
[----:B-1----:R-:W-:-:S03]  /*9c90*/  IMAD.WIDE R30, R251, 0x4, R18 ;  /* 0x00000004fb1e7825 */ /* 0x002fc600078e0212 */
[----:B------:R1:W-:Y:S04]  /*9ca0*/  STL.64 [R1+0xc38], R26 ;  /* 0x000c381a01007387 */ /* 0x0003e80000100a00 */
[----:B------:R1:W-:Y:S01]  /*9cb0*/  LDGSTS.E [R25+0x18004], desc[UR8][R26.64], !P1 ;  /* 0x180040001a197fae */ /* 0x0003e2000c921848 */
[----:B--2---:R-:W-:-:S03]  /*9cc0*/  IMAD.WIDE R28, R251, 0x4, R16 ;  /* 0x00000004fb1c7825 */ /* 0x004fc600078e0210 */
[----:B------:R2:W-:Y:S04]  /*9cd0*/  STL.64 [R1+0xc30], R10 ;  /* 0x000c300a01007387 */ /* 0x0005e80000100a00 */
[----:B------:R2:W-:Y:S01]  /*9ce0*/  LDGSTS.E [R25+0x1c004], desc[UR8][R10.64], !P1 ;  /* 0x1c0040000a197fae */ /* 0x0005e2000c921848 */
[----:B------:R-:W-:Y:S01]  /*9cf0*/  ISETP.GE.U32.AND P1, PT, R252, 0x7fffff3d, PT ;  /* 0x7fffff3dfc00780c */ /* 0x000fe20003f26070 */
[----:B------:R-:W-:Y:S02]  /*9d00*/  IMAD R252, R20, 0x23, RZ ;  /* 0x0000002314fc7824 */ /* 0x000fe400078e02ff */
[C---:B-1----:R-:W-:Y:S01]  /*9d10*/  IMAD.WIDE R26, R251.reuse, 0x4, R14 ;  /* 0x00000004fb1a7825 */ /* 0x042fe200078e020e */
[----:B------:R1:W-:Y:S04]  /*9d20*/  STL.64 [R1+0xc28], R30 ;  /* 0x000c281e01007387 */ /* 0x0003e80000100a00 */
[----:B------:R1:W-:Y:S01]  /*9d30*/  LDGSTS.E [R25+0x10008], desc[UR8][R30.64], !P2 ;  /* 0x100080001e197fae */ /* 0x0003e2000d121848 */
[----:B--2---:R-:W-:-:S03]  /*9d40*/  IMAD.WIDE R10, R251, 0x4, R12 ;  /* 0x00000004fb0a7825 */ /* 0x004fc600078e020c */
[----:B------:R2:W-:Y:S01]  /*9d50*/  STL.64 [R1+0xc20], R28 ;  /* 0x000c201c01007387 */ /* 0x0005e20000100a00 */
[----:B---3--:R-:W-:-:S03]  /*9d60*/  VIADD R251, R22, 0xffffff9f ;  /* 0xffffff9f16fb7836 */ /* 0x008fc60000000000 */
[----:B------:R2:W-:Y:S01]  /*9d70*/  LDGSTS.E [R25+0x14008], desc[UR8][R28.64], !P2 ;  /* 0x140080001c197fae */ /* 0x0005e2000d121848 */
[----:B------:R-:W3:Y:S03]  /*9d80*/  LDC R22, c[0x0][0x230] ;  /* 0x00008c00ff167b82 */ /* 0x000ee60000000800 */
[----:B------:R4:W-:Y:S01]  /*9d90*/  STL.64 [R1+0xc18], R26 ;  /* 0x000c181a01007387 */ /* 0x0009e20000100a00 */
[----:B-1----:R-:W-:-:S03]  /*9da0*/  IMAD.WIDE R30, R252, 0x4, R18 ;  /* 0x00000004fc1e7825 */ /* 0x002fc600078e0212 */
[----:B------:R4:W-:Y:S04]  /*9db0*/  LDGSTS.E [R25+0x18008], desc[UR8][R26.64], !P2 ;  /* 0x180080001a197fae */ /* 0x0009e8000d121848 */
[----:B------:R1:W-:Y:S01]  /*9dc0*/  STL.64 [R1+0xc10], R10 ;  /* 0x000c100a01007387 */ /* 0x0003e20000100a00 */
[----:B--2---:R-:W-:-:S03]  /*9dd0*/  IMAD.WIDE R28, R252, 0x4, R16 ;  /* 0x00000004fc1c7825 */ /* 0x004fc600078e0210 */
[----:B------:R1:W-:Y:S01]  /*9de0*/  LDGSTS.E [R25+0x1c008], desc[UR8][R10.64], !P2 ;  /* 0x1c0080000a197fae */ /* 0x0003e2000d121848 */
[----:B------:R-:W-:Y:S01]  /*9df0*/  ISETP.GE.U32.AND P2, PT, R251, 0x7fffff20, PT ;  /* 0x7fffff20fb00780c */ /* 0x000fe20003f46070 */
[----:B------:R-:W-:Y:S02]  /*9e00*/  IMAD.SHL.U32 R251, R20, 0x40, RZ ;  /* 0x0000004014fb7824 */ /* 0x000fe400078e00ff */
[C---:B----4-:R-:W-:Y:S01]  /*9e10*/  IMAD.WIDE R26, R252.reuse, 0x4, R14 ;  /* 0x00000004fc1a7825 */ /* 0x050fe200078e020e */
[----:B------:R2:W-:Y:S04]  /*9e20*/  LDGSTS.E [R25+0x1000c], desc[UR8][R30.64], !P3 ;  /* 0x1000c0001e197fae */ /* 0x0005e8000d921848 */
[----:B------:R4:W-:Y:S01]  /*9e30*/  LDGSTS.E [R25+0x1400c], desc[UR8][R28.64], !P3 ;  /* 0x1400c0001c197fae */ /* 0x0009e2000d921848 */
[----:B-1----:R-:W-:-:S03]  /*9e40*/  IMAD.WIDE R10, R252, 0x4, R12 ;  /* 0x00000004fc0a7825 */ /* 0x002fc600078e020c */
[----:B------:R2:W-:Y:S01]  /*9e50*/  STL.64 [R1+0xc08], R30 ;  /* 0x000c081e01007387 */ /* 0x0005e20000100a00 */
[----:B------:R-:W-:-:S03]  /*9e60*/  VIADD R252, R6, 0xffffff9e ;  /* 0xffffff9e06fc7836 */ /* 0x000fc60000000000 */
[----:B------:R1:W-:Y:S01]  /*9e70*/  LDGSTS.E [R25+0x1800c], desc[UR8][R26.64], !P3 ;  /* 0x1800c0001a197fae */ /* 0x0003e2000d921848 */
[----:B------:R-:W3:Y:S03]  /*9e80*/  LDC R6, c[0x0][0x230] ;  /* 0x00008c00ff067b82 */ /* 0x000ee60000000800 */
[----:B------:R4:W-:Y:S04]  /*9e90*/  STL.64 [R1+0xc00], R28 ;  /* 0x000c001c01007387 */ /* 0x0009e80000100a00 */
[----:B------:R1:W-:Y:S01]  /*9ea0*/  LDGSTS.E [R25+0x1c00c], desc[UR8][R10.64], !P3 ;  /* 0x1c00c0000a197fae */ /* 0x0003e2000d921848 */
[----:B--2---:R-:W-:Y:S01]  /*9eb0*/  IMAD.WIDE R30, R251, 0x4, R18 ;  /* 0x00000004fb1e7825 */ /* 0x004fe200078e0212 */
[----:B------:R-:W-:-:S02]  /*9ec0*/  ISETP.GE.U32.AND P3, PT, R252, 0x7fffff1f, PT ;  /* 0x7fffff1ffc00780c */ /* 0x000fc40003f66070 */
[----:B------:R1:W-:Y:S01]  /*9ed0*/  STL.64 [R1+0xbf8], R26 ;  /* 0x000bf81a01007387 */ /* 0x0003e20000100a00 */
[----:B------:R-:W-:Y:S02]  /*9ee0*/  IMAD R252, R20, 0x41, RZ ;  /* 0x0000004114fc7824 */ /* 0x000fe400078e02ff */
[C---:B----4-:R-:W-:Y:S01]  /*9ef0*/  IMAD.WIDE R28, R251.reuse, 0x4, R16 ;  /* 0x00000004fb1c7825 */ /* 0x050fe200078e0210 */
[----:B------:R2:W-:Y:S04]  /*9f00*/  STL.64 [R1+0xbf0], R10 ;  /* 0x000bf00a01007387 */ /* 0x0005e80000100a00 */
[----:B------:R4:W-:Y:S01]  /*9f10*/  STL.64 [R1+0x868], R30 ;  /* 0x0008681e01007387 */ /* 0x0009e20000100a00 */
[----:B-1----:R-:W-:-:S03]  /*9f20*/  IMAD.WIDE R26, R251, 0x4, R14 ;  /* 0x00000004fb1a7825 */ /* 0x002fc600078e020e */
[----:B------:R4:W-:Y:S01]  /*9f30*/  LDGSTS.E [R25+0x20000], desc[UR8][R30.64], !P4 ;  /* 0x200000001e197fae */ /* 0x0009e2000e121848 */
[----:B--2---:R-:W-:Y:S01]  /*9f40*/  IMAD.WIDE R10, R251, 0x4, R12 ;  /* 0x00000004fb0a7825 */ /* 0x004fe200078e020c */
[----:B------:R-:W-:Y:S02]  /*9f50*/  IADD3 R251, R23, -0x63, RZ ;  /* 0xffffff9d17fb7810 */ /* 0x000fe40007ffe0ff */
[----:B------:R1:W-:Y:S01]  /*9f60*/  STL.64 [R1+0x860], R28 ;  /* 0x0008601c01007387 */ /* 0x0003e20000100a00 */
[----:B------:R-:W2:Y:S03]  /*9f70*/  LDC R23, c[0x0][0x230] ;  /* 0x00008c00ff177b82 */ /* 0x000ea60000000800 */
[----:B------:R1:W-:Y:S01]  /*9f80*/  LDGSTS.E [R25+0x24000], desc[UR8][R28.64], !P4 ;  /* 0x240000001c197fae */ /* 0x0003e2000e121848 */
[----:B----4-:R-:W-:-:S03]  /*9f90*/  IMAD.WIDE R30, R252, 0x4, R18 ;  /* 0x00000004fc1e7825 */ /* 0x010fc600078e0212 */
[----:B------:R4:W-:Y:S04]  /*9fa0*/  STL.64 [R1+0x858], R26 ;  /* 0x0008581a01007387 */ /* 0x0009e80000100a00 */
[----:B------:R4:W-:Y:S01]  /*9fb0*/  LDGSTS.E [R25+0x28000], desc[UR8][R26.64], !P4 ;  /* 0x280000001a197fae */ /* 0x0009e2000e121848 */
[----:B-1----:R-:W-:-:S03]  /*9fc0*/  IMAD.WIDE R28, R252, 0x4, R16 ;  /* 0x00000004fc1c7825 */ /* 0x002fc600078e0210 */
[----:B------:R1:W-:Y:S04]  /*9fd0*/  STL.64 [R1+0x850], R10 ;  /* 0x0008500a01007387 */ /* 0x0003e80000100a00 */
[----:B------:R1:W-:Y:S01]  /*9fe0*/  LDGSTS.E [R25+0x2c000], desc[UR8][R10.64], !P4 ;  /* 0x2c0000000a197fae */ /* 0x0003e2000e121848 */
[----:B------:R-:W-:Y:S01]  /*9ff0*/  ISETP.GE.U32.AND P4, PT, R251, 0x7fffff1e, PT ;  /* 0x7fffff1efb00780c */ /* 0x000fe20003f86070 */
[----:B------:R-:W-:Y:S02]  /*a000*/  IMAD R251, R20, 0x42, RZ ;  /* 0x0000004214fb7824 */ /* 0x000fe400078e02ff */
[C---:B----4-:R-:W-:Y:S01]  /*a010*/  IMAD.WIDE R26, R252.reuse, 0x4, R14 ;  /* 0x00000004fc1a7825 */ /* 0x050fe200078e020e */
[----:B------:R4:W-:Y:S04]  /*a020*/  STL.64 [R1+0x848], R30 ;  /* 0x0008481e01007387 */ /* 0x0009e80000100a00 */
[----:B------:R4:W-:Y:S01]  /*a030*/  LDGSTS.E [R25+0x20004], desc[UR8][R30.64], !P5 ;  /* 0x200040001e197fae */ /* 0x0009e2000e921848 */
[----:B-1----:R-:W-:-:S03]  /*a040*/  IMAD.WIDE R10, R252, 0x4, R12 ;  /* 0x00000004fc0a7825 */ /* 0x002fc600078e020c */
[----:B------:R1:W-:Y:S01]  /*a050*/  STL.64 [R1+0x840], R28 ;  /* 0x0008401c01007387 */ /* 0x0003e20000100a00 */
[----:B---3--:R-:W-:-:S03]  /*a060*/  VIADD R252, R22, 0xffffff9c ;  /* 0xffffff9c16fc7836 */ /* 0x008fc60000000000 */
[----:B------:R1:W-:Y:S01]  /*a070*/  LDGSTS.E [R25+0x24004], desc[UR8][R28.64], !P5 ;  /* 0x240040001c197fae */ /* 0x0003e2000e921848 */
[----:B------:R-:W3:Y:S03]  /*a080*/  LDC R22, c[0x0][0x230] ;  /* 0x00008c00ff167b82 */ /* 0x000ee60000000800 */
[----:B------:R2:W-:Y:S01]  /*a090*/  STL.64 [R1+0x838], R26 ;  /* 0x0008381a01007387 */ /* 0x0005e20000100a00 */
[----:B----4-:R-:W-:-:S03]  /*a0a0*/  IMAD.WIDE R30, R251, 0x4, R18 ;  /* 0x00000004fb1e7825 */ /* 0x010fc600078e0212 */
[----:B------:R2:W-:Y:S04]  /*a0b0*/  LDGSTS.E [R25+0x28004], desc[UR8][R26.64], !P5 ;  /* 0x280040001a197fae */ /* 0x0005e8000e921848 */
[----:B------:R4:W-:Y:S01]  /*a0c0*/  STL.64 [R1+0x830], R10 ;  /* 0x0008300a01007387 */ /* 0x0009e20000100a00 */
[----:B-1----:R-:W-:-:S03]  /*a0d0*/  IMAD.WIDE R28, R251, 0x4, R16 ;  /* 0x00000004fb1c7825 */ /* 0x002fc600078e0210 */
[----:B------:R4:W-:Y:S01]  /*a0e0*/  LDGSTS.E [R25+0x2c004], desc[UR8][R10.64], !P5 ;  /* 0x2c0040000a197fae */ /* 0x0009e2000e921848 */
[----:B------:R-:W-:Y:S01]  /*a0f0*/  ISETP.GE.U32.AND P5, PT, R252, 0x7fffff1d, PT ;  /* 0x7fffff1dfc00780c */ /* 0x000fe20003fa6070 */
[----:B------:R-:W-:Y:S02]  /*a100*/  IMAD R252, R20, 0x43, RZ ;  /* 0x0000004314fc7824 */ /* 0x000fe400078e02ff */
[C---:B--2---:R-:W-:Y:S01]  /*a110*/  IMAD.WIDE R26, R251.reuse, 0x4, R14 ;  /* 0x00000004fb1a7825 */ /* 0x044fe200078e020e */
[----:B------:R1:W-:Y:S04]  /*a120*/  LDGSTS.E [R25+0x20008], desc[UR8][R30.64], !P6 ;  /* 0x200080001e197fae */ /* 0x0003e8000f121848 */
[----:B------:R2:W-:Y:S01]  /*a130*/  LDGSTS.E [R25+0x24008], desc[UR8][R28.64], !P6 ;  /* 0x240080001c197fae */ /* 0x0005e2000f121848 */
[----:B----4-:R-:W-:-:S03]  /*a140*/  IMAD.WIDE R10, R251, 0x4, R12 ;  /* 0x00000004fb0a7825 */ /* 0x010fc600078e020c */
[----:B------:R1:W-:Y:S01]  /*a150*/  STL.64 [R1+0x828], R30 ;  /* 0x0008281e01007387 */ /* 0x0003e20000100a00 */
[----:B------:R-:W-:-:S03]  /*a160*/  VIADD R251, R6, 0xfffffffb ;  /* 0xfffffffb06fb7836 */ /* 0x000fc60000000000 */
[----:B------:R4:W-:Y:S01]  /*a170*/  LDGSTS.E [R25+0x28008], desc[UR8][R26.64], !P6 ;  /* 0x280080001a197fae */ /* 0x0009e2000f121848 */
[----:B------:R-:W3:Y:S03]  /*a180*/  LDC R6, c[0x0][0x230] ;  /* 0x00008c00ff067b82 */ /* 0x000ee60000000800 */
[----:B------:R2:W-:Y:S04]  /*a190*/  STL.64 [R1+0x820], R28 ;  /* 0x0008201c01007387 */ /* 0x0005e80000100a00 */
[----:B------:R4:W-:Y:S01]  /*a1a0*/  LDGSTS.E [R25+0x2c008], desc[UR8][R10.64], !P6 ;  /* 0x2c0080000a197fae */ /* 0x0009e2000f121848 */
[----:B-1----:R-:W-:Y:S01]  /*a1b0*/  IMAD.WIDE R30, R252, 0x4, R18 ;  /* 0x00000004fc1e7825 */ /* 0x002fe200078e0212 */
[----:B------:R-:W-:-:S02]  /*a1c0*/  ISETP.GE.U32.AND P6, PT, R251, 0x7fffff7c, PT ;  /* 0x7fffff7cfb00780c */ /* 0x000fc40003fc6070 */
[----:B------:R4:W-:Y:S01]  /*a1d0*/  STL.64 [R1+0x818], R26 ;  /* 0x0008181a01007387 */ /* 0x0009e20000100a00 */
[----:B------:R-:W-:Y:S02]  /*a1e0*/  IMAD R251, R20, 0x60, RZ ;  /* 0x0000006014fb7824 */ /* 0x000fe400078e02ff */
[C---:B--2---:R-:W-:Y:S01]  /*a1f0*/  IMAD.WIDE R28, R252.reuse, 0x4, R16 ;  /* 0x00000004fc1c7825 */ /* 0x044fe200078e0210 */
[----:B------:R1:W-:Y:S04]  /*a200*/  STL.64 [R1+0x810], R10 ;  /* 0x0008100a01007387 */ /* 0x0003e80000100a00 */
[----:B------:R2:W-:Y:S01]  /*a210*/  STL.64 [R1+0x808], R30 ;  /* 0x0008081e01007387 */ /* 0x0005e20000100a00 */
[----:B----4-:R-:W-:-:S03]  /*a220*/  IMAD.WIDE R26, R252, 0x4, R14 ;  /* 0x00000004fc1a7825 */ /* 0x010fc600078e020e */
[----:B------:R2:W-:Y:S01]  /*a230*/  LDGSTS.E [R25+0x2000c], desc[UR8][R30.64], !P1 ;  /* 0x2000c0001e197fae */ /* 0x0005e2000c921848 */
[----:B-1----:R-:W-:-:S03]  /*a240*/  IMAD.WIDE R10, R252, 0x4, R12 ;  /* 0x00000004fc0a7825 */ /* 0x002fc600078e020c */
[----:B------:R1:W-:Y:S01]  /*a250*/  STL.64 [R1+0x800], R28 ;  /* 0x0008001c01007387 */ /* 0x0003e20000100a00 */
[----:B------:R-:W-:-:S03]  /*a260*/  VIADD R252, R23, 0xfffffffa ;  /* 0xfffffffa17fc7836 */ /* 0x000fc60000000000 */
[----:B------:R1:W-:Y:S01]  /*a270*/  LDGSTS.E [R25+0x2400c], desc[UR8][R28.64], !P1 ;  /* 0x2400c0001c197fae */ /* 0x0003e2000c921848 */
[----:B------:R-:W4:Y:S01]  /*a280*/  LDC R23, c[0x0][0x230] ;  /* 0x00008c00ff177b82 */ /* 0x000f220000000800 */
[C---:B--2---:R-:W-:Y:S02]  /*a290*/  IMAD.WIDE R30, R251.reuse, 0x4, R18 ;  /* 0x00000004fb1e7825 */ /* 0x044fe400078e0212 */
[----:B------:R2:W-:Y:S04]  /*a2a0*/  STL.64 [R1+0x7f8], R26 ;  /* 0x0007f81a01007387 */ /* 0x0005e80000100a00 */
[----:B------:R2:W-:Y:S01]  /*a2b0*/  LDGSTS.E [R25+0x2800c], desc[UR8][R26.64], !P1 ;  /* 0x2800c0001a197fae */ /* 0x0005e2000c921848 */
[----:B-1----:R-:W-:-:S03]  /*a2c0*/  IMAD.WIDE R28, R251, 0x4, R16 ;  /* 0x00000004fb1c7825 */ /* 0x002fc600078e0210 */
[----:B------:R1:W-:Y:S04]  /*a2d0*/  STL.64 [R1+0x7f0], R10 ;  /* 0x0007f00a01007387 */ /* 0x0003e80000100a00 */
[----:B------:R1:W-:Y:S01]  /*a2e0*/  LDGSTS.E [R25+0x2c00c], desc[UR8][R10.64], !P1 ;  /* 0x2c00c0000a197fae */ /* 0x0003e2000c921848 */
[----:B------:R-:W-:Y:S01]  /*a2f0*/  ISETP.GE.U32.AND P1, PT, R252, 0x7fffff7b, PT ;  /* 0x7fffff7bfc00780c */ /* 0x000fe20003f26070 */
[----:B------:R-:W-:Y:S02]  /*a300*/  IMAD R252, R20, 0x61, RZ ;  /* 0x0000006114fc7824 */ /* 0x000fe400078e02ff */
[C---:B--2---:R-:W-:Y:S01]  /*a310*/  IMAD.WIDE R26, R251.reuse, 0x4, R14 ;  /* 0x00000004fb1a7825 */ /* 0x044fe200078e020e */
[----:B------:R2:W-:Y:S04]  /*a320*/  STL.64 [R1+0x488], R30 ;  /* 0x0004881e01007387 */ /* 0x0005e80000100a00 */
[----:B------:R2:W-:Y:S01]  /*a330*/  LDGSTS.E [R25+0x30000], desc[UR8][R30.64], !P2 ;  /* 0x300000001e197fae */ /* 0x0005e2000d121848 */
[----:B-1----:R-:W-:-:S03]  /*a340*/  IMAD.WIDE R10, R251, 0x4, R12 ;  /* 0x00000004fb0a7825 */ /* 0x002fc600078e020c */
[----:B------:R1:W-:Y:S01]  /*a350*/  STL.64 [R1+0x480], R28 ;  /* 0x0004801c01007387 */ /* 0x0003e20000100a00 */
[----:B---3--:R-:W-:Y:S02]  /*a360*/  IADD3 R251, R22, -0x7, RZ ;  /* 0xfffffff916fb7810 */ /* 0x008fe40007ffe0ff */
[----:B------:R-:W3:Y:S01]  /*a370*/  LDC R22, c[0x0][0x230] ;  /* 0x00008c00ff167b82 */ /* 0x000ee20000000800 */
[----:B------:R1:W-:Y:S04]  /*a380*/  LDGSTS.E [R25+0x34000], desc[UR8][R28.64], !P2 ;  /* 0x340000001c197fae */ /* 0x0003e8000d121848 */
[----:B------:R4:W-:Y:S01]  /*a390*/  STL.64 [R1+0x478], R26 ;  /* 0x0004781a01007387 */ /* 0x0009e20000100a00 */
[----:B--2---:R-:W-:-:S03]  /*a3a0*/  IMAD.WIDE R30, R252, 0x4, R18 ;  /* 0x00000004fc1e7825 */ /* 0x004fc600078e0212 */
[----:B------:R4:W-:Y:S04]  /*a3b0*/  LDGSTS.E [R25+0x38000], desc[UR8][R26.64], !P2 ;  /* 0x380000001a197fae */ /* 0x0009e8000d121848 */
[----:B------:R2:W-:Y:S01]  /*a3c0*/  STL.64 [R1+0x470], R10 ;  /* 0x0004700a01007387 */ /* 0x0005e20000100a00 */
[----:B-1----:R-:W-:-:S03]  /*a3d0*/  IMAD.WIDE R28, R252, 0x4, R16 ;  /* 0x00000004fc1c7825 */ /* 0x002fc600078e0210 */
[----:B------:R2:W-:Y:S01]  /*a3e0*/  LDGSTS.E [R25+0x3c000], desc[UR8][R10.64], !P2 ;  /* 0x3c0000000a197fae */ /* 0x0005e2000d121848 */
[----:B------:R-:W-:Y:S01]  /*a3f0*/  ISETP.GE.U32.AND P2, PT, R251, 0x7fffff7a, PT ;  /* 0x7fffff7afb00780c */ /* 0x000fe20003f46070 */
[----:B------:R-:W-:Y:S02]  /*a400*/  IMAD R251, R20, 0x62, RZ ;  /* 0x0000006214fb7824 */ /* 0x000fe400078e02ff */
[C---:B----4-:R-:W-:Y:S01]  /*a410*/  IMAD.WIDE R26, R252.reuse, 0x4, R14 ;  /* 0x00000004fc1a7825 */ /* 0x050fe200078e020e */
[----:B------:R1:W-:Y:S04]  /*a420*/  STL.64 [R1+0x468], R30 ;  /* 0x0004681e01007387 */ /* 0x0003e80000100a00 */
[----:B------:R1:W-:Y:S01]  /*a430*/  LDGSTS.E [R25+0x30004], desc[UR8][R30.64], !P3 ;  /* 0x300040001e197fae */ /* 0x0003e2000d921848 */
[----:B--2---:R-:W-:-:S03]  /*a440*/  IMAD.WIDE R10, R252, 0x4, R12 ;  /* 0x00000004fc0a7825 */ /* 0x004fc600078e020c */
[----:B------:R2:W-:Y:S01]  /*a450*/  STL.64 [R1+0x460], R28 ;  /* 0x0004601c01007387 */ /* 0x0005e20000100a00 */
[----:B------:R-:W-:-:S03]  /*a460*/  VIADD R252, R6, 0xfffffff8 ;  /* 0xfffffff806fc7836 */ /* 0x000fc60000000000 */
[----:B------:R2:W-:Y:S01]  /*a470*/  LDGSTS.E [R25+0x34004], desc[UR8][R28.64], !P3 ;  /* 0x340040001c197fae */ /* 0x0005e2000d921848 */
[----:B------:R-:W4:Y:S01]  /*a480*/  LDC R6, c[0x0][0x230] ;  /* 0x00008c00ff067b82 */ /* 0x000f220000000800 */
[C---:B-1----:R-:W-:Y:S02]  /*a490*/  IMAD.WIDE R30, R251.reuse, 0x4, R18 ;  /* 0x00000004fb1e7825 */ /* 0x042fe400078e0212 */
        /* <DEDUP_REMOVED lines=8> */
[----:B------:R-:W-:Y:S03]  /*a520*/  LDGSTS.E [R25+0x30008], desc[UR8][R30.64], !P4 ;  /* 0x300080001e197fae */ /* 0x000fe6000e121848 */
[C---:B------:R-:W-:Y:S01]  /*a530*/  IMAD.WIDE R244, R252.reuse, 0x4, R16 ;  /* 0x00000004fcf47825 */ /* 0x040fe200078e0210 */
[----:B------:R-:W-:Y:S03]  /*a540*/  LDGSTS.E [R25+0x34008], desc[UR8][R28.64], !P4 ;  /* 0x340080001c197fae */ /* 0x000fe6000e121848 */
[----:B--2---:R-:W-:Y:S01]  /*a550*/  IMAD.WIDE R10, R251, 0x4, R12 ;  /* 0x00000004fb0a7825 */ /* 0x004fe200078e020c */
[----:B------:R-:W-:Y:S03]  /*a560*/  STL.64 [R1+0x448], R30 ;  /* 0x0004481e01007387 */ /* 0x000fe60000100a00 */
[----:B------:R-:W-:Y:S01]  /*a570*/  VIADD R251, R23, 0xffffffdb ;  /* 0xffffffdb17fb7836 */ /* 0x000fe20000000000 */
[----:B------:R1:W-:Y:S01]  /*a580*/  LDGSTS.E [R25+0x38008], desc[UR8][R26.64], !P4 ;  /* 0x380080001a197fae */ /* 0x0003e2000e121848 */
[----:B------:R-:W-:-:S03]  /*a590*/  IMAD.WIDE R242, R252, 0x4, R14 ;  /* 0x00000004fcf27825 */ /* 0x000fc600078e020e */
[----:B------:R-:W-:Y:S01]  /*a5a0*/  STL.64 [R1+0x440], R28 ;  /* 0x0004401c01007387 */ /* 0x000fe20000100a00 */
[----:B------:R-:W-:-:S03]  /*a5b0*/  IMAD.WIDE R240, R252, 0x4, R12 ;  /* 0x00000004fcf07825 */ /* 0x000fc600078e020c */
[----:B------:R2:W-:Y:S01]  /*a5c0*/  LDGSTS.E [R25+0x3c008], desc[UR8][R10.64], !P4 ;  /* 0x3c0080000a197fae */ /* 0x0005e2000e121848 */
[----:B------:R-:W-:Y:S01]  /*a5d0*/  ISETP.GE.U32.AND P4, PT, R251, 0x7fffff5c, PT ;  /* 0x7fffff5cfb00780c */ /* 0x000fe20003f86070 */
[----:B------:R-:W-:Y:S02]  /*a5e0*/  IMAD.SHL.U32 R251, R20, 0x4, RZ ;  /* 0x0000000414fb7824 */ /* 0x000fe400078e00ff */
[----:B------:R1:W-:Y:S02]  /*a5f0*/  STL.64 [R1+0x438], R26 ;  /* 0x0004381a01007387 */ /* 0x0003e40000100a00 */
[C---:B------:R-:W-:Y:S02]  /*a600*/  IMAD.WIDE R198, R251.reuse, 0x4, R18 ;  /* 0x00000004fbc67825 */ /* 0x040fe400078e0212 */
[----:B------:R2:W-:Y:S02]  /*a610*/  STL.64 [R1+0x430], R10 ;  /* 0x0004300a01007387 */ /* 0x0005e40000100a00 */
[----:B------:R-:W-:-:S04]  /*a620*/  IMAD.WIDE R38, R251, 0x4, R16 ;  /* 0x00000004fb267825 */ /* 0x000fc800078e0210 */
[----:B------:R-:W-:Y:S01]  /*a630*/  IMAD.WIDE R214, R251, 0x4, R12 ;  /* 0x00000004fbd67825 */ /* 0x000fe200078e020c */
[----:B-1----:R-:W1:Y:S03]  /*a640*/  LDC R26, c[0x0][0x230] ;  /* 0x00008c00ff1a7b82 */ /* 0x002e660000000800 */
[----:B--2---:R-:W-:Y:S01]  /*a650*/  IMAD.WIDE R10, R252, 0x4, R18 ;  /* 0x00000004fc0a7825 */ /* 0x004fe200078e0212 */
[----:B---3--:R-:W-:-:S03]  /*a660*/  IADD3 R252, R22, -0x26, RZ ;  /* 0xffffffda16fc7810 */ /* 0x008fc60007ffe0ff */
[----:B------:R-:W-:Y:S01]  /*a670*/  IMAD.WIDE R22, R251, 0x4, R14 ;  /* 0x00000004fb167825 */ /* 0x000fe200078e020e */
[----:B------:R2:W-:Y:S01]  /*a680*/  LDGSTS.E [R25+0x3000c], desc[UR8][R10.64], !P5 ;  /* 0x3000c0000a197fae */ /* 0x0005e2000e921848 */
[----:B------:R-:W3:Y:S02]  /*a690*/  LDC R27, c[0x0][0x230] ;  /* 0x00008c00ff1b7b82 */ /* 0x000ee40000000800 */
[----:B----4-:R-:W-:Y:S01]  /*a6a0*/  VIADD R251, R6, 0xffffffd9 ;  /* 0xffffffd906fb7836 */ /* 0x010fe20000000000 */
[----:B------:R-:W-:Y:S04]  /*a6b0*/  LDGSTS.E [R25+0x3400c], desc[UR8][R244.64], !P5 ;  /* 0x3400c000f4197fae */ /* 0x000fe8000e921848 */
[----:B------:R-:W-:Y:S01]  /*a6c0*/  LDGSTS.E [R25+0x3800c], desc[UR8][R242.64], !P5 ;  /* 0x3800c000f2197fae */ /* 0x000fe2000e921848 */
[----:B------:R-:W4:Y:S03]  /*a6d0*/  LDC R6, c[0x0][0x230] ;  /* 0x00008c00ff067b82 */ /* 0x000f260000000800 */
[----:B------:R2:W-:Y:S01]  /*a6e0*/  LDGSTS.E [R25+0x3c00c], desc[UR8][R240.64], !P5 ;  /* 0x3c00c000f0197fae */ /* 0x0005e2000e921848 */
[----:B------:R-:W-:Y:S01]  /*a6f0*/  ISETP.GE.U32.AND P5, PT, R252, 0x7fffff5b, PT ;  /* 0x7fffff5bfc00780c */ /* 0x000fe20003fa6070 */
[----:B------:R-:W-:-:S02]  /*a700*/  IMAD R252, R20, 0x5, RZ ;  /* 0x0000000514fc7824 */ /* 0x000fc400078e02ff */
[----:B------:R-:W-:Y:S02]  /*a710*/  LDGSTS.E [R0], desc[UR8][R198.64], !P6 ;  /* 0x00000000c6007fae */ /* 0x000fe4000f121848 */
[C---:B------:R-:W-:Y:S02]  /*a720*/  IMAD.WIDE R182, R252.reuse, 0x4, R18 ;  /* 0x00000004fcb67825 */ /* 0x040fe400078e0212 */
[----:B------:R-:W-:Y:S02]  /*a730*/  LDGSTS.E [R0+0x4000], desc[UR8][R38.64], !P6 ;  /* 0x0400000026007fae */ /* 0x000fe4000f121848 */
[C---:B------:R-:W-:Y:S02]  /*a740*/  IMAD.WIDE R166, R252.reuse, 0x4, R16 ;  /* 0x00000004fca67825 */ /* 0x040fe400078e0210 */
[----:B------:R-:W-:Y:S02]  /*a750*/  LDGSTS.E [R0+0x8000], desc[UR8][R22.64], !P6 ;  /* 0x0800000016007fae */ /* 0x000fe4000f121848 */
[----:B------:R-:W-:-:S02]  /*a760*/  IMAD.WIDE R150, R252, 0x4, R14 ;  /* 0x00000004fc967825 */ /* 0x000fc400078e020e */
[----:B------:R-:W-:Y:S01]  /*a770*/  LDGSTS.E [R0+0xc000], desc[UR8][R214.64], !P6 ;  /* 0x0c000000d6007fae */ /* 0x000fe2000f121848 */
[----:B------:R-:W-:Y:S01]  /*a780*/  ISETP.GE.U32.AND P6, PT, R251, 0x7fffff5a, PT ;  /* 0x7fffff5afb00780c */ /* 0x000fe20003fc6070 */
[----:B------:R-:W-:Y:S02]  /*a790*/  IMAD R251, R20, 0x6, RZ ;  /* 0x0000000614fb7824 */ /* 0x000fe400078e02ff */
[----:B------:R2:W-:Y:S02]  /*a7a0*/  STL.64 [R1+0x428], R10 ;  /* 0x0004280a01007387 */ /* 0x0005e40000100a00 */
[C---:B------:R-:W-:Y:S02]  /*a7b0*/  IMAD.WIDE R36, R251.reuse, 0x4, R18 ;  /* 0x00000004fb247825 */ /* 0x040fe400078e0212 */
[----:B------:R-:W-:Y:S02]  /*a7c0*/  LDGSTS.E [R0+0x4], desc[UR8][R182.64], !P1 ;  /* 0x00004000b6007fae */ /* 0x000fe4000c921848 */
[----:B------:R-:W-:-:S02]  /*a7d0*/  IMAD.WIDE R212, R251, 0x4, R16 ;  /* 0x00000004fbd47825 */ /* 0x000fc400078e0210 */
[----:B------:R-:W-:Y:S02]  /*a7e0*/  LDGSTS.E [R0+0x4004], desc[UR8][R166.64], !P1 ;  /* 0x04004000a6007fae */ /* 0x000fe4000c921848 */
[----:B------:R-:W-:Y:S02]  /*a7f0*/  IMAD.WIDE R28, R251, 0x4, R14 ;  /* 0x00000004fb1c7825 */ /* 0x000fe400078e020e */
[----:B------:R-:W-:Y:S02]  /*a800*/  LDGSTS.E [R0+0x8004], desc[UR8][R150.64], !P1 ;  /* 0x0800400096007fae */ /* 0x000fe4000c921848 */
[----:B--2---:R-:W-:Y:S02]  /*a810*/  IMAD.WIDE R10, R252, 0x4, R12 ;  /* 0x00000004fc0a7825 */ /* 0x004fe400078e020c */
[----:B------:R-:W-:Y:S02]  /*a820*/  STL.64 [R1+0x2118], R244 ;  /* 0x002118f401007387 */ /* 0x000fe40000100a00 */
[----:B------:R-:W-:-:S02]  /*a830*/  VIADD R252, R24, 0xffffffd8 ;  /* 0xffffffd818fc7836 */ /* 0x000fc40000000000 */
[----:B------:R-:W-:Y:S01]  /*a840*/  LDGSTS.E [R0+0xc004], desc[UR8][R10.64], !P1 ;  /* 0x0c0040000a007fae */ /* 0x000fe2000c921848 */
[----:B------:R-:W-:Y:S02]  /*a850*/  IMAD.WIDE R24, R251, 0x4, R12 ;  /* 0x00000004fb187825 */ /* 0x000fe400078e020c */
[----:B------:R-:W-:Y:S01]  /*a860*/  ISETP.GE.U32.AND P1, PT, R252, 0x7fffff59, PT ;  /* 0x7fffff59fc00780c */ /* 0x000fe20003f26070 */
[----:B------:R-:W-:Y:S01]  /*a870*/  STL.64 [R1+0x2120], R242 ;  /* 0x002120f201007387 */ /* 0x000fe20000100a00 */
[----:B------:R-:W-:Y:S02]  /*a880*/  IMAD R252, R20, 0x7, RZ ;  /* 0x0000000714fc7824 */ /* 0x000fe400078e02ff */
[----:B-1----:R-:W-:Y:S01]  /*a890*/  VIADD R251, R26, 0xffffffbb ;  /* 0xffffffbb1afb7836 */ /* 0x002fe20000000000 */
[----:B------:R-:W-:Y:S01]  /*a8a0*/  LDGSTS.E [R0+0x8], desc[UR8][R36.64], !P2 ;  /* 0x0000800024007fae */ /* 0x000fe2000d121848 */
[----:B------:R-:W1:Y:S01]  /*a8b0*/  LDC R26, c[0x0][0x230] ;  /* 0x00008c00ff1a7b82 */ /* 0x000e620000000800 */
[----:B------:R-:W-:-:S02]  /*a8c0*/  IMAD.WIDE R32, R252, 0x4, R18 ;  /* 0x00000004fc207825 */ /* 0x000fc400078e0212 */
[----:B------:R-:W-:Y:S02]  /*a8d0*/  STL.64 [R1+0x2128], R240 ;  /* 0x002128f001007387 */ /* 0x000fe40000100a00 */
[----:B------:R-:W-:Y:S02]  /*a8e0*/  IMAD.WIDE R30, R252, 0x4, R16 ;  /* 0x00000004fc1e7825 */ /* 0x000fe400078e0210 */
[----:B------:R-:W-:Y:S04]  /*a8f0*/  LDGSTS.E [R0+0x4008], desc[UR8][R212.64], !P2 ;  /* 0x04008000d4007fae */ /* 0x000fe8000d121848 */
[----:B------:R2:W-:Y:S04]  /*a900*/  STL.64 [R1+0xf98], R28 ;  /* 0x000f981c01007387 */ /* 0x0005e80000100a00 */
[----:B------:R2:W-:Y:S04]  /*a910*/  LDGSTS.E [R0+0x8008], desc[UR8][R28.64], !P2 ;  /* 0x080080001c007fae */ /* 0x0005e8000d121848 */
[----:B------:R3:W-:Y:S04]  /*a920*/  STL.64 [R1+0xf90], R24 ;  /* 0x000f901801007387 */ /* 0x0007e80000100a00 */
[----:B------:R3:W-:Y:S01]  /*a930*/  LDGSTS.E [R0+0xc008], desc[UR8][R24.64], !P2 ;  /* 0x0c00800018007fae */ /* 0x0007e2000d121848 */
[----:B------:R-:W-:Y:S01]  /*a940*/  ISETP.GE.U32.AND P2, PT, R251, 0x7fffff3c, PT ;  /* 0x7fffff3cfb00780c */ /* 0x000fe20003f46070 */
[----:B------:R-:W-:-:S02]  /*a950*/  IMAD R251, R20, 0x24, RZ ;  /* 0x0000002414fb7824 */ /* 0x000fc400078e02ff */
[C---:B--2---:R-:W-:Y:S01]  /*a960*/  IMAD.WIDE R28, R252.reuse, 0x4, R14 ;  /* 0x00000004fc1c7825 */ /* 0x044fe200078e020e */
[----:B------:R2:W-:Y:S04]  /*a970*/  LDGSTS.E [R0+0xc], desc[UR8][R32.64], !P3 ;  /* 0x0000c00020007fae */ /* 0x0005e8000d921848 */
[----:B------:R1:W-:Y:S01]  /*a980*/  LDGSTS.E [R0+0x400c], desc[UR8][R30.64], !P3 ;  /* 0x0400c0001e007fae */ /* 0x0003e2000d921848 */
[----:B---3--:R-:W-:Y:S01]  /*a990*/  IMAD.WIDE R24, R252, 0x4, R12 ;  /* 0x00000004fc187825 */ /* 0x008fe200078e020c */
[----:B----4-:R-:W-:Y:S02]  /*a9a0*/  IADD3 R252, R6, -0x46, RZ ;  /* 0xffffffba06fc7810 */ /* 0x010fe40007ffe0ff */
[----:B------:R2:W-:Y:S01]  /*a9b0*/  STL.64 [R1+0xf88], R32 ;  /* 0x000f882001007387 */ /* 0x0005e20000100a00 */
[----:B------:R-:W3:Y:S03]  /*a9c0*/  LDC R6, c[0x0][0x230] ;  /* 0x00008c00ff067b82 */ /* 0x000ee60000000800 */
[----:B------:R4:W-:Y:S04]  /*a9d0*/  LDGSTS.E [R0+0x800c], desc[UR8][R28.64], !P3 ;  /* 0x0800c0001c007fae */ /* 0x0009e8000d921848 */
[----:B------:R1:W-:Y:S04]  /*a9e0*/  STL.64 [R1+0xf80], R30 ;  /* 0x000f801e01007387 */ /* 0x0003e80000100a00 */
[----:B------:R4:W-:Y:S01]  /*a9f0*/  LDGSTS.E [R0+0xc00c], desc[UR8][R24.64], !P3 ;  /* 0x0c00c00018007fae */ /* 0x0009e2000d921848 */
[----:B--2---:R-:W-:Y:S01]  /*aa00*/  IMAD.WIDE R32, R251, 0x4, R18 ;  /* 0x00000004fb207825 */ /* 0x004fe200078e0212 */
[----:B------:R-:W-:-:S02]  /*aa10*/  ISETP.GE.U32.AND P3, PT, R252, 0x7fffff3b, PT ;  /* 0x7fffff3bfc00780c */ /* 0x000fc40003f66070 */
[----:B------:R4:W-:Y:S01]  /*aa20*/  STL.64 [R1+0xf78], R28 ;  /* 0x000f781c01007387 */ /* 0x0009e20000100a00 */
[----:B------:R-:W-:Y:S02]  /*aa30*/  IMAD R252, R20, 0x25, RZ ;  /* 0x0000002514fc7824 */ /* 0x000fe400078e02ff */
[C---:B-1----:R-:W-:Y:S01]  /*aa40*/  IMAD.WIDE R30, R251.reuse, 0x4, R16 ;  /* 0x00000004fb1e7825 */ /* 0x042fe200078e0210 */
        /* <DEDUP_REMOVED lines=22> */
[----:B------:R-:W-:-:S03]  /*abb0*/  VIADD R252, R26, 0xffffffb8 ;  /* 0xffffffb81afc7836 */ /* 0x000fc60000000000 */
[----:B------:R1:W-:Y:S01]  /*abc0*/  LDGSTS.E [R0+0x14004], desc[UR8][R30.64], !P5 ;  /* 0x140040001e007fae */ /* 0x0003e2000e921848 */
[----:B------:R-:W4:Y:S03]  /*abd0*/  LDC R26, c[0x0][0x230] ;  /* 0x00008c00ff1a7b82 */ /* 0x000f260000000800 */
        /* <DEDUP_REMOVED lines=8> */
[C---:B---3--:R-:W-:Y:S01]  /*ac60*/  IMAD.WIDE R28, R251.reuse, 0x4, R14 ;  /* 0x00000004fb1c7825 */ /* 0x048fe200078e020e */
[----:B------:R1:W-:Y:S04]  /*ac70*/  LDGSTS.E [R0+0x10008], desc[UR8][R32.64], !P6 ;  /* 0x1000800020007fae */ /* 0x0003e8000f121848 */
[----:B------:R3:W-:Y:S01]  /*ac80*/  LDGSTS.E [R0+0x14008], desc[UR8][R30.64], !P6 ;  /* 0x140080001e007fae */ /* 0x0007e2000f121848 */
[----:B--2---:R-:W-:-:S03]  /*ac90*/  IMAD.WIDE R24, R251, 0x4, R12 ;  /* 0x00000004fb187825 */ /* 0x004fc600078e020c */
[----:B------:R1:W-:Y:S01]  /*aca0*/  STL.64 [R1+0xba8], R32 ;  /* 0x000ba82001007387 */ /* 0x0003e20000100a00 */
[----:B------:R-:W-:-:S03]  /*acb0*/  VIADD R251, R6, 0xffffff9b ;  /* 0xffffff9b06fb7836 */ /* 0x000fc60000000000 */
[----:B------:R2:W-:Y:S01]  /*acc0*/  LDGSTS.E [R0+0x18008], desc[UR8][R28.64], !P6 ;  /* 0x180080001c007fae */ /* 0x0005e2000f121848 */
[----:B------:R-:W4:Y:S03]  /*acd0*/  LDC R6, c[0x0][0x230] ;  /* 0x00008c00ff067b82 */ /* 0x000f260000000800 */
[----:B------:R3:W-:Y:S04]  /*ace0*/  STL.64 [R1+0xba0], R30 ;  /* 0x000ba01e01007387 */ /* 0x0007e80000100a00 */
[----:B------:R2:W-:Y:S01]  /*acf0*/  LDGSTS.E [R0+0x1c008], desc[UR8][R24.64], !P6 ;  /* 0x1c00800018007fae */ /* 0x0005e2000f121848 */
[----:B-1----:R-:W-:Y:S01]  /*ad00*/  IMAD.WIDE R32, R252, 0x4, R18 ;  /* 0x00000004fc207825 */ /* 0x002fe200078e0212 */
[----:B------:R-:W-:-:S02]  /*ad10*/  ISETP.GE.U32.AND P6, PT, R251, 0x7fffff1c, PT ;  /* 0x7fffff1cfb00780c */ /* 0x000fc40003fc6070 */
[----:B------:R2:W-:Y:S01]  /*ad20*/  STL.64 [R1+0xb98], R28 ;  /* 0x000b981c01007387 */ /* 0x0005e20000100a00 */
[----:B------:R-:W-:Y:S02]  /*ad30*/  IMAD R251, R20, 0x44, RZ ;  /* 0x0000004414fb7824 */ /* 0x000fe400078e02ff */
[C---:B---3--:R-:W-:Y:S01]  /*ad40*/  IMAD.WIDE R30, R252.reuse, 0x4, R16 ;  /* 0x00000004fc1e7825 */ /* 0x048fe200078e0210 */
[----:B------:R1:W-:Y:S04]  /*ad50*/  STL.64 [R1+0xb90], R24 ;  /* 0x000b901801007387 */ /* 0x0003e80000100a00 */
[----:B------:R3:W-:Y:S01]  /*ad60*/  STL.64 [R1+0xb88], R32 ;  /* 0x000b882001007387 */ /* 0x0007e20000100a00 */
[----:B--2---:R-:W-:-:S03]  /*ad70*/  IMAD.WIDE R28, R252, 0x4, R14 ;  /* 0x00000004fc1c7825 */ /* 0x004fc600078e020e */
[----:B------:R3:W-:Y:S01]  /*ad80*/  LDGSTS.E [R0+0x1000c], desc[UR8][R32.64], !P1 ;  /* 0x1000c00020007fae */ /* 0x0007e2000c921848 */
[----:B-1----:R-:W-:Y:S01]  /*ad90*/  IMAD.WIDE R24, R252, 0x4, R12 ;  /* 0x00000004fc187825 */ /* 0x002fe200078e020c */
[----:B----4-:R-:W-:Y:S02]  /*ada0*/  IADD3 R252, R27, -0x66, RZ ;  /* 0xffffff9a1bfc7810 */ /* 0x010fe40007ffe0ff */
[----:B------:R1:W-:Y:S01]  /*adb0*/  STL.64 [R1+0xb80], R30 ;  /* 0x000b801e01007387 */ /* 0x0003e20000100a00 */
[----:B------:R-:W2:Y:S03]  /*adc0*/  LDC R27, c[0x0][0x230] ;  /* 0x00008c00ff1b7b82 */ /* 0x000ea60000000800 */
[----:B------:R1:W-:Y:S01]  /*add0*/  LDGSTS.E [R0+0x1400c], desc[UR8][R30.64], !P1 ;  /* 0x1400c0001e007fae */ /* 0x0003e2000c921848 */
[----:B---3--:R-:W-:-:S03]  /*ade0*/  IMAD.WIDE R32, R251, 0x4, R18 ;  /* 0x00000004fb207825 */ /* 0x008fc600078e0212 */
[----:B------:R3:W-:Y:S04]  /*adf0*/  STL.64 [R1+0xb78], R28 ;  /* 0x000b781c01007387 */ /* 0x0007e80000100a00 */
[----:B------:R3:W-:Y:S01]  /*ae00*/  LDGSTS.E [R0+0x1800c], desc[UR8][R28.64], !P1 ;  /* 0x1800c0001c007fae */ /* 0x0007e2000c921848 */
[----:B-1----:R-:W-:-:S03]  /*ae10*/  IMAD.WIDE R30, R251, 0x4, R16 ;  /* 0x00000004fb1e7825 */ /* 0x002fc600078e0210 */
[----:B------:R1:W-:Y:S04]  /*ae20*/  STL.64 [R1+0xb70], R24 ;  /* 0x000b701801007387 */ /* 0x0003e80000100a00 */
[----:B------:R1:W-:Y:S01]  /*ae30*/  LDGSTS.E [R0+0x1c00c], desc[UR8][R24.64], !P1 ;  /* 0x1c00c00018007fae */ /* 0x0003e2000c921848 */
[----:B------:R-:W-:Y:S01]  /*ae40*/  ISETP.GE.U32.AND P1, PT, R252, 0x7fffff1b, PT ;  /* 0x7fffff1bfc00780c */ /* 0x000fe20003f26070 */
[----:B------:R-:W-:Y:S02]  /*ae50*/  IMAD R252, R20, 0x45, RZ ;  /* 0x0000004514fc7824 */ /* 0x000fe400078e02ff */
[C---:B---3--:R-:W-:Y:S01]  /*ae60*/  IMAD.WIDE R28, R251.reuse, 0x4, R14 ;  /* 0x00000004fb1c7825 */ /* 0x048fe200078e020e */
        /* <DEDUP_REMOVED lines=8> */
[----:B---3--:R-:W-:-:S03]  /*aef0*/  IMAD.WIDE R32, R252, 0x4, R18 ;  /* 0x00000004fc207825 */ /* 0x008fc600078e0212 */
[----:B------:R2:W-:Y:S04]  /*af00*/  LDGSTS.E [R0+0x28000], desc[UR8][R28.64], !P2 ;  /* 0x280000001c007fae */ /* 0x0005e8000d121848 */
[----:B------:R3:W-:Y:S01]  /*af10*/  STL.64 [R1+0x7d0], R24 ;  /* 0x0007d01801007387 */ /* 0x0007e20000100a00 */
[----:B-1----:R-:W-:-:S03]  /*af20*/  IMAD.WIDE R30, R252, 0x4, R16 ;  /* 0x00000004fc1e7825 */ /* 0x002fc600078e0210 */
[----:B------:R3:W-:Y:S01]  /*af30*/  LDGSTS.E [R0+0x2c000], desc[UR8][R24.64], !P2 ;  /* 0x2c00000018007fae */ /* 0x0007e2000d121848 */
[----:B------:R-:W-:Y:S01]  /*af40*/  ISETP.GE.U32.AND P2, PT, R251, 0x7fffff1a, PT ;  /* 0x7fffff1afb00780c */ /* 0x000fe20003f46070 */
[----:B------:R-:W-:Y:S02]  /*af50*/  IMAD R251, R20, 0x46, RZ ;  /* 0x0000004614fb7824 */ /* 0x000fe400078e02ff */
[C---:B--2---:R-:W-:Y:S01]  /*af60*/  IMAD.WIDE R28, R252.reuse, 0x4, R14 ;  /* 0x00000004fc1c7825 */ /* 0x044fe200078e020e */
[----:B------:R1:W-:Y:S04]  /*af70*/  STL.64 [R1+0x7c8], R32 ;  /* 0x0007c82001007387 */ /* 0x0003e80000100a00 */
[----:B------:R1:W-:Y:S01]  /*af80*/  LDGSTS.E [R0+0x20004], desc[UR8][R32.64], !P3 ;  /* 0x2000400020007fae */ /* 0x0003e2000d921848 */
[----:B---3--:R-:W-:-:S03]  /*af90*/  IMAD.WIDE R24, R252, 0x4, R12 ;  /* 0x00000004fc187825 */ /* 0x008fc600078e020c */
[----:B------:R2:W-:Y:S01]  /*afa0*/  STL.64 [R1+0x7c0], R30 ;  /* 0x0007c01e01007387 */ /* 0x0005e20000100a00 */
[----:B------:R-:W-:-:S03]  /*afb0*/  VIADD R252, R6, 0xffffff98 ;  /* 0xffffff9806fc7836 */ /* 0x000fc60000000000 */
[----:B------:R2:W-:Y:S01]  /*afc0*/  LDGSTS.E [R0+0x24004], desc[UR8][R30.64], !P3 ;  /* 0x240040001e007fae */ /* 0x0005e2000d921848 */
[----:B------:R-:W3:Y:S01]  /*afd0*/  LDC R6, c[0x0][0x230] ;  /* 0x00008c00ff067b82 */ /* 0x000ee20000000800 */
        /* <DEDUP_REMOVED lines=9> */
[----:B------:R1:W-:Y:S04]  /*b070*/  LDGSTS.E [R0+0x20008], desc[UR8][R32.64], !P4 ;  /* 0x2000800020007fae */ /* 0x0003e8000e121848 */
[----:B------:R4:W-:Y:S01]  /*b080*/  LDGSTS.E [R0+0x24008], desc[UR8][R30.64], !P4 ;  /* 0x240080001e007fae */ /* 0x0009e2000e121848 */
[----:B--2---:R-:W-:-:S03]  /*b090*/  IMAD.WIDE R24, R251, 0x4, R12 ;  /* 0x00000004fb187825 */ /* 0x004fc600078e020c */
[----:B------:R2:W-:Y:S01]  /*b0a0*/  LDGSTS.E [R0+0x28008], desc[UR8][R28.64], !P4 ;  /* 0x280080001c007fae */ /* 0x0005e2000e121848 */
[----:B------:R-:W-:-:S03]  /*b0b0*/  VIADD R251, R27, 0xfffffff7 ;  /* 0xfffffff71bfb7836 */ /* 0x000fc60000000000 */
[----:B------:R1:W-:Y:S01]  /*b0c0*/  STL.64 [R1+0x7a8], R32 ;  /* 0x0007a82001007387 */ /* 0x0003e20000100a00 */
[----:B------:R-:W3:Y:S03]  /*b0d0*/  LDC R27, c[0x0][0x230] ;  /* 0x00008c00ff1b7b82 */ /* 0x000ee60000000800 */
[----:B------:R2:W-:Y:S01]  /*b0e0*/  LDGSTS.E [R0+0x2c008], desc[UR8][R24.64], !P4 ;  /* 0x2c00800018007fae */ /* 0x0005e2000e121848 */
[----:B------:R-:W-:Y:S01]  /*b0f0*/  ISETP.GE.U32.AND P4, PT, R251, 0x7fffff78, PT ;  /* 0x7fffff78fb00780c */ /* 0x000fe20003f86070 */
[----:B------:R-:W-:Y:S02]  /*b100*/  IMAD R251, R20, 0x64, RZ ;  /* 0x0000006414fb7824 */ /* 0x000fe400078e02ff */
[----:B------:R4:W-:Y:S02]  /*b110*/  STL.64 [R1+0x7a0], R30 ;  /* 0x0007a01e01007387 */ /* 0x0009e40000100a00 */
[----:B------:R-:W-:-:S02]  /*b120*/  IMAD.WIDE R238, R251, 0x4, R18 ;  /* 0x00000004fbee7825 */ /* 0x000fc400078e0212 */
[----:B------:R2:W-:Y:S02]  /*b130*/  STL.64 [R1+0x798], R28 ;  /* 0x0007981c01007387 */ /* 0x0005e40000100a00 */
[C---:B-1----:R-:W-:Y:S02]  /*b140*/  IMAD.WIDE R32, R252.reuse, 0x4, R18 ;  /* 0x00000004fc207825 */ /* 0x042fe400078e0212 */
[----:B------:R1:W-:Y:S02]  /*b150*/  STL.64 [R1+0x790], R24 ;  /* 0x0007901801007387 */ /* 0x0003e40000100a00 */
[--C-:B------:R-:W-:Y:S02]  /*b160*/  IMAD.WIDE R236, R251, 0x4, R16.reuse ;  /* 0x00000004fbec7825 */ /* 0x100fe400078e0210 */
[----:B------:R-:W-:Y:S02]  /*b170*/  LDGSTS.E [R0+0x2000c], desc[UR8][R32.64], !P5 ;  /* 0x2000c00020007fae */ /* 0x000fe4000e921848 */
[----:B----4-:R-:W-:-:S02]  /*b180*/  IMAD.WIDE R30, R252, 0x4, R16 ;  /* 0x00000004fc1e7825 */ /* 0x010fc400078e0210 */
[----:B------:R-:W-:Y:S02]  /*b190*/  STL.64 [R1+0x788], R32 ;  /* 0x0007882001007387 */ /* 0x000fe40000100a00 */
[C---:B--2---:R-:W-:Y:S02]  /*b1a0*/  IMAD.WIDE R28, R252.reuse, 0x4, R14 ;  /* 0x00000004fc1c7825 */ /* 0x044fe400078e020e */
[----:B------:R-:W-:Y:S02]  /*b1b0*/  LDGSTS.E [R0+0x2400c], desc[UR8][R30.64], !P5 ;  /* 0x2400c0001e007fae */ /* 0x000fe4000e921848 */
[----:B-1----:R-:W-:Y:S01]  /*b1c0*/  IMAD.WIDE R24, R252, 0x4, R12 ;  /* 0x00000004fc187825 */ /* 0x002fe200078e020c */
[----:B------:R-:W-:Y:S01]  /*b1d0*/  IADD3 R252, R26, -0xa, RZ ;  /* 0xfffffff61afc7810 */ /* 0x000fe20007ffe0ff */
[----:B------:R-:W-:Y:S01]  /*b1e0*/  LDGSTS.E [R0+0x2800c], desc[UR8][R28.64], !P5 ;  /* 0x2800c0001c007fae */ /* 0x000fe2000e921848 */
[----:B------:R-:W1:Y:S01]  /*b1f0*/  LDC R26, c[0x0][0x230] ;  /* 0x00008c00ff1a7b82 */ /* 0x000e620000000800 */
[----:B------:R-:W-:-:S02]  /*b200*/  IMAD.WIDE R234, R251, 0x4, R14 ;  /* 0x00000004fbea7825 */ /* 0x000fc400078e020e */
[----:B------:R2:W-:Y:S01]  /*b210*/  LDGSTS.E [R0+0x2c00c], desc[UR8][R24.64], !P5 ;  /* 0x2c00c00018007fae */ /* 0x0005e2000e921848 */
[----:B------:R-:W-:Y:S01]  /*b220*/  ISETP.GE.U32.AND P5, PT, R252, 0x7fffff77, PT ;  /* 0x7fffff77fc00780c */ /* 0x000fe20003fa6070 */
[----:B------:R-:W-:Y:S02]  /*b230*/  IMAD.WIDE R232, R251, 0x4, R12 ;  /* 0x00000004fbe87825 */ /* 0x000fe400078e020c */
[----:B------:R-:W-:Y:S02]  /*b240*/  STL.64 [R1+0x780], R30 ;  /* 0x0007801e01007387 */ /* 0x000fe40000100a00 */
[----:B---3--:R-:W-:Y:S02]  /*b250*/  VIADD R251, R6, 0xfffffff5 ;  /* 0xfffffff506fb7836 */ /* 0x008fe40000000000 */
[----:B------:R-:W3:Y:S01]  /*b260*/  LDC R6, c[0x0][0x230] ;  /* 0x00008c00ff067b82 */ /* 0x000ee20000000800 */
[----:B------:R-:W-:Y:S01]  /*b270*/  IMAD R252, R20, 0x65, RZ ;  /* 0x0000006514fc7824 */ /* 0x000fe200078e02ff */
[----:B------:R-:W-:Y:S03]  /*b280*/  STL.64 [R1+0x778], R28 ;  /* 0x0007781c01007387 */ /* 0x000fe60000100a00 */
[C---:B------:R-:W-:Y:S01]  /*b290*/  IMAD.WIDE R230, R252.reuse, 0x4, R18 ;  /* 0x00000004fce67825 */ /* 0x040fe200078e0212 */
[----:B------:R2:W-:Y:S03]  /*b2a0*/  STL.64 [R1+0x770], R24 ;  /* 0x0007701801007387 */ /* 0x0005e60000100a00 */
[C---:B------:R-:W-:Y:S01]  /*b2b0*/  IMAD.WIDE R40, R252.reuse, 0x4, R14 ;  /* 0x00000004fc287825 */ /* 0x040fe200078e020e */
[----:B------:R-:W-:Y:S03]  /*b2c0*/  LDGSTS.E [R0+0x30000], desc[UR8][R238.64], !P6 ;  /* 0x30000000ee007fae */ /* 0x000fe6000f121848 */
[C---:B------:R-:W-:Y:S01]  /*b2d0*/  IMAD.WIDE R56, R252.reuse, 0x4, R12 ;  /* 0x00000004fc387825 */ /* 0x040fe200078e020c */
[----:B------:R-:W-:Y:S03]  /*b2e0*/  LDGSTS.E [R0+0x34000], desc[UR8][R236.64], !P6 ;  /* 0x34000000ec007fae */ /* 0x000fe6000f121848 */
[----:B--2---:R-:W-:Y:S01]  /*b2f0*/  IMAD.WIDE R24, R252, 0x4, R16 ;  /* 0x00000004fc187825 */ /* 0x004fe200078e0210 */
[----:B------:R-:W-:Y:S03]  /*b300*/  LDGSTS.E [R0+0x38000], desc[UR8][R234.64], !P6 ;  /* 0x38000000ea007fae */ /* 0x000fe6000f121848 */
[----:B------:R-:W-:Y:S01]  /*b310*/  VIADD R252, R27, 0xfffffff4 ;  /* 0xfffffff41bfc7836 */ /* 0x000fe20000000000 */
[----:B------:R2:W-:Y:S01]  /*b320*/  LDGSTS.E [R0+0x3c000], desc[UR8][R232.64], !P6 ;  /* 0x3c000000e8007fae */ /* 0x0005e2000f121848 */
[----:B------:R-:W-:Y:S01]  /*b330*/  ISETP.GE.U32.AND P6, PT, R251, 0x7fffff76, PT ;  /* 0x7fffff76fb00780c */ /* 0x000fe20003fc6070 */
[----:B------:R-:W-:-:S02]  /*b340*/  IMAD R251, R20, 0x66, RZ ;  /* 0x0000006614fb7824 */ /* 0x000fc400078e02ff */
[----:B------:R4:W-:Y:S02]  /*b350*/  LDGSTS.E [R0+0x30004], desc[UR8][R230.64], !P1 ;  /* 0x30004000e6007fae */ /* 0x0009e4000c921848 */
[C---:B------:R-:W-:Y:S02]  /*b360*/  IMAD.WIDE R72, R251.reuse, 0x4, R18 ;  /* 0x00000004fb487825 */ /* 0x040fe400078e0212 */
[----:B------:R4:W-:Y:S02]  /*b370*/  LDGSTS.E [R0+0x34004], desc[UR8][R24.64], !P1 ;  /* 0x3400400018007fae */ /* 0x0009e4000c921848 */
[C---:B------:R-:W-:Y:S02]  /*b380*/  IMAD.WIDE R88, R251.reuse, 0x4, R16 ;  /* 0x00000004fb587825 */ /* 0x040fe400078e0210 */
[----:B------:R4:W-:Y:S02]  /*b390*/  LDGSTS.E [R0+0x38004], desc[UR8][R40.64], !P1 ;  /* 0x3800400028007fae */ /* 0x0009e4000c921848 */
[----:B------:R-:W-:-:S02]  /*b3a0*/  IMAD.WIDE R104, R251, 0x4, R14 ;  /* 0x00000004fb687825 */ /* 0x000fc400078e020e */
[----:B------:R4:W-:Y:S01]  /*b3b0*/  LDGSTS.E [R0+0x3c004], desc[UR8][R56.64], !P1 ;  /* 0x3c00400038007fae */ /* 0x0009e2000c921848 */
[----:B------:R-:W-:Y:S01]  /*b3c0*/  ISETP.GE.U32.AND P1, PT, R252, 0x7fffff75, PT ;  /* 0x7fffff75fc00780c */ /* 0x000fe20003f26070 */
[----:B------:R-:W-:Y:S02]  /*b3d0*/  IMAD R252, R20, 0x67, RZ ;  /* 0x0000006714fc7824 */ /* 0x000fe400078e02ff */
[----:B------:R-:W-:Y:S01]  /*b3e0*/  STL.64 [R1+0x2130], R238 ;  /* 0x002130ee01007387 */ /* 0x000fe20000100a00 */
[----:B------:R-:W-:-:S03]  /*b3f0*/  IMAD.WIDE R120, R251, 0x4, R12 ;  /* 0x00000004fb787825 */ /* 0x000fc600078e020c */
[----:B------:R-:W-:Y:S01]  /*b400*/  STL.64 [R1+0x2138], R236 ;  /* 0x002138ec01007387 */ /* 0x000fe20000100a00 */
[----:B-1----:R-:W-:Y:S02]  /*b410*/  VIADD R251, R26, 0xffffffd7 ;  /* 0xffffffd71afb7836 */ /* 0x002fe40000000000 */
[C---:B------:R-:W-:Y:S01]  /*b420*/  IMAD.WIDE R136, R252.reuse, 0x4, R18 ;  /* 0x00000004fc887825 */ /* 0x040fe200078e0212 */
[----:B------:R-:W-:Y:S03]  /*b430*/  STL.64 [R1+0x2140], R234 ;  /* 0x002140ea01007387 */ /* 0x000fe60000100a00 */
[C---:B------:R-:W-:Y:S01]  /*b440*/  IMAD.WIDE R152, R252.reuse, 0x4, R16 ;  /* 0x00000004fc987825 */ /* 0x040fe200078e0210 */
[----:B------:R2:W-:Y:S03]  /*b450*/  STL.64 [R1+0x2148], R232 ;  /* 0x002148e801007387 */ /* 0x0005e60000100a00 */
[C---:B------:R-:W-:Y:S01]  /*b460*/  IMAD.WIDE R168, R252.reuse, 0x4, R14 ;  /* 0x00000004fca87825 */ /* 0x040fe200078e020e */
[----:B------:R4:W-:Y:S03]  /*b470*/  STL.64 [R1+0x2150], R230 ;  /* 0x002150e601007387 */ /* 0x0009e60000100a00 */
[----:B------:R-:W-:Y:S01]  /*b480*/  IMAD.WIDE R184, R252, 0x4, R12 ;  /* 0x00000004fcb87825 */ /* 0x000fe200078e020c */
[----:B------:R1:W-:Y:S03]  /*b490*/  STL.64 [R1+0x2158], R24 ;  /* 0x0021581801007387 */ /* 0x0003e60000100a00 */
[----:B---3--:R-:W-:Y:S01]  /*b4a0*/  VIADD R252, R6, 0xffffffd6 ;  /* 0xffffffd606fc7836 */ /* 0x008fe20000000000 */
[----:B------:R-:W-:Y:S01]  /*b4b0*/  LDGSTS.E [R0+0x30008], desc[UR8][R72.64], !P2 ;  /* 0x3000800048007fae */ /* 0x000fe2000d121848 */
[----:B------:R-:W3:Y:S01]  /*b4c0*/  LDC R6, c[0x0][0x230] ;  /* 0x00008c00ff067b82 */ /* 0x000ee20000000800 */
[----:B--2---:R-:W-:Y:S01]  /*b4d0*/  IMAD.MOV.U32 R232, RZ, RZ, R36 ;  /* 0x000000ffffe87224 */ /* 0x004fe200078e0024 */
[----:B------:R-:W-:Y:S01]  /*b4e0*/  MOV R233, R37 ;  /* 0x0000002500e97202 */ /* 0x000fe20000000f00 */
[----:B------:R2:W-:Y:S01]  /*b4f0*/  LDGSTS.E [R0+0x34008], desc[UR8][R88.64], !P2 ;  /* 0x3400800058007fae */ /* 0x0005e2000d121848 */
[----:B----4-:R-:W-:-:S02]  /*b500*/  IMAD.MOV.U32 R230, RZ, RZ, R180 ;  /* 0x000000ffffe67224 */ /* 0x010fc400078e00b4 */
[----:B------:R-:W-:Y:S01]  /*b510*/  IMAD.MOV.U32 R231, RZ, RZ, R181 ;  /* 0x000000ffffe77224 */ /* 0x000fe200078e00b5 */
[----:B------:R-:W-:Y:S01]  /*b520*/  LDGSTS.E [R0+0x38008], desc[UR8][R104.64], !P2 ;  /* 0x3800800068007fae */ /* 0x000fe2000d121848 */
[----:B-1----:R-:W1:Y:S03]  /*b530*/  LDC R24, c[0x0][0x230] ;  /* 0x00008c00ff187b82 */ /* 0x002e660000000800 */
[----:B------:R-:W-:Y:S01]  /*b540*/  LDGSTS.E [R0+0x3c008], desc[UR8][R120.64], !P2 ;  /* 0x3c00800078007fae */ /* 0x000fe2000d121848 */
[----:B------:R-:W-:Y:S02]  /*b550*/  ISETP.GE.U32.AND P2, PT, R251, 0x7fffff58, PT ;  /* 0x7fffff58fb00780c */ /* 0x000fe40003f46070 */
[----:B------:R-:W-:Y:S01]  /*b560*/  SHF.L.U32 R251, R20, 0x3, RZ ;  /* 0x0000000314fb7819 */ /* 0x000fe200000006ff */
[----:B------:R4:W-:Y:S01]  /*b570*/  STL.64 [R1+0x2160], R40 ;  /* 0x0021602801007387 */ /* 0x0009e20000100a00 */
[----:B------:R-:W3:Y:S03]  /*b580*/  LDC R25, c[0x0][0x230] ;  /* 0x00008c00ff197b82 */ /* 0x000ee60000000800 */
[----:B------:R2:W-:Y:S01]  /*b590*/  STL.64 [R1+0x2168], R56 ;  /* 0x0021683801007387 */ /* 0x0005e20000100a00 */
[----:B------:R-:W-:-:S03]  /*b5a0*/  IMAD.WIDE R32, R251, 0x4, R18 ;  /* 0x00000004fb207825 */ /* 0x000fc600078e0212 */
[----:B------:R-:W-:Y:S01]  /*b5b0*/  STL.64 [R1+0x2170], R72 ;  /* 0x0021704801007387 */ /* 0x000fe20000100a00 */
[----:B------:R-:W-:-:S03]  /*b5c0*/  IMAD.WIDE R30, R251, 0x4, R16 ;  /* 0x00000004fb1e7825 */ /* 0x000fc600078e0210 */
[----:B------:R1:W-:Y:S01]  /*b5d0*/  LDGSTS.E [R0+0x3000c], desc[UR8][R136.64], !P3 ;  /* 0x3000c00088007fae */ /* 0x0003e2000d921848 */
[C---:B------:R-:W-:Y:S01]  /*b5e0*/  IMAD.WIDE R28, R251.reuse, 0x4, R14 ;  /* 0x00000004fb1c7825 */ /* 0x040fe200078e020e */
[----:B----4-:R-:W-:Y:S02]  /*b5f0*/  MOV R40, R232 ;  /* 0x000000e800287202 */ /* 0x010fe40000000f00 */
[----:B------:R4:W-:Y:S01]  /*b600*/  STL.64 [R1+0x2178], R88 ;  /* 0x0021785801007387 */ /* 0x0009e20000100a00 */
[----:B------:R-:W-:Y:S01]  /*b610*/  IMAD.WIDE R26, R251, 0x4, R12 ;  /* 0x00000004fb1a7825 */ /* 0x000fe200078e020c */
[----:B------:R-:W-:Y:S02]  /*b620*/  MOV R232, R164 ;  /* 0x000000a400e87202 */ /* 0x000fe40000000f00 */
[----:B------:R1:W-:Y:S01]  /*b630*/  LDGSTS.E [R0+0x3400c], desc[UR8][R152.64], !P3 ;  /* 0x3400c00098007fae */ /* 0x0003e2000d921848 */
[----:B------:R-:W-:Y:S02]  /*b640*/  VIADD R251, R34, 0xffffffd5 ;  /* 0xffffffd522fb7836 */ /* 0x000fe40000000000 */
[----:B------:R-:W-:Y:S01]  /*b650*/  IMAD.MOV.U32 R41, RZ, RZ, R233 ;  /* 0x000000ffff297224 */ /* 0x000fe200078e00e9 */
[----:B------:R-:W-:Y:S01]  /*b660*/  STL.64 [R1+0x2180], R104 ;  /* 0x0021806801007387 */ /* 0x000fe20000100a00 */
[----:B------:R-:W-:-:S02]  /*b670*/  IMAD.MOV.U32 R233, RZ, RZ, R165 ;  /* 0x000000ffffe97224 */ /* 0x000fc400078e00a5 */
[----:B--2---:R-:W-:Y:S01]  /*b680*/  IMAD.MOV.U32 R56, RZ, RZ, R212 ;  /* 0x000000ffff387224 */ /* 0x004fe200078e00d4 */
[----:B------:R2:W-:Y:S01]  /*b690*/  LDGSTS.E [R0+0x3800c], desc[UR8][R168.64], !P3 ;  /* 0x3800c000a8007fae */ /* 0x0005e2000d921848 */
[----:B------:R-:W-:Y:S01]  /*b6a0*/  IMAD.MOV.U32 R57, RZ, RZ, R213 ;  /* 0x000000ffff397224 */ /* 0x000fe200078e00d5 */
[----:B----4-:R-:W-:Y:S01]  /*b6b0*/  MOV R88, R40 ;  /* 0x0000002800587202 */ /* 0x010fe20000000f00 */
[----:B------:R-:W-:Y:S01]  /*b6c0*/  IMAD.MOV.U32 R89, RZ, RZ, R41 ;  /* 0x000000ffff597224 */ /* 0x000fe200078e0029 */
[----:B------:R-:W-:Y:S01]  /*b6d0*/  STL.64 [R1+0x2188], R120 ;  /* 0x0021887801007387 */ /* 0x000fe20000100a00 */
[----:B------:R-:W-:Y:S01]  /*b6e0*/  IMAD.MOV.U32 R41, RZ, RZ, R231 ;  /* 0x000000ffff297224 */ /* 0x000fe200078e00e7 */
[----:B------:R-:W-:Y:S01]  /*b6f0*/  MOV R40, R230 ;  /* 0x000000e600287202 */ /* 0x000fe20000000f00 */
[----:B------:R-:W-:Y:S01]  /*b700*/  IMAD.MOV.U32 R231, RZ, RZ, R9 ;  /* 0x000000ffffe77224 */ /* 0x000fe200078e0009 */
[----:B------:R4:W-:Y:S01]  /*b710*/  LDGSTS.E [R0+0x3c00c], desc[UR8][R184.64], !P3 ;  /* 0x3c00c000b8007fae */ /* 0x0009e2000d921848 */
[----:B------:R-:W-:Y:S01]  /*b720*/  ISETP.GE.U32.AND P3, PT, R252, 0x7fffff57, PT ;  /* 0x7fffff57fc00780c */ /* 0x000fe20003f66070 */
[C---:B------:R-:W-:Y:S01]  /*b730*/  IMAD R252, R20.reuse, 0x9, RZ ;  /* 0x0000000914fc7824 */ /* 0x040fe200078e02ff */
[----:B------:R-:W3:Y:S01]  /*b740*/  LDC R9, c[0x0][0x230] ;  /* 0x00008c00ff097b82 */ /* 0x000ee20000000800 */
[----:B------:R1:W-:Y:S01]  /*b750*/  STL.64 [R1+0x2190], R136 ;  /* 0x0021908801007387 */ /* 0x0003e20000100a00 */
[----:B------:R-:W-:Y:S01]  /*b760*/  IMAD.MOV.U32 R72, RZ, RZ, R56 ;  /* 0x000000ffff487224 */ /* 0x000fe200078e0038 */
[----:B------:R-:W-:Y:S01]  /*b770*/  MOV R230, R8 ;  /* 0x0000000800e67202 */ /* 0x000fe20000000f00 */
[----:B------:R-:W-:Y:S01]  /*b780*/  IMAD.MOV.U32 R73, RZ, RZ, R57 ;  /* 0x000000ffff497224 */ /* 0x000fe200078e0039 */
[----:B------:R2:W-:Y:S01]  /*b790*/  STL.64 [R1+0x2198], R152 ;  /* 0x0021989801007387 */ /* 0x0005e20000100a00 */
[----:B------:R-:W-:-:S03]  /*b7a0*/  IMAD R8, R20, 0x5d, RZ ;  /* 0x0000005d14087824 */ /* 0x000fc600078e02ff */
[----:B------:R4:W-:Y:S04]  /*b7b0*/  STL.64 [R1+0x21a0], R168 ;  /* 0x0021a0a801007387 */ /* 0x0009e80000100a00 */
[----:B------:R4:W-:Y:S01]  /*b7c0*/  STL.64 [R1+0x21a8], R184 ;  /* 0x0021a8b801007387 */ /* 0x0009e20000100a00 */
[----:B-1----:R-:W-:-:S03]  /*b7d0*/  IMAD.WIDE R136, R8, 0x4, R12 ;  /* 0x0000000408887825 */ /* 0x002fc600078e020c */
[----:B------:R1:W-:Y:S01]  /*b7e0*/  STL.64 [R1+0xf68], R32 ;  /* 0x000f682001007387 */ /* 0x0003e20000100a00 */
[----:B--2---:R-:W-:-:S03]  /*b7f0*/  IMAD.WIDE R152, R8, 0x4, R14 ;  /* 0x0000000408987825 */ /* 0x004fc600078e020e */
[----:B------:R1:W-:Y:S01]  /*b800*/  LDGSTS.E [R249], desc[UR8][R32.64], !P4 ;  /* 0x0000000020f97fae */ /* 0x0003e2000e121848 */
[----:B----4-:R-:W-:-:S03]  /*b810*/  IMAD.WIDE R168, R8, 0x4, R16 ;  /* 0x0000000408a87825 */ /* 0x010fc600078e0210 */
[----:B------:R2:W-:Y:S01]  /*b820*/  STL.64 [R1+0xf60], R30 ;  /* 0x000f601e01007387 */ /* 0x0005e20000100a00 */
[----:B------:R-:W-:-:S03]  /*b830*/  IMAD.WIDE R184, R8, 0x4, R18 ;  /* 0x0000000408b87825 */ /* 0x000fc600078e0212 */
[----:B------:R2:W-:Y:S01]  /*b840*/  LDGSTS.E [R249+0x4000], desc[UR8][R30.64], !P4 ;  /* 0x040000001ef97fae */ /* 0x0005e2000e121848 */
[----:B------:R-:W-:Y:S02]  /*b850*/  IMAD R8, R20, 0x7e, RZ ;  /* 0x0000007e14087824 */ /* 0x000fe400078e02ff */
[C---:B-1----:R-:W-:Y:S01]  /*b860*/  IMAD.WIDE R32, R252.reuse, 0x4, R18 ;  /* 0x00000004fc207825 */ /* 0x042fe200078e0212 */
        /* <DEDUP_REMOVED lines=12> */
[----:B------:R-:W-:-:S03]  /*b930*/  VIADD R252, R24, 0xffffffd4 ;  /* 0xffffffd418fc7836 */ /* 0x000fc60000000000 */
[----:B------:R2:W-:Y:S01]  /*b940*/  LDGSTS.E [R249+0x4004], desc[UR8][R30.64], !P5 ;  /* 0x040040001ef97fae */ /* 0x0005e2000e921848 */
[----:B------:R-:W4:Y:S03]  /*b950*/  LDC R24, c[0x0][0x230] ;  /* 0x00008c00ff187b82 */ /* 0x000f260000000800 */
[----:B------:R3:W-:Y:S01]  /*b960*/  STL.64 [R1+0xf38], R28 ;  /* 0x000f381c01007387 */ /* 0x0007e20000100a00 */
[----:B-1----:R-:W-:-:S03]  /*b970*/  IMAD.WIDE R32, R251, 0x4, R18 ;  /* 0x00000004fb207825 */ /* 0x002fc600078e0212 */
[----:B------:R3:W-:Y:S04]  /*b980*/  LDGSTS.E [R249+0x8004], desc[UR8][R28.64], !P5 ;  /* 0x080040001cf97fae */ /* 0x0007e8000e921848 */
[----:B------:R1:W-:Y:S01]  /*b990*/  STL.64 [R1+0xf30], R26 ;  /* 0x000f301a01007387 */ /* 0x0003e20000100a00 */
[----:B--2---:R-:W-:-:S03]  /*b9a0*/  IMAD.WIDE R30, R251, 0x4, R16 ;  /* 0x00000004fb1e7825 */ /* 0x004fc600078e0210 */
[----:B------:R1:W-:Y:S01]  /*b9b0*/  LDGSTS.E [R249+0xc004], desc[UR8][R26.64], !P5 ;  /* 0x0c0040001af97fae */ /* 0x0003e2000e921848 */
[----:B------:R-:W-:Y:S01]  /*b9c0*/  ISETP.GE.U32.AND P5, PT, R252, 0x7fffff55, PT ;  /* 0x7fffff55fc00780c */ /* 0x000fe20003fa6070 */
[----:B------:R-:W-:Y:S02]  /*b9d0*/  IMAD R252, R20, 0xb, RZ ;  /* 0x0000000b14fc7824 */ /* 0x000fe400078e02ff */
[C---:B---3--:R-:W-:Y:S01]  /*b9e0*/  IMAD.WIDE R28, R251.reuse, 0x4, R14 ;  /* 0x00000004fb1c7825 */ /* 0x048fe200078e020e */
[----:B------:R2:W-:Y:S04]  /*b9f0*/  LDGSTS.E [R249+0x8], desc[UR8][R32.64], !P6 ;  /* 0x0000800020f97fae */ /* 0x0005e8000f121848 */
[----:B------:R3:W-:Y:S01]  /*ba00*/  LDGSTS.E [R249+0x4008], desc[UR8][R30.64], !P6 ;  /* 0x040080001ef97fae */ /* 0x0007e2000f121848 */
[----:B-1----:R-:W-:Y:S01]  /*ba10*/  IMAD.WIDE R26, R251, 0x4, R12 ;  /* 0x00000004fb1a7825 */ /* 0x002fe200078e020c */
[----:B------:R-:W-:-:S02]  /*ba20*/  IADD3 R251, R6, -0x49, RZ ;  /* 0xffffffb706fb7810 */ /* 0x000fc40007ffe0ff */
[----:B------:R2:W-:Y:S01]  /*ba30*/  STL.64 [R1+0xf28], R32 ;  /* 0x000f282001007387 */ /* 0x0005e20000100a00 */
[----:B------:R-:W1:Y:S03]  /*ba40*/  LDC R6, c[0x0][0x230] ;  /* 0x00008c00ff067b82 */ /* 0x000e660000000800 */
[----:B------:R4:W-:Y:S04]  /*ba50*/  LDGSTS.E [R249+0x8008], desc[UR8][R28.64], !P6 ;  /* 0x080080001cf97fae */ /* 0x0009e8000f121848 */
[----:B------:R3:W-:Y:S04]  /*ba60*/  STL.64 [R1+0xf20], R30 ;  /* 0x000f201e01007387 */ /* 0x0007e80000100a00 */
[----:B------:R4:W-:Y:S01]  /*ba70*/  LDGSTS.E [R249+0xc008], desc[UR8][R26.64], !P6 ;  /* 0x0c0080001af97fae */ /* 0x0009e2000f121848 */
[----:B--2---:R-:W-:Y:S01]  /*ba80*/  IMAD.WIDE R32, R252, 0x4, R18 ;  /* 0x00000004fc207825 */ /* 0x004fe200078e0212 */
[----:B------:R-:W-:-:S02]  /*ba90*/  ISETP.GE.U32.AND P6, PT, R251, 0x7fffff38, PT ;  /* 0x7fffff38fb00780c */ /* 0x000fc40003fc6070 */
[----:B------:R4:W-:Y:S01]  /*baa0*/  STL.64 [R1+0xf18], R28 ;  /* 0x000f181c01007387 */ /* 0x0009e20000100a00 */
[----:B------:R-:W-:Y:S02]  /*bab0*/  IMAD R251, R20, 0x28, RZ ;  /* 0x0000002814fb7824 */ /* 0x000fe400078e02ff */
[C---:B---3--:R-:W-:Y:S01]  /*bac0*/  IMAD.WIDE R30, R252.reuse, 0x4, R16 ;  /* 0x00000004fc1e7825 */ /* 0x048fe200078e0210 */
[----:B------:R2:W-:Y:S04]  /*bad0*/  STL.64 [R1+0xf10], R26 ;  /* 0x000f101a01007387 */ /* 0x0005e80000100a00 */
[----:B------:R3:W-:Y:S01]  /*bae0*/  STL.64 [R1+0xf08], R32 ;  /* 0x000f082001007387 */ /* 0x0007e20000100a00 */
[----:B----4-:R-:W-:-:S03]  /*baf0*/  IMAD.WIDE R28, R252, 0x4, R14 ;  /* 0x00000004fc1c7825 */ /* 0x010fc600078e020e */
[----:B------:R3:W-:Y:S01]  /*bb00*/  LDGSTS.E [R249+0xc], desc[UR8][R32.64], !P1 ;  /* 0x0000c00020f97fae */ /* 0x0007e2000c921848 */
[----:B--2---:R-:W-:-:S03]  /*bb10*/  IMAD.WIDE R26, R252, 0x4, R12 ;  /* 0x00000004fc1a7825 */ /* 0x004fc600078e020c */
[----:B------:R2:W-:Y:S01]  /*bb20*/  STL.64 [R1+0xf00], R30 ;  /* 0x000f001e01007387 */ /* 0x0005e20000100a00 */
[----:B------:R-:W-:-:S03]  /*bb30*/  VIADD R252, R25, 0xffffffb6 ;  /* 0xffffffb619fc7836 */ /* 0x000fc60000000000 */
[----:B------:R2:W-:Y:S01]  /*bb40*/  LDGSTS.E [R249+0x400c], desc[UR8][R30.64], !P1 ;  /* 0x0400c0001ef97fae */ /* 0x0005e2000c921848 */
[----:B------:R-:W4:Y:S01]  /*bb50*/  LDC R25, c[0x0][0x230] ;  /* 0x00008c00ff197b82 */ /* 0x000f220000000800 */
[C---:B---3--:R-:W-:Y:S02]  /*bb60*/  IMAD.WIDE R32, R251.reuse, 0x4, R18 ;  /* 0x00000004fb207825 */ /* 0x048fe400078e0212 */
[----:B------:R3:W-:Y:S04]  /*bb70*/  STL.64 [R1+0xef8], R28 ;  /* 0x000ef81c01007387 */ /* 0x0007e80000100a00 */
[----:B------:R3:W-:Y:S01]  /*bb80*/  LDGSTS.E [R249+0x800c], desc[UR8][R28.64], !P1 ;  /* 0x0800c0001cf97fae */ /* 0x0007e2000c921848 */
[----:B--2---:R-:W-:-:S03]  /*bb90*/  IMAD.WIDE R30, R251, 0x4, R16 ;  /* 0x00000004fb1e7825 */ /* 0x004fc600078e0210 */
[----:B------:R2:W-:Y:S04]  /*bba0*/  STL.64 [R1+0xef0], R26 ;  /* 0x000ef01a01007387 */ /* 0x0005e80000100a00 */
[----:B------:R2:W-:Y:S01]  /*bbb0*/  LDGSTS.E [R249+0xc00c], desc[UR8][R26.64], !P1 ;  /* 0x0c00c0001af97fae */ /* 0x0005e2000c921848 */
[----:B------:R-:W-:Y:S01]  /*bbc0*/  ISETP.GE.U32.AND P1, PT, R252, 0x7fffff37, PT ;  /* 0x7fffff37fc00780c */ /* 0x000fe20003f26070 */
[----:B------:R-:W-:Y:S02]  /*bbd0*/  IMAD R252, R20, 0x29, RZ ;  /* 0x0000002914fc7824 */ /* 0x000fe400078e02ff */
[C---:B---3--:R-:W-:Y:S01]  /*bbe0*/  IMAD.WIDE R28, R251.reuse, 0x4, R14 ;  /* 0x00000004fb1c7825 */ /* 0x048fe200078e020e */
        /* <DEDUP_REMOVED lines=11> */
[----:B--2---:R-:W-:-:S03]  /*bca0*/  IMAD.WIDE R30, R252, 0x4, R16 ;  /* 0x00000004fc1e7825 */ /* 0x004fc600078e0210 */
[----:B------:R3:W-:Y:S01]  /*bcb0*/  LDGSTS.E [R249+0x1c000], desc[UR8][R26.64], !P2 ;  /* 0x1c0000001af97fae */ /* 0x0007e2000d121848 */
[----:B------:R-:W-:Y:S01]  /*bcc0*/  ISETP.GE.U32.AND P2, PT, R251, 0x7fffff36, PT ;  /* 0x7fffff36fb00780c */ /* 0x000fe20003f46070 */
[----:B------:R-:W-:Y:S02]  /*bcd0*/  IMAD R251, R20, 0x2a, RZ ;  /* 0x0000002a14fb7824 */ /* 0x000fe400078e02ff */
[C---:B-1----:R-:W-:Y:S01]  /*bce0*/  IMAD.WIDE R28, R252.reuse, 0x4, R14 ;  /* 0x00000004fc1c7825 */ /* 0x042fe200078e020e */
[----:B------:R1:W-:Y:S04]  /*bcf0*/  LDGSTS.E [R249+0x10004], desc[UR8][R32.64], !P3 ;  /* 0x1000400020f97fae */ /* 0x0003e8000d921848 */
[----:B------:R2:W-:Y:S01]  /*bd00*/  LDGSTS.E [R249+0x14004], desc[UR8][R30.64], !P3 ;  /* 0x140040001ef97fae */ /* 0x0005e2000d921848 */
[----:B---3--:R-:W-:-:S03]  /*bd10*/  IMAD.WIDE R26, R252, 0x4, R12 ;  /* 0x00000004fc1a7825 */ /* 0x008fc600078e020c */
        /* <DEDUP_REMOVED lines=13> */
[----:B---3--:R-:W-:-:S03]  /*bdf0*/  IMAD.WIDE R28, R251, 0x4, R14 ;  /* 0x00000004fb1c7825 */ /* 0x008fc600078e020e */
[----:B------:R2:W-:Y:S01]  /*be00*/  LDGSTS.E [R249+0x10008], desc[UR8][R32.64], !P4 ;  /* 0x1000800020f97fae */ /* 0x0005e2000e121848 */
[----:B-1----:R-:W-:Y:S01]  /*be10*/  IMAD.WIDE R26, R251, 0x4, R12 ;  /* 0x00000004fb1a7825 */ /* 0x002fe200078e020c */
[----:B----4-:R-:W-:Y:S02]  /*be20*/  IADD3 R251, R25, -0x69, RZ ;  /* 0xffffff9719fb7810 */ /* 0x010fe40007ffe0ff */
[----:B------:R1:W-:Y:S01]  /*be30*/  STL.64 [R1+0xb20], R30 ;  /* 0x000b201e01007387 */ /* 0x0003e20000100a00 */
[----:B------:R-:W3:Y:S03]  /*be40*/  LDC R25, c[0x0][0x230] ;  /* 0x00008c00ff197b82 */ /* 0x000ee60000000800 */
[----:B------:R1:W-:Y:S01]  /*be50*/  LDGSTS.E [R249+0x14008], desc[UR8][R30.64], !P4 ;  /* 0x140080001ef97fae */ /* 0x0003e2000e121848 */
[----:B--2---:R-:W-:-:S03]  /*be60*/  IMAD.WIDE R32, R252, 0x4, R18 ;  /* 0x00000004fc207825 */ /* 0x004fc600078e0212 */
        /* <DEDUP_REMOVED lines=42> */
[----:B-1----:R-:W-:-:S03]  /*c110*/  IMAD.WIDE R26, R252, 0x4, R12 ;  /* 0x00000004fc1a7825 */ /* 0x002fc600078e020c */
[----:B------:R1:W-:Y:S01]  /*c120*/  STL.64 [R1+0x740], R30 ;  /* 0x0007401e01007387 */ /* 0x0003e20000100a00 */
[----:B------:R-:W-:-:S03]  /*c130*/  VIADD R252, R25, 0xffffff94 ;  /* 0xffffff9419fc7836 */ /* 0x000fc60000000000 */
[----:B------:R1:W-:Y:S01]  /*c140*/  LDGSTS.E [R249+0x24004], desc[UR8][R30.64], !P1 ;  /* 0x240040001ef97fae */ /* 0x0003e2000c921848 */
[----:B------:R-:W2:Y:S01]  /*c150*/  LDC R25, c[0x0][0x230] ;  /* 0x00008c00ff197b82 */ /* 0x000ea20000000800 */
[C---:B---3--:R-:W-:Y:S02]  /*c160*/  IMAD.WIDE R32, R251.reuse, 0x4, R18 ;  /* 0x00000004fb207825 */ /* 0x048fe400078e0212 */
        /* <DEDUP_REMOVED lines=12> */
[----:B----4-:R-:W-:Y:S02]  /*c230*/  IADD3 R251, R24, -0xd, RZ ;  /* 0xfffffff318fb7810 */ /* 0x010fe40007ffe0ff */
[----:B------:R-:W4:Y:S01]  /*c240*/  LDC R24, c[0x0][0x230] ;  /* 0x00008c00ff187b82 */ /* 0x000f220000000800 */
[----:B------:R1:W-:Y:S04]  /*c250*/  LDGSTS.E [R249+0x24008], desc[UR8][R30.64], !P2 ;  /* 0x240080001ef97fae */ /* 0x0003e8000d121848 */
        /* <DEDUP_REMOVED lines=9> */
[----:B------:R-:W-:Y:S03]  /*c2f0*/  STL.64 [R1+0x708], R32 ;  /* 0x0007082001007387 */ /* 0x000fe60000100a00 */
[C---:B------:R-:W-:Y:S01]  /*c300*/  IMAD.WIDE R200, R251.reuse, 0x4, R18 ;  /* 0x00000004fbc87825 */ /* 0x040fe200078e0212 */
[----:B------:R-:W-:Y:S03]  /*c310*/  LDGSTS.E [R249+0x2000c], desc[UR8][R32.64], !P3 ;  /* 0x2000c00020f97fae */ /* 0x000fe6000d921848 */
[----:B---3--:R-:W-:Y:S01]  /*c320*/  IMAD.WIDE R26, R252, 0x4, R12 ;  /* 0x00000004fc1a7825 */ /* 0x008fe200078e020c */
[----:B------:R-:W-:Y:S03]  /*c330*/  STL.64 [R1+0x700], R30 ;  /* 0x0007001e01007387 */ /* 0x000fe60000100a00 */
[----:B------:R-:W-:Y:S01]  /*c340*/  VIADD R252, R6, 0xfffffff2 ;  /* 0xfffffff206fc7836 */ /* 0x000fe20000000000 */
[----:B------:R-:W-:Y:S01]  /*c350*/  LDGSTS.E [R249+0x2400c], desc[UR8][R30.64], !P3 ;  /* 0x2400c0001ef97fae */ /* 0x000fe2000d921848 */
[----:B------:R-:W1:Y:S01]  /*c360*/  LDC R6, c[0x0][0x230] ;  /* 0x00008c00ff067b82 */ /* 0x000e620000000800 */
[----:B------:R-:W-:-:S02]  /*c370*/  IMAD.WIDE R216, R251, 0x4, R16 ;  /* 0x00000004fbd87825 */ /* 0x000fc400078e0210 */
[----:B------:R-:W-:Y:S02]  /*c380*/  STL.64 [R1+0x6f8], R28 ;  /* 0x0006f81c01007387 */ /* 0x000fe40000100a00 */
[----:B------:R-:W-:Y:S02]  /*c390*/  IMAD.WIDE R42, R251, 0x4, R12 ;  /* 0x00000004fb2a7825 */ /* 0x000fe400078e020c */
[----:B------:R-:W-:Y:S04]  /*c3a0*/  LDGSTS.E [R249+0x2800c], desc[UR8][R28.64], !P3 ;  /* 0x2800c0001cf97fae */ /* 0x000fe8000d921848 */
[----:B------:R2:W-:Y:S04]  /*c3b0*/  STL.64 [R1+0x6f0], R26 ;  /* 0x0006f01a01007387 */ /* 0x0005e80000100a00 */
[----:B------:R2:W-:Y:S01]  /*c3c0*/  LDGSTS.E [R249+0x2c00c], desc[UR8][R26.64], !P3 ;  /* 0x2c00c0001af97fae */ /* 0x0005e2000d921848 */
[----:B------:R-:W-:Y:S01]  /*c3d0*/  ISETP.GE.U32.AND P3, PT, R252, 0x7fffff73, PT ;  /* 0x7fffff73fc00780c */ /* 0x000fe20003f66070 */
[----:B------:R-:W-:-:S02]  /*c3e0*/  IMAD R252, R20, 0x69, RZ ;  /* 0x0000006914fc7824 */ /* 0x000fc400078e02ff */
[----:B------:R-:W-:Y:S02]  /*c3f0*/  LDGSTS.E [R249+0x30000], desc[UR8][R200.64], !P4 ;  /* 0x30000000c8f97fae */ /* 0x000fe4000e121848 */
[C---:B------:R-:W-:Y:S02]  /*c400*/  IMAD.WIDE R58, R252.reuse, 0x4, R18 ;  /* 0x00000004fc3a7825 */ /* 0x040fe400078e0212 */
[----:B------:R-:W-:Y:S02]  /*c410*/  LDGSTS.E [R249+0x34000], desc[UR8][R216.64], !P4 ;  /* 0x34000000d8f97fae */ /* 0x000fe4000e121848 */
[----:B------:R-:W-:Y:S02]  /*c420*/  IMAD.WIDE R74, R252, 0x4, R16 ;  /* 0x00000004fc4a7825 */ /* 0x000fe400078e0210 */
[----:B------:R-:W-:Y:S02]  /*c430*/  STL.64 [R1+0x21b0], R200 ;  /* 0x0021b0c801007387 */ /* 0x000fe40000100a00 */
[----:B--2---:R-:W-:-:S02]  /*c440*/  IMAD.WIDE R26, R251, 0x4, R14 ;  /* 0x00000004fb1a7825 */ /* 0x004fc400078e020e */
[----:B------:R-:W-:Y:S02]  /*c450*/  STL.64 [R1+0x21b8], R216 ;  /* 0x0021b8d801007387 */ /* 0x000fe40000100a00 */
[----:B------:R-:W-:Y:S02]  /*c460*/  VIADD R251, R25, 0xfffffff1 ;  /* 0xfffffff119fb7836 */ /* 0x000fe40000000000 */
[----:B------:R-:W2:Y:S01]  /*c470*/  LDC R25, c[0x0][0x230] ;  /* 0x00008c00ff197b82 */ /* 0x000ea20000000800 */
[----:B------:R3:W-:Y:S01]  /*c480*/  LDGSTS.E [R249+0x38000], desc[UR8][R26.64], !P4 ;  /* 0x380000001af97fae */ /* 0x0007e2000e121848 */
[----:B------:R-:W-:-:S03]  /*c490*/  IMAD.WIDE R90, R252, 0x4, R14 ;  /* 0x00000004fc5a7825 */ /* 0x000fc600078e020e */
[----:B------:R-:W-:Y:S01]  /*c4a0*/  LDGSTS.E [R249+0x3c000], desc[UR8][R42.64], !P4 ;  /* 0x3c0000002af97fae */ /* 0x000fe2000e121848 */
[----:B------:R-:W-:Y:S01]  /*c4b0*/  ISETP.GE.U32.AND P4, PT, R251, 0x7fffff72, PT ;  /* 0x7fffff72fb00780c */ /* 0x000fe20003f86070 */
[----:B------:R-:W-:Y:S02]  /*c4c0*/  IMAD R251, R20, 0x6a, RZ ;  /* 0x0000006a14fb7824 */ /* 0x000fe400078e02ff */
[----:B------:R-:W-:Y:S01]  /*c4d0*/  IMAD.WIDE R106, R252, 0x4, R12 ;  /* 0x00000004fc6a7825 */ /* 0x000fe200078e020c */
[----:B------:R-:W-:Y:S03]  /*c4e0*/  LDGSTS.E [R249+0x30004], desc[UR8][R58.64], !P5 ;  /* 0x300040003af97fae */ /* 0x000fe6000e921848 */
[----:B----4-:R-:W-:Y:S01]  /*c4f0*/  VIADD R252, R24, 0xfffffff0 ;  /* 0xfffffff018fc7836 */ /* 0x010fe20000000000 */
[----:B------:R-:W-:Y:S01]  /*c500*/  LDGSTS.E [R249+0x34004], desc[UR8][R74.64], !P5 ;  /* 0x340040004af97fae */ /* 0x000fe2000e921848 */
[C---:B------:R-:W-:Y:S01]  /*c510*/  IMAD.WIDE R122, R251.reuse, 0x4, R18 ;  /* 0x00000004fb7a7825 */ /* 0x040fe200078e0212 */
[----:B------:R-:W4:Y:S02]  /*c520*/  LDC R24, c[0x0][0x230] ;  /* 0x00008c00ff187b82 */ /* 0x000f240000000800 */
[----:B------:R-:W-:Y:S01]  /*c530*/  LDGSTS.E [R249+0x38004], desc[UR8][R90.64], !P5 ;  /* 0x380040005af97fae */ /* 0x000fe2000e921848 */
[----:B------:R-:W-:-:S03]  /*c540*/  IMAD.WIDE R138, R251, 0x4, R16 ;  /* 0x00000004fb8a7825 */ /* 0x000fc600078e0210 */
[----:B------:R-:W-:Y:S01]  /*c550*/  LDGSTS.E [R249+0x3c004], desc[UR8][R106.64], !P5 ;  /* 0x3c0040006af97fae */ /* 0x000fe2000e921848 */
[C---:B------:R-:W-:Y:S01]  /*c560*/  IMAD.WIDE R154, R251.reuse, 0x4, R14 ;  /* 0x00000004fb9a7825 */ /* 0x040fe200078e020e */
[----:B------:R-:W-:Y:S02]  /*c570*/  ISETP.GE.U32.AND P5, PT, R252, 0x7fffff71, PT ;  /* 0x7fffff71fc00780c */ /* 0x000fe40003fa6070 */
[----:B------:R3:W-:Y:S01]  /*c580*/  STL.64 [R1+0x21c0], R26 ;  /* 0x0021c01a01007387 */ /* 0x0007e20000100a00 */
[----:B------:R-:W-:Y:S01]  /*c590*/  IMAD.WIDE R170, R251, 0x4, R12 ;  /* 0x00000004fbaa7825 */ /* 0x000fe200078e020c */
[----:B-1----:R-:W-:Y:S02]  /*c5a0*/  IADD3 R251, R6, -0x2d, RZ ;  /* 0xffffffd306fb7810 */ /* 0x002fe40007ffe0ff */
[----:B------:R-:W1:Y:S01]  /*c5b0*/  LDC R6, c[0x0][0x230] ;  /* 0x00008c00ff067b82 */ /* 0x000e620000000800 */
[----:B------:R-:W-:Y:S01]  /*c5c0*/  IMAD R252, R20, 0x6b, RZ ;  /* 0x0000006b14fc7824 */ /* 0x000fe200078e02ff */
[----:B------:R-:W-:Y:S03]  /*c5d0*/  LDGSTS.E [R249+0x30008], desc[UR8][R122.64], !P6 ;  /* 0x300080007af97fae */ /* 0x000fe6000f121848 */
[C---:B------:R-:W-:Y:S01]  /*c5e0*/  IMAD.WIDE R186, R252.reuse, 0x4, R18 ;  /* 0x00000004fcba7825 */ /* 0x040fe200078e0212 */
[----:B------:R-:W-:Y:S03]  /*c5f0*/  STL.64 [R1+0x21c8], R42 ;  /* 0x0021c82a01007387 */ /* 0x000fe60000100a00 */
[C---:B------:R-:W-:Y:S01]  /*c600*/  IMAD.WIDE R202, R252.reuse, 0x4, R16 ;  /* 0x00000004fcca7825 */ /* 0x040fe200078e0210 */
[----:B------:R-:W-:Y:S03]  /*c610*/  LDGSTS.E [R249+0x34008], desc[UR8][R138.64], !P6 ;  /* 0x340080008af97fae */ /* 0x000fe6000f121848 */
[C---:B------:R-:W-:Y:S01]  /*c620*/  IMAD.WIDE R218, R252.reuse, 0x4, R14 ;  /* 0x00000004fcda7825 */ /* 0x040fe200078e020e */
[----:B------:R-:W-:Y:S03]  /*c630*/  STL.64 [R1+0x21d0], R58 ;  /* 0x0021d03a01007387 */ /* 0x000fe60000100a00 */
[----:B------:R-:W-:Y:S01]  /*c640*/  IMAD.WIDE R28, R252, 0x4, R12 ;  /* 0x00000004fc1c7825 */ /* 0x000fe200078e020c */
[----:B------:R-:W-:Y:S03]  /*c650*/  LDGSTS.E [R249+0x38008], desc[UR8][R154.64], !P6 ;  /* 0x380080009af97fae */ /* 0x000fe6000f121848 */
[----:B--2---:R-:W-:Y:S01]  /*c660*/  VIADD R252, R25, 0xffffffd2 ;  /* 0xffffffd219fc7836 */ /* 0x004fe20000000000 */
[----:B------:R-:W-:Y:S01]  /*c670*/  STL.64 [R1+0x21d8], R74 ;  /* 0x0021d84a01007387 */ /* 0x000fe20000100a00 */
[----:B------:R-:W2:Y:S03]  /*c680*/  LDC R25, c[0x0][0x230] ;  /* 0x00008c00ff197b82 */ /* 0x000ea60000000800 */
[----:B------:R-:W-:Y:S01]  /*c690*/  LDGSTS.E [R249+0x3c008], desc[UR8][R170.64], !P6 ;  /* 0x3c008000aaf97fae */ /* 0x000fe2000f121848 */
[----:B------:R-:W-:Y:S01]  /*c6a0*/  ISETP.GE.U32.AND P6, PT, R251, 0x7fffff54, PT ;  /* 0x7fffff54fb00780c */ /* 0x000fe20003fc6070 */
[----:B------:R-:W-:-:S02]  /*c6b0*/  IMAD R251, R20, 0xc, RZ ;  /* 0x0000000c14fb7824 */ /* 0x000fc400078e02ff */
[----:B------:R-:W-:Y:S02]  /*c6c0*/  STL.64 [R1+0x21e0], R90 ;  /* 0x0021e05a01007387 */ /* 0x000fe40000100a00 */
[C---:B------:R-:W-:Y:S02]  /*c6d0*/  IMAD.WIDE R34, R251.reuse, 0x4, R18 ;  /* 0x00000004fb227825 */ /* 0x040fe400078e0212 */
[----:B------:R-:W-:Y:S02]  /*c6e0*/  STL.64 [R1+0x21e8], R106 ;  /* 0x0021e86a01007387 */ /* 0x000fe40000100a00 */
[C---:B------:R-:W-:Y:S02]  /*c6f0*/  IMAD.WIDE R32, R251.reuse, 0x4, R16 ;  /* 0x00000004fb207825 */ /* 0x040fe400078e0210 */
[----:B------:R-:W-:Y:S02]  /*c700*/  STL.64 [R1+0x21f0], R122 ;  /* 0x0021f07a01007387 */ /* 0x000fe40000100a00 */
[----:B------:R-:W-:-:S02]  /*c710*/  IMAD.WIDE R30, R251, 0x4, R14 ;  /* 0x00000004fb1e7825 */ /* 0x000fc400078e020e */
[----:B------:R-:W-:Y:S02]  /*c720*/  STL.64 [R1+0x21f8], R138 ;  /* 0x0021f88a01007387 */ /* 0x000fe40000100a00 */
[----:B---3--:R-:W-:Y:S02]  /*c730*/  IMAD.WIDE R26, R251, 0x4, R12 ;  /* 0x00000004fb1a7825 */ /* 0x008fe400078e020c */
[----:B------:R-:W-:Y:S02]  /*c740*/  STL.64 [R1+0x2200], R154 ;  /* 0x0022009a01007387 */ /* 0x000fe40000100a00 */
[----:B----4-:R-:W-:Y:S02]  /*c750*/  VIADD R251, R24, 0xffffffd1 ;  /* 0xffffffd118fb7836 */ /* 0x010fe40000000000 */
[----:B------:R-:W-:Y:S01]  /*c760*/  STL.64 [R1+0x2208], R170 ;  /* 0x002208aa01007387 */ /* 0x000fe20000100a00 */
[----:B------:R-:W3:Y:S03]  /*c770*/  LDC R24, c[0x0][0x230] ;  /* 0x00008c00ff187b82 */ /* 0x000ee60000000800 */
[----:B------:R-:W-:Y:S04]  /*c780*/  LDGSTS.E [R249+0x3000c], desc[UR8][R186.64], !P1 ;  /* 0x3000c000baf97fae */ /* 0x000fe8000c921848 */
[----:B------:R-:W-:Y:S04]  /*c790*/  STL.64 [R1+0x2210], R186 ;  /* 0x002210ba01007387 */ /* 0x000fe80000100a00 */
[----:B------:R-:W-:Y:S04]  /*c7a0*/  LDGSTS.E [R249+0x3400c], desc[UR8][R202.64], !P1 ;  /* 0x3400c000caf97fae */ /* 0x000fe8000c921848 */
[----:B------:R-:W-:Y:S04]  /*c7b0*/  STL.64 [R1+0x2218], R202 ;  /* 0x002218ca01007387 */ /* 0x000fe80000100a00 */
[----:B------:R-:W-:Y:S04]  /*c7c0*/  LDGSTS.E [R249+0x3800c], desc[UR8][R218.64], !P1 ;  /* 0x3800c000daf97fae */ /* 0x000fe8000c921848 */
[----:B------:R-:W-:Y:S04]  /*c7d0*/  STL.64 [R1+0x2220], R218 ;  /* 0x002220da01007387 */ /* 0x000fe80000100a00 */
[----:B------:R4:W-:Y:S01]  /*c7e0*/  LDGSTS.E [R249+0x3c00c], desc[UR8][R28.64], !P1 ;  /* 0x3c00c0001cf97fae */ /* 0x0009e2000c921848 */
[----:B------:R-:W-:Y:S01]  /*c7f0*/  ISETP.GE.U32.AND P1, PT, R252, 0x7fffff53, PT ;  /* 0x7fffff53fc00780c */ /* 0x000fe20003f26070 */
[----:B------:R-:W-:-:S02]  /*c800*/  IMAD R252, R20, 0xd, RZ ;  /* 0x0000000d14fc7824 */ /* 0x000fc400078e02ff */
[----:B------:R4:W-:Y:S04]  /*c810*/  STL.64 [R1+0x2228], R28 ;  /* 0x0022281c01007387 */ /* 0x0009e80000100a00 */
[----:B------:R-:W-:Y:S04]  /*c820*/  STL.64 [R1+0xee8], R34 ;  /* 0x000ee82201007387 */ /* 0x000fe80000100a00 */
[----:B------:R-:W-:Y:S04]  /*c830*/  LDGSTS.E [R248], desc[UR8][R34.64], !P2 ;  /* 0x0000000022f87fae */ /* 0x000fe8000d121848 */
[----:B------:R1:W-:Y:S01]  /*c840*/  STL.64 [R1+0xee0], R32 ;  /* 0x000ee02001007387 */ /* 0x0003e20000100a00 */
[----:B----4-:R-:W-:-:S03]  /*c850*/  IMAD.WIDE R28, R252, 0x4, R14 ;  /* 0x00000004fc1c7825 */ /* 0x010fc600078e020e */
[----:B------:R1:W-:Y:S04]  /*c860*/  LDGSTS.E [R248+0x4000], desc[UR8][R32.64], !P2 ;  /* 0x0400000020f87fae */ /* 0x0003e8000d121848 */
[----:B------:R4:W-:Y:S04]  /*c870*/  STL.64 [R1+0xed8], R30 ;  /* 0x000ed81e01007387 */ /* 0x0009e80000100a00 */
[----:B------:R4:W-:Y:S04]  /*c880*/  LDGSTS.E [R248+0x8000], desc[UR8][R30.64], !P2 ;  /* 0x080000001ef87fae */ /* 0x0009e8000d121848 */
[----:B------:R2:W-:Y:S01]  /*c890*/  STL.64 [R1+0xed0], R26 ;  /* 0x000ed01a01007387 */ /* 0x0005e20000100a00 */
[----:B-1----:R-:W-:-:S03]  /*c8a0*/  IMAD.WIDE R32, R252, 0x4, R18 ;  /* 0x00000004fc207825 */ /* 0x002fc600078e0212 */
[----:B------:R2:W-:Y:S01]  /*c8b0*/  LDGSTS.E [R248+0xc000], desc[UR8][R26.64], !P2 ;  /* 0x0c0000001af87fae */ /* 0x0005e2000d121848 */
[----:B------:R-:W-:Y:S01]  /*c8c0*/  ISETP.GE.U32.AND P2, PT, R251, 0x7fffff52, PT ;  /* 0x7fffff52fb00780c */ /* 0x000fe20003f46070 */
[----:B------:R-:W-:Y:S02]  /*c8d0*/  IMAD R251, R20, 0xe, RZ ;  /* 0x0000000e14fb7824 */ /* 0x000fe400078e02ff */
[C---:B----4-:R-:W-:Y:S01]  /*c8e0*/  IMAD.WIDE R30, R252.reuse, 0x4, R16 ;  /* 0x00000004fc1e7825 */ /* 0x050fe200078e0210 */
[----:B------:R1:W-:Y:S04]  /*c8f0*/  LDGSTS.E [R248+0x4], desc[UR8][R32.64], !P3 ;  /* 0x0000400020f87fae */ /* 0x0003e8000d921848 */
[----:B------:R4:W-:Y:S01]  /*c900*/  LDGSTS.E [R248+0x4004], desc[UR8][R30.64], !P3 ;  /* 0x040040001ef87fae */ /* 0x0009e2000d921848 */
[----:B--2---:R-:W-:-:S03]  /*c910*/  IMAD.WIDE R26, R252, 0x4, R12 ;  /* 0x00000004fc1a7825 */ /* 0x004fc600078e020c */
        /* <DEDUP_REMOVED lines=10> */
[C---:B----4-:R-:W-:Y:S01]  /*c9c0*/  IMAD.WIDE R30, R251.reuse, 0x4, R16 ;  /* 0x00000004fb1e7825 */ /* 0x050fe200078e0210 */
[----:B------:R1:W-:Y:S04]  /*c9d0*/  STL.64 [R1+0xeb0], R26 ;  /* 0x000eb01a01007387 */ /* 0x0003e80000100a00 */
[----:B------:R4:W-:Y:S01]  /*c9e0*/  STL.64 [R1+0xea8], R32 ;  /* 0x000ea82001007387 */ /* 0x0009e20000100a00 */
[----:B--2---:R-:W-:-:S03]  /*c9f0*/  IMAD.WIDE R28, R251, 0x4, R14 ;  /* 0x00000004fb1c7825 */ /* 0x004fc600078e020e */
[----:B------:R4:W-:Y:S01]  /*ca00*/  LDGSTS.E [R248+0x8], desc[UR8][R32.64], !P4 ;  /* 0x0000800020f87fae */ /* 0x0009e2000e121848 */
[----:B-1----:R-:W-:Y:S01]  /*ca10*/  IMAD.WIDE R26, R251, 0x4, R12 ;  /* 0x00000004fb1a7825 */ /* 0x002fe200078e020c */
        /* <DEDUP_REMOVED lines=100> */
[C---:B----4-:R-:W-:Y:S02]  /*d060*/  IMAD.WIDE R32, R252.reuse, 0x4, R18 ;  /* 0x00000004fc207825 */ /* 0x050fe400078e0212 */
        /* <DEDUP_REMOVED lines=26> */
[----:B----4-:R-:W-:Y:S01]  /*d210*/  IMAD.WIDE R26, R251, 0x4, R12 ;  /* 0x00000004fb1a7825 */ /* 0x010fe200078e020c */
[----:B------:R-:W-:-:S02]  /*d220*/  IADD3 R251, R6, -0x11, RZ ;  /* 0xffffffef06fb7810 */ /* 0x000fc40007ffe0ff */
        /* <DEDUP_REMOVED lines=13> */
[----:B------:R-:W-:Y:S01]  /*d300*/  IMAD.WIDE R44, R251, 0x4, R18 ;  /* 0x00000004fb2c7825 */ /* 0x000fe200078e0212 */
[----:B------:R1:W-:Y:S03]  /*d310*/  LDGSTS.E [R248+0x2400c], desc[UR8][R30.64], !P1 ;  /* 0x2400c0001ef87fae */ /* 0x0003e6000c921848 */
[----:B--2---:R-:W-:Y:S01]  /*d320*/  IMAD.WIDE R26, R252, 0x4, R12 ;  /* 0x00000004fc1a7825 */ /* 0x004fe200078e020c */
[----:B------:R2:W-:Y:S03]  /*d330*/  LDGSTS.E [R248+0x2800c], desc[UR8][R28.64], !P1 ;  /* 0x2800c0001cf87fae */ /* 0x0005e6000c921848 */
[----:B------:R-:W-:Y:S01]  /*d340*/  VIADD R252, R25, 0xffffffee ;  /* 0xffffffee19fc7836 */ /* 0x000fe20000000000 */
[----:B------:R2:W-:Y:S01]  /*d350*/  LDGSTS.E [R248+0x2c00c], desc[UR8][R26.64], !P1 ;  /* 0x2c00c0001af87fae */ /* 0x0005e2000c921848 */
[----:B------:R-:W1:Y:S01]  /*d360*/  LDC R25, c[0x0][0x230] ;  /* 0x00008c00ff197b82 */ /* 0x000e620000000800 */
[----:B------:R-:W-:-:S02]  /*d370*/  IMAD.WIDE R60, R251, 0x4, R16 ;  /* 0x00000004fb3c7825 */ /* 0x000fc400078e0210 */
[----:B------:R-:W-:Y:S01]  /*d380*/  ISETP.GE.U32.AND P1, PT, R252, 0x7fffff6f, PT ;  /* 0x7fffff6ffc00780c */ /* 0x000fe20003f26070 */
[----:B------:R-:W-:Y:S01]  /*d390*/  LDGSTS.E [R248+0x30000], desc[UR8][R44.64], !P2 ;  /* 0x300000002cf87fae */ /* 0x000fe2000d121848 */
[----:B------:R-:W-:Y:S02]  /*d3a0*/  IMAD R252, R20, 0x6d, RZ ;  /* 0x0000006d14fc7824 */ /* 0x000fe400078e02ff */
[C---:B------:R-:W-:Y:S01]  /*d3b0*/  IMAD.WIDE R76, R251.reuse, 0x4, R14 ;  /* 0x00000004fb4c7825 */ /* 0x040fe200078e020e */
[----:B------:R-:W-:Y:S03]  /*d3c0*/  LDGSTS.E [R248+0x34000], desc[UR8][R60.64], !P2 ;  /* 0x340000003cf87fae */ /* 0x000fe6000d121848 */
[----:B------:R-:W-:Y:S01]  /*d3d0*/  IMAD.WIDE R92, R251, 0x4, R12 ;  /* 0x00000004fb5c7825 */ /* 0x000fe200078e020c */
[----:B------:R-:W-:Y:S03]  /*d3e0*/  LDGSTS.E [R248+0x38000], desc[UR8][R76.64], !P2 ;  /* 0x380000004cf87fae */ /* 0x000fe6000d121848 */
[----:B---3--:R-:W-:Y:S01]  /*d3f0*/  VIADD R251, R24, 0xffffffed ;  /* 0xffffffed18fb7836 */ /* 0x008fe20000000000 */
[----:B------:R-:W-:Y:S01]  /*d400*/  LDGSTS.E [R248+0x3c000], desc[UR8][R92.64], !P2 ;  /* 0x3c0000005cf87fae */ /* 0x000fe2000d121848 */
[C---:B------:R-:W-:Y:S01]  /*d410*/  IMAD.WIDE R108, R252.reuse, 0x4, R18 ;  /* 0x00000004fc6c7825 */ /* 0x040fe200078e0212 */
[----:B------:R-:W3:Y:S02]  /*d420*/  LDC R24, c[0x0][0x230] ;  /* 0x00008c00ff187b82 */ /* 0x000ee40000000800 */
[----:B------:R-:W-:Y:S01]  /*d430*/  ISETP.GE.U32.AND P2, PT, R251, 0x7fffff6e, PT ;  /* 0x7fffff6efb00780c */ /* 0x000fe20003f46070 */
[C---:B------:R-:W-:Y:S01]  /*d440*/  IMAD.WIDE R124, R252.reuse, 0x4, R16 ;  /* 0x00000004fc7c7825 */ /* 0x040fe200078e0210 */
[----:B------:R-:W-:Y:S03]  /*d450*/  STL.64 [R1+0x688], R32 ;  /* 0x0006882001007387 */ /* 0x000fe60000100a00 */
[C---:B------:R-:W-:Y:S01]  /*d460*/  IMAD.WIDE R140, R252.reuse, 0x4, R14 ;  /* 0x00000004fc8c7825 */ /* 0x040fe200078e020e */
[----:B------:R-:W-:Y:S03]  /*d470*/  LDGSTS.E [R248+0x30004], desc[UR8][R108.64], !P3 ;  /* 0x300040006cf87fae */ /* 0x000fe6000d921848 */
[----:B------:R-:W-:Y:S01]  /*d480*/  IMAD.WIDE R156, R252, 0x4, R12 ;  /* 0x00000004fc9c7825 */ /* 0x000fe200078e020c */
[----:B------:R2:W-:Y:S03]  /*d490*/  STL.64 [R1+0x680], R30 ;  /* 0x0006801e01007387 */ /* 0x0005e60000100a00 */
[----:B----4-:R-:W-:Y:S01]  /*d4a0*/  VIADD R252, R6, 0xffffffec ;  /* 0xffffffec06fc7836 */ /* 0x010fe20000000000 */
[----:B------:R-:W-:Y:S01]  /*d4b0*/  LDGSTS.E [R248+0x34004], desc[UR8][R124.64], !P3 ;  /* 0x340040007cf87fae */ /* 0x000fe2000d921848 */
[----:B------:R-:W4:Y:S01]  /*d4c0*/  LDC R6, c[0x0][0x230] ;  /* 0x00008c00ff067b82 */ /* 0x000f220000000800 */
[----:B------:R-:W-:-:S02]  /*d4d0*/  IMAD R251, R20, 0x6e, RZ ;  /* 0x0000006e14fb7824 */ /* 0x000fc400078e02ff */
[----:B------:R3:W-:Y:S02]  /*d4e0*/  STL.64 [R1+0x678], R28 ;  /* 0x0006781c01007387 */ /* 0x0007e40000100a00 */
[C---:B------:R-:W-:Y:S02]  /*d4f0*/  IMAD.WIDE R172, R251.reuse, 0x4, R18 ;  /* 0x00000004fbac7825 */ /* 0x040fe400078e0212 */
[----:B------:R-:W-:Y:S02]  /*d500*/  LDGSTS.E [R248+0x38004], desc[UR8][R140.64], !P3 ;  /* 0x380040008cf87fae */ /* 0x000fe4000d921848 */
[C---:B------:R-:W-:Y:S02]  /*d510*/  IMAD.WIDE R188, R251.reuse, 0x4, R16 ;  /* 0x00000004fbbc7825 */ /* 0x040fe400078e0210 */
[----:B------:R3:W-:Y:S02]  /*d520*/  STL.64 [R1+0x670], R26 ;  /* 0x0006701a01007387 */ /* 0x0007e40000100a00 */
[----:B------:R-:W-:-:S02]  /*d530*/  IMAD.WIDE R204, R251, 0x4, R14 ;  /* 0x00000004fbcc7825 */ /* 0x000fc400078e020e */
[----:B------:R-:W-:Y:S01]  /*d540*/  LDGSTS.E [R248+0x3c004], desc[UR8][R156.64], !P3 ;  /* 0x3c0040009cf87fae */ /* 0x000fe2000d921848 */
[----:B------:R-:W-:Y:S01]  /*d550*/  ISETP.GE.U32.AND P3, PT, R252, 0x7fffff6d, PT ;  /* 0x7fffff6dfc00780c */ /* 0x000fe20003f66070 */
[----:B------:R-:W-:Y:S01]  /*d560*/  IMAD.WIDE R220, R251, 0x4, R12 ;  /* 0x00000004fbdc7825 */ /* 0x000fe200078e020c */
[----:B-1----:R-:W-:Y:S01]  /*d570*/  IADD3 R251, R25, -0x31, RZ ;  /* 0xffffffcf19fb7810 */ /* 0x002fe20007ffe0ff */
[----:B------:R-:W-:Y:S01]  /*d580*/  STL.64 [R1+0x2230], R44 ;  /* 0x0022302c01007387 */ /* 0x000fe20000100a00 */
[----:B------:R-:W1:Y:S01]  /*d590*/  LDC R25, c[0x0][0x230] ;  /* 0x00008c00ff197b82 */ /* 0x000e620000000800 */
[----:B------:R-:W-:Y:S02]  /*d5a0*/  IMAD R252, R20, 0x6f, RZ ;  /* 0x0000006f14fc7824 */ /* 0x000fe400078e02ff */
[----:B------:R-:W-:Y:S02]  /*d5b0*/  LDGSTS.E [R248+0x30008], desc[UR8][R172.64], !P4 ;  /* 0x30008000acf87fae */ /* 0x000fe4000e121848 */
[----:B--2---:R-:W-:-:S02]  /*d5c0*/  IMAD.WIDE R30, R252, 0x4, R18 ;  /* 0x00000004fc1e7825 */ /* 0x004fc400078e0212 */
[----:B------:R-:W-:Y:S02]  /*d5d0*/  STL.64 [R1+0x2238], R60 ;  /* 0x0022383c01007387 */ /* 0x000fe40000100a00 */
[C---:B------:R-:W-:Y:S02]  /*d5e0*/  IMAD.WIDE R46, R252.reuse, 0x4, R16 ;  /* 0x00000004fc2e7825 */ /* 0x040fe400078e0210 */
[----:B------:R-:W-:Y:S02]  /*d5f0*/  LDGSTS.E [R248+0x34008], desc[UR8][R188.64], !P4 ;  /* 0x34008000bcf87fae */ /* 0x000fe4000e121848 */
[C---:B------:R-:W-:Y:S02]  /*d600*/  IMAD.WIDE R62, R252.reuse, 0x4, R14 ;  /* 0x00000004fc3e7825 */ /* 0x040fe400078e020e */
[----:B------:R-:W-:Y:S02]  /*d610*/  STL.64 [R1+0x2240], R76 ;  /* 0x0022404c01007387 */ /* 0x000fe40000100a00 */
[----:B------:R-:W-:-:S02]  /*d620*/  IMAD.WIDE R78, R252, 0x4, R12 ;  /* 0x00000004fc4e7825 */ /* 0x000fc400078e020c */
[----:B------:R-:W-:Y:S02]  /*d630*/  LDGSTS.E [R248+0x38008], desc[UR8][R204.64], !P4 ;  /* 0x38008000ccf87fae */ /* 0x000fe4000e121848 */
[----:B---3--:R-:W-:Y:S02]  /*d640*/  VIADD R252, R24, 0xffffffce ;  /* 0xffffffce18fc7836 */ /* 0x008fe40000000000 */
[----:B------:R-:W-:Y:S01]  /*d650*/  STL.64 [R1+0x2248], R92 ;  /* 0x0022485c01007387 */ /* 0x000fe20000100a00 */
[----:B------:R-:W2:Y:S03]  /*d660*/  LDC R24, c[0x0][0x230] ;  /* 0x00008c00ff187b82 */ /* 0x000ea60000000800 */
[----:B------:R-:W-:Y:S01]  /*d670*/  LDGSTS.E [R248+0x3c008], desc[UR8][R220.64], !P4 ;  /* 0x3c008000dcf87fae */ /* 0x000fe2000e121848 */
[----:B------:R-:W-:Y:S01]  /*d680*/  ISETP.GE.U32.AND P4, PT, R251, 0x7fffff50, PT ;  /* 0x7fffff50fb00780c */ /* 0x000fe20003f86070 */
[----:B------:R-:W-:-:S02]  /*d690*/  IMAD.SHL.U32 R251, R20, 0x10, RZ ;  /* 0x0000001014fb7824 */ /* 0x000fc400078e00ff */
[----:B------:R-:W-:Y:S02]  /*d6a0*/  STL.64 [R1+0x2250], R108 ;  /* 0x0022506c01007387 */ /* 0x000fe40000100a00 */
[C---:B------:R-:W-:Y:S02]  /*d6b0*/  IMAD.WIDE R34, R251.reuse, 0x4, R18 ;  /* 0x00000004fb227825 */ /* 0x040fe400078e0212 */
[----:B------:R-:W-:Y:S02]  /*d6c0*/  STL.64 [R1+0x2258], R124 ;  /* 0x0022587c01007387 */ /* 0x000fe40000100a00 */
[C---:B------:R-:W-:Y:S02]  /*d6d0*/  IMAD.WIDE R32, R251.reuse, 0x4, R16 ;  /* 0x00000004fb207825 */ /* 0x040fe400078e0210 */
[----:B------:R-:W-:Y:S02]  /*d6e0*/  STL.64 [R1+0x2260], R140 ;  /* 0x0022608c01007387 */ /* 0x000fe40000100a00 */
[----:B------:R-:W-:-:S02]  /*d6f0*/  IMAD.WIDE R28, R251, 0x4, R14 ;  /* 0x00000004fb1c7825 */ /* 0x000fc400078e020e */
[----:B------:R-:W-:Y:S02]  /*d700*/  STL.64 [R1+0x2268], R156 ;  /* 0x0022689c01007387 */ /* 0x000fe40000100a00 */
[----:B------:R-:W-:Y:S02]  /*d710*/  IMAD.WIDE R26, R251, 0x4, R12 ;  /* 0x00000004fb1a7825 */ /* 0x000fe400078e020c */
[----:B------:R-:W-:Y:S02]  /*d720*/  STL.64 [R1+0x2270], R172 ;  /* 0x002270ac01007387 */ /* 0x000fe40000100a00 */
[----:B----4-:R-:W-:Y:S02]  /*d730*/  VIADD R251, R6, 0xffffffcd ;  /* 0xffffffcd06fb7836 */ /* 0x010fe40000000000 */
[----:B------:R-:W-:Y:S01]  /*d740*/  STL.64 [R1+0x2278], R188 ;  /* 0x002278bc01007387 */ /* 0x000fe20000100a00 */
[----:B------:R-:W3:Y:S03]  /*d750*/  LDC R6, c[0x0][0x230] ;  /* 0x00008c00ff067b82 */ /* 0x000ee60000000800 */
[----:B------:R-:W-:Y:S04]  /*d760*/  STL.64 [R1+0x2280], R204 ;  /* 0x002280cc01007387 */ /* 0x000fe80000100a00 */
[----:B------:R4:W-:Y:S04]  /*d770*/  LDGSTS.E [R248+0x3000c], desc[UR8][R30.64], !P5 ;  /* 0x3000c0001ef87fae */ /* 0x0009e8000e921848 */
[----:B------:R-:W-:Y:S04]  /*d780*/  STL.64 [R1+0x2288], R220 ;  /* 0x002288dc01007387 */ /* 0x000fe80000100a00 */
[----:B------:R-:W-:Y:S04]  /*d790*/  LDGSTS.E [R248+0x3400c], desc[UR8][R46.64], !P5 ;  /* 0x3400c0002ef87fae */ /* 0x000fe8000e921848 */
[----:B------:R4:W-:Y:S04]  /*d7a0*/  STL.64 [R1+0x2290], R30 ;  /* 0x0022901e01007387 */ /* 0x0009e80000100a00 */
[----:B------:R-:W-:Y:S04]  /*d7b0*/  LDGSTS.E [R248+0x3800c], desc[UR8][R62.64], !P5 ;  /* 0x3800c0003ef87fae */ /* 0x000fe8000e921848 */
[----:B------:R-:W-:Y:S04]  /*d7c0*/  STL.64 [R1+0x2298], R46 ;  /* 0x0022982e01007387 */ /* 0x000fe80000100a00 */
[----:B------:R-:W-:Y:S01]  /*d7d0*/  LDGSTS.E [R248+0x3c00c], desc[UR8][R78.64], !P5 ;  /* 0x3c00c0004ef87fae */ /* 0x000fe2000e921848 */
[----:B------:R-:W-:Y:S01]  /*d7e0*/  ISETP.GE.U32.AND P5, PT, R252, 0x7fffff4f, PT ;  /* 0x7fffff4ffc00780c */ /* 0x000fe20003fa6070 */
[----:B------:R-:W-:-:S02]  /*d7f0*/  IMAD R252, R20, 0x11, RZ ;  /* 0x0000001114fc7824 */ /* 0x000fc400078e02ff */
[----:B------:R-:W-:Y:S02]  /*d800*/  STL.64 [R1+0x22a0], R62 ;  /* 0x0022a03e01007387 */ /* 0x000fe40000100a00 */
[----:B----4-:R-:W-:Y:S02]  /*d810*/  IMAD.WIDE R30, R252, 0x4, R16 ;  /* 0x00000004fc1e7825 */ /* 0x010fe400078e0210 */
[----:B------:R-:W-:Y:S04]  /*d820*/  STL.64 [R1+0x22a8], R78 ;  /* 0x0022a84e01007387 */ /* 0x000fe80000100a00 */
[----:B------:R-:W-:Y:S04]  /*d830*/  STL.64 [R1+0x1d80], R248 ;  /* 0x001d80f801007387 */ /* 0x000fe80000100a00 */
[----:B------:R4:W-:Y:S04]  /*d840*/  LDGSTS.E [R2], desc[UR8][R34.64], !P6 ;  /* 0x0000000022027fae */ /* 0x0009e8000f121848 */
[----:B------:R4:W-:Y:S04]  /*d850*/  STL.64 [R1+0xe68], R34 ;  /* 0x000e682201007387 */ /* 0x0009e80000100a00 */
[----:B------:R1:W-:Y:S04]  /*d860*/  LDGSTS.E [R2+0x4000], desc[UR8][R32.64], !P6 ;  /* 0x0400000020027fae */ /* 0x0003e8000f121848 */
[----:B------:R1:W-:Y:S04]  /*d870*/  STL.64 [R1+0xe60], R32 ;  /* 0x000e602001007387 */ /* 0x0003e80000100a00 */
[----:B------:R2:W-:Y:S01]  /*d880*/  LDGSTS.E [R2+0x8000], desc[UR8][R28.64], !P6 ;  /* 0x080000001c027fae */ /* 0x0005e2000f121848 */
[----:B----4-:R-:W4:Y:S03]  /*d890*/  LDC R35, c[0x0][0x230] ;  /* 0x00008c00ff237b82 */ /* 0x010f260000000800 */
[----:B------:R3:W-:Y:S01]  /*d8a0*/  LDGSTS.E [R2+0xc000], desc[UR8][R26.64], !P6 ;  /* 0x0c0000001a027fae */ /* 0x0007e2000f121848 */
[----:B------:R-:W-:Y:S01]  /*d8b0*/  ISETP.GE.U32.AND P6, PT, R251, 0x7fffff4e, PT ;  /* 0x7fffff4efb00780c */ /* 0x000fe20003fc6070 */
[----:B------:R-:W-:-:S02]  /*d8c0*/  IMAD R251, R20, 0x12, RZ ;  /* 0x0000001214fb7824 */ /* 0x000fc400078e02ff */
[C---:B-1----:R-:W-:Y:S01]  /*d8d0*/  IMAD.WIDE R32, R252.reuse, 0x4, R18 ;  /* 0x00000004fc207825 */ /* 0x042fe200078e0212 */
[----:B------:R2:W-:Y:S01]  /*d8e0*/  STL.64 [R1+0xe58], R28 ;  /* 0x000e581c01007387 */ /* 0x0005e20000100a00 */
[----:B------:R-:W1:Y:S03]  /*d8f0*/  LDC R34, c[0x0][0x230] ;  /* 0x00008c00ff227b82 */ /* 0x000e660000000800 */
[----:B------:R3:W-:Y:S04]  /*d900*/  STL.64 [R1+0xe50], R26 ;  /* 0x000e501a01007387 */ /* 0x0007e80000100a00 */
[----:B------:R3:W-:Y:S01]  /*d910*/  STL.64 [R1+0xe48], R32 ;  /* 0x000e482001007387 */ /* 0x0007e20000100a00 */
[----:B--2---:R-:W-:-:S03]  /*d920*/  IMAD.WIDE R28, R252, 0x4, R14 ;  /* 0x00000004fc1c7825 */ /* 0x004fc600078e020e */
[----:B------:R2:W-:Y:S01]  /*d930*/  LDGSTS.E [R2+0x4], desc[UR8][R32.64], !P1 ;  /* 0x0000400020027fae */ /* 0x0005e2000c921848 */
[----:B---3--:R-:W-:Y:S01]  /*d940*/  IMAD.WIDE R26, R252, 0x4, R12 ;  /* 0x00000004fc1a7825 */ /* 0x008fe200078e020c */
[----:B------:R-:W-:Y:S02]  /*d950*/  IADD3 R252, R25, -0x34, RZ ;  /* 0xffffffcc19fc7810 */ /* 0x000fe40007ffe0ff */
[----:B------:R3:W-:Y:S01]  /*d960*/  STL.64 [R1+0xe40], R30 ;  /* 0x000e401e01007387 */ /* 0x0007e20000100a00 */
[----:B------:R-:W4:Y:S03]  /*d970*/  LDC R25, c[0x0][0x230] ;  /* 0x00008c00ff197b82 */ /* 0x000f260000000800 */
[----:B------:R3:W-:Y:S01]  /*d980*/  LDGSTS.E [R2+0x4004], desc[UR8][R30.64], !P1 ;  /* 0x040040001e027fae */ /* 0x0007e2000c921848 */
[----:B--2---:R-:W-:-:S03]  /*d990*/  IMAD.WIDE R32, R251, 0x4, R18 ;  /* 0x00000004fb207825 */ /* 0x004fc600078e0212 */
[----:B------:R2:W-:Y:S04]  /*d9a0*/  STL.64 [R1+0xe38], R28 ;  /* 0x000e381c01007387 */ /* 0x0005e80000100a00 */
[----:B------:R2:W-:Y:S01]  /*d9b0*/  LDGSTS.E [R2+0x8004], desc[UR8][R28.64], !P1 ;  /* 0x080040001c027fae */ /* 0x0005e2000c921848 */
[----:B---3--:R-:W-:-:S03]  /*d9c0*/  IMAD.WIDE R30, R251, 0x4, R16 ;  /* 0x00000004fb1e7825 */ /* 0x008fc600078e0210 */
[----:B------:R3:W-:Y:S04]  /*d9d0*/  STL.64 [R1+0xe30], R26 ;  /* 0x000e301a01007387 */ /* 0x0007e80000100a00 */
        /* <DEDUP_REMOVED lines=10> */
[----:B------:R-:W1:Y:S03]  /*da80*/  LDC R24, c[0x0][0x230] ;  /* 0x00008c00ff187b82 */ /* 0x000e660000000800 */
[----:B------:R4:W-:Y:S01]  /*da90*/  STL.64 [R1+0xe18], R28 ;  /* 0x000e181c01007387 */ /* 0x0009e20000100a00 */
[----:B--2---:R-:W-:-:S03]  /*daa0*/  IMAD.WIDE R32, R252, 0x4, R18 ;  /* 0x00000004fc207825 */ /* 0x004fc600078e0212 */
[----:B------:R4:W-:Y:S04]  /*dab0*/  LDGSTS.E [R2+0x8008], desc[UR8][R28.64], !P2 ;  /* 0x080080001c027fae */ /* 0x0009e8000d121848 */
[----:B------:R2:W-:Y:S01]  /*dac0*/  STL.64 [R1+0xe10], R26 ;  /* 0x000e101a01007387 */ /* 0x0005e20000100a00 */
[----:B---3--:R-:W-:-:S03]  /*dad0*/  IMAD.WIDE R30, R252, 0x4, R16 ;  /* 0x00000004fc1e7825 */ /* 0x008fc600078e0210 */
        /* <DEDUP_REMOVED lines=10> */
[----:B------:R-:W1:Y:S03]  /*db80*/  LDC R6, c[0x0][0x230] ;  /* 0x00008c00ff067b82 */ /* 0x000e660000000800 */
[----:B------:R4:W-:Y:S04]  /*db90*/  STL.64 [R1+0xe00], R30 ;  /* 0x000e001e01007387 */ /* 0x0009e80000100a00 */
[----:B------:R2:W-:Y:S01]  /*dba0*/  LDGSTS.E [R2+0xc00c], desc[UR8][R26.64], !P3 ;  /* 0x0c00c0001a027fae */ /* 0x0005e2000d921848 */
[----:B---3--:R-:W-:Y:S01]  /*dbb0*/  IMAD.WIDE R32, R251, 0x4, R18 ;  /* 0x00000004fb207825 */ /* 0x008fe200078e0212 */
        /* <DEDUP_REMOVED lines=8> */
[----:B---3--:R-:W-:-:S03]  /*dc40*/  IMAD.WIDE R26, R251, 0x4, R12 ;  /* 0x00000004fb1a7825 */ /* 0x008fc600078e020c */
[----:B------:R2:W-:Y:S01]  /*dc50*/  STL.64 [R1+0xa60], R30 ;  /* 0x000a601e01007387 */ /* 0x0005e20000100a00 */
[----:B------:R-:W-:-:S03]  /*dc60*/  VIADD R251, R25, 0xffffffad ;  /* 0xffffffad19fb7836 */ /* 0x000fc60000000000 */
[----:B------:R2:W-:Y:S01]  /*dc70*/  LDGSTS.E [R2+0x14000], desc[UR8][R30.64], !P4 ;  /* 0x140000001e027fae */ /* 0x0005e2000e121848 */
[----:B------:R-:W3:Y:S01]  /*dc80*/  LDC R25, c[0x0][0x230] ;  /* 0x00008c00ff197b82 */ /* 0x000ee20000000800 */
[C---:B----4-:R-:W-:Y:S02]  /*dc90*/  IMAD.WIDE R32, R252.reuse, 0x4, R18 ;  /* 0x00000004fc207825 */ /* 0x050fe400078e0212 */
[----:B------:R4:W-:Y:S04]  /*dca0*/  STL.64 [R1+0xa58], R28 ;  /* 0x000a581c01007387 */ /* 0x0009e80000100a00 */
[----:B------:R4:W-:Y:S01]  /*dcb0*/  LDGSTS.E [R2+0x18000], desc[UR8][R28.64], !P4 ;  /* 0x180000001c027fae */ /* 0x0009e2000e121848 */
[----:B--2---:R-:W-:-:S03]  /*dcc0*/  IMAD.WIDE R30, R252, 0x4, R16 ;  /* 0x00000004fc1e7825 */ /* 0x004fc600078e0210 */
[----:B------:R2:W-:Y:S04]  /*dcd0*/  STL.64 [R1+0xa50], R26 ;  /* 0x000a501a01007387 */ /* 0x0005e80000100a00 */
        /* <DEDUP_REMOVED lines=8> */
[----:B-1----:R-:W-:Y:S02]  /*dd60*/  IADD3 R252, R24, -0x54, RZ ;  /* 0xffffffac18fc7810 */ /* 0x002fe40007ffe0ff */
[----:B------:R-:W1:Y:S01]  /*dd70*/  LDC R24, c[0x0][0x230] ;  /* 0x00008c00ff187b82 */ /* 0x000e620000000800 */
[----:B------:R2:W-:Y:S04]  /*dd80*/  LDGSTS.E [R2+0x14004], desc[UR8][R30.64], !P5 ;  /* 0x140040001e027fae */ /* 0x0005e8000e921848 */
[----:B------:R3:W-:Y:S01]  /*dd90*/  STL.64 [R1+0xa38], R28 ;  /* 0x000a381c01007387 */ /* 0x0007e20000100a00 */
[----:B----4-:R-:W-:-:S03]  /*dda0*/  IMAD.WIDE R32, R251, 0x4, R18 ;  /* 0x00000004fb207825 */ /* 0x010fc600078e0212 */
        /* <DEDUP_REMOVED lines=9> */
[----:B----4-:R-:W-:-:S03]  /*de40*/  IMAD.WIDE R26, R251, 0x4, R12 ;  /* 0x00000004fb1a7825 */ /* 0x010fc600078e020c */
[----:B------:R2:W-:Y:S01]  /*de50*/  STL.64 [R1+0xa28], R32 ;  /* 0x000a282001007387 */ /* 0x0005e20000100a00 */
[----:B------:R-:W-:-:S03]  /*de60*/  VIADD R251, R6, 0xffffff8f ;  /* 0xffffff8f06fb7836 */ /* 0x000fc60000000000 */
[----:B------:R4:W-:Y:S01]  /*de70*/  LDGSTS.E [R2+0x18008], desc[UR8][R28.64], !P6 ;  /* 0x180080001c027fae */ /* 0x0009e2000f121848 */
[----:B------:R-:W1:Y:S03]  /*de80*/  LDC R6, c[0x0][0x230] ;  /* 0x00008c00ff067b82 */ /* 0x000e660000000800 */
        /* <DEDUP_REMOVED lines=29> */
[----:B-1----:R-:W-:-:S03]  /*e060*/  VIADD R251, R24, 0xffffff8d ;  /* 0xffffff8d18fb7836 */ /* 0x002fc60000000000 */
[----:B------:R2:W-:Y:S01]  /*e070*/  LDGSTS.E [R2+0x24000], desc[UR8][R30.64], !P2 ;  /* 0x240000001e027fae */ /* 0x0005e2000d121848 */
[----:B------:R-:W1:Y:S03]  /*e080*/  LDC R24, c[0x0][0x230] ;  /* 0x00008c00ff187b82 */ /* 0x000e660000000800 */
        /* <DEDUP_REMOVED lines=8> */
[C---:B----4-:R-:W-:Y:S01]  /*e110*/  IMAD.WIDE R28, R252.reuse, 0x4, R14 ;  /* 0x00000004fc1c7825 */ /* 0x050fe200078e020e */
[----:B------:R-:W-:Y:S03]  /*e120*/  STL.64 [R1+0x648], R32 ;  /* 0x0006482001007387 */ /* 0x000fe60000100a00 */
[C-C-:B------:R-:W-:Y:S01]  /*e130*/  IMAD.WIDE R78, R251.reuse, 0x4, R12.reuse ;  /* 0x00000004fb4e7825 */ /* 0x140fe200078e020c */
[----:B------:R-:W-:Y:S03]  /*e140*/  LDGSTS.E [R2+0x20004], desc[UR8][R32.64], !P3 ;  /* 0x2000400020027fae */ /* 0x000fe6000d921848 */
[----:B---3--:R-:W-:Y:S01]  /*e150*/  IMAD.WIDE R26, R252, 0x4, R12 ;  /* 0x00000004fc1a7825 */ /* 0x008fe200078e020c */
[----:B------:R-:W-:Y:S01]  /*e160*/  IADD3 R252, R6, -0x74, RZ ;  /* 0xffffff8c06fc7810 */ /* 0x000fe20007ffe0ff */
[----:B------:R2:W-:Y:S01]  /*e170*/  STL.64 [R1+0x640], R30 ;  /* 0x0006401e01007387 */ /* 0x0005e20000100a00 */
[----:B------:R-:W3:Y:S03]  /*e180*/  LDC R6, c[0x0][0x230] ;  /* 0x00008c00ff067b82 */ /* 0x000ee60000000800 */
[----:B------:R2:W-:Y:S04]  /*e190*/  LDGSTS.E [R2+0x24004], desc[UR8][R30.64], !P3 ;  /* 0x240040001e027fae */ /* 0x0005e8000d921848 */
        /* <DEDUP_REMOVED lines=8> */
[----:B------:R4:W-:Y:S03]  /*e220*/  LDGSTS.E [R2+0x20008], desc[UR8][R30.64], !P4 ;  /* 0x200080001e027fae */ /* 0x0009e6000e121848 */
[C---:B------:R-:W-:Y:S01]  /*e230*/  IMAD.WIDE R62, R252.reuse, 0x4, R18 ;  /* 0x00000004fc3e7825 */ /* 0x040fe200078e0212 */
[----:B------:R-:W-:Y:S03]  /*e240*/  LDGSTS.E [R2+0x24008], desc[UR8][R28.64], !P4 ;  /* 0x240080001c027fae */ /* 0x000fe6000e121848 */
[----:B--2---:R-:W-:Y:S01]  /*e250*/  IMAD.WIDE R26, R251, 0x4, R14 ;  /* 0x00000004fb1a7825 */ /* 0x004fe200078e020e */
[----:B------:R4:W-:Y:S03]  /*e260*/  STL.64 [R1+0x628], R30 ;  /* 0x0006281e01007387 */ /* 0x0009e60000100a00 */
[----:B------:R-:W-:Y:S01]  /*e270*/  VIADD R251, R25, 0xffffffeb ;  /* 0xffffffeb19fb7836 */ /* 0x000fe20000000000 */
[----:B------:R-:W-:Y:S01]  /*e280*/  LDGSTS.E [R2+0x28008], desc[UR8][R26.64], !P4 ;  /* 0x280080001a027fae */ /* 0x000fe2000e121848 */
[----:B------:R-:W2:Y:S01]  /*e290*/  LDC R25, c[0x0][0x230] ;  /* 0x00008c00ff197b82 */ /* 0x000ea20000000800 */
[----:B------:R-:W-:-:S02]  /*e2a0*/  IMAD.WIDE R46, R252, 0x4, R16 ;  /* 0x00000004fc2e7825 */ /* 0x000fc400078e0210 */
[----:B------:R-:W-:Y:S01]  /*e2b0*/  LDGSTS.E [R2+0x2c008], desc[UR8][R78.64], !P4 ;  /* 0x2c0080004e027fae */ /* 0x000fe2000e121848 */
[----:B------:R-:W-:Y:S01]  /*e2c0*/  ISETP.GE.U32.AND P4, PT, R251, 0x7fffff6c, PT ;  /* 0x7fffff6cfb00780c */ /* 0x000fe20003f86070 */
[----:B------:R-:W-:Y:S02]  /*e2d0*/  IMAD R251, R20, 0x70, RZ ;  /* 0x0000007014fb7824 */ /* 0x000fe400078e02ff */
[C---:B----4-:R-:W-:Y:S01]  /*e2e0*/  IMAD.WIDE R30, R252.reuse, 0x4, R14 ;  /* 0x00000004fc1e7825 */ /* 0x050fe200078e020e */
[----:B------:R-:W-:Y:S03]  /*e2f0*/  LDGSTS.E [R2+0x2000c], desc[UR8][R62.64], !P5 ;  /* 0x2000c0003e027fae */ /* 0x000fe6000e921848 */
[----:B------:R-:W-:Y:S01]  /*e300*/  IMAD.WIDE R220, R252, 0x4, R12 ;  /* 0x00000004fcdc7825 */ /* 0x000fe200078e020c */
[----:B------:R-:W-:Y:S03]  /*e310*/  LDGSTS.E [R2+0x2400c], desc[UR8][R46.64], !P5 ;  /* 0x2400c0002e027fae */ /* 0x000fe6000e921848 */
[----:B-1----:R-:W-:Y:S01]  /*e320*/  VIADD R252, R24, 0xffffffea ;  /* 0xffffffea18fc7836 */ /* 0x002fe20000000000 */
[----:B------:R1:W-:Y:S01]  /*e330*/  LDGSTS.E [R2+0x2800c], desc[UR8][R30.64], !P5 ;  /* 0x2800c0001e027fae */ /* 0x0003e2000e921848 */
[C---:B------:R-:W-:Y:S01]  /*e340*/  IMAD.WIDE R94, R251.reuse, 0x4, R18 ;  /* 0x00000004fb5e7825 */ /* 0x040fe200078e0212 */
[----:B------:R-:W4:Y:S02]  /*e350*/  LDC R24, c[0x0][0x230] ;  /* 0x00008c00ff187b82 */ /* 0x000f240000000800 */
[----:B------:R-:W-:Y:S01]  /*e360*/  LDGSTS.E [R2+0x2c00c], desc[UR8][R220.64], !P5 ;  /* 0x2c00c000dc027fae */ /* 0x000fe2000e921848 */
[----:B------:R-:W-:Y:S01]  /*e370*/  IMAD.WIDE R110, R251, 0x4, R16 ;  /* 0x00000004fb6e7825 */ /* 0x000fe200078e0210 */
[----:B------:R-:W-:-:S02]  /*e380*/  ISETP.GE.U32.AND P5, PT, R252, 0x7fffff6b, PT ;  /* 0x7fffff6bfc00780c */ /* 0x000fc40003fa6070 */
[----:B------:R-:W-:Y:S01]  /*e390*/  STL.64 [R1+0x620], R28 ;  /* 0x0006201c01007387 */ /* 0x000fe20000100a00 */
[----:B------:R-:W-:-:S03]  /*e3a0*/  IMAD.WIDE R126, R251, 0x4, R14 ;  /* 0x00000004fb7e7825 */ /* 0x000fc600078e020e */
[----:B------:R-:W-:Y:S01]  /*e3b0*/  STL.64 [R1+0x618], R26 ;  /* 0x0006181a01007387 */ /* 0x000fe20000100a00 */
[----:B------:R-:W-:-:S03]  /*e3c0*/  IMAD.WIDE R142, R251, 0x4, R12 ;  /* 0x00000004fb8e7825 */ /* 0x000fc600078e020c */
[----:B------:R-:W-:Y:S01]  /*e3d0*/  LDGSTS.E [R2+0x30000], desc[UR8][R94.64], !P6 ;  /* 0x300000005e027fae */ /* 0x000fe2000f121848 */
[----:B---3--:R-:W-:Y:S02]  /*e3e0*/  VIADD R251, R6, 0xffffffe9 ;  /* 0xffffffe906fb7836 */ /* 0x008fe40000000000 */
[----:B------:R-:W3:Y:S01]  /*e3f0*/  LDC R6, c[0x0][0x230] ;  /* 0x00008c00ff067b82 */ /* 0x000ee20000000800 */
[----:B------:R-:W-:Y:S01]  /*e400*/  IMAD R252, R20, 0x71, RZ ;  /* 0x0000007114fc7824 */ /* 0x000fe200078e02ff */
[----:B------:R-:W-:Y:S03]  /*e410*/  STL.64 [R1+0x22b0], R78 ;  /* 0x0022b04e01007387 */ /* 0x000fe60000100a00 */
[C---:B------:R-:W-:Y:S01]  /*e420*/  IMAD.WIDE R158, R252.reuse, 0x4, R18 ;  /* 0x00000004fc9e7825 */ /* 0x040fe200078e0212 */
[----:B------:R-:W-:Y:S03]  /*e430*/  LDGSTS.E [R2+0x34000], desc[UR8][R110.64], !P6 ;  /* 0x340000006e027fae */ /* 0x000fe6000f121848 */
[C---:B------:R-:W-:Y:S01]  /*e440*/  IMAD.WIDE R174, R252.reuse, 0x4, R16 ;  /* 0x00000004fcae7825 */ /* 0x040fe200078e0210 */
[----:B------:R-:W-:Y:S03]  /*e450*/  STL.64 [R1+0x22b8], R62 ;  /* 0x0022b83e01007387 */ /* 0x000fe60000100a00 */
[C---:B------:R-:W-:Y:S01]  /*e460*/  IMAD.WIDE R190, R252.reuse, 0x4, R14 ;  /* 0x00000004fcbe7825 */ /* 0x040fe200078e020e */
[----:B------:R-:W-:Y:S03]  /*e470*/  LDGSTS.E [R2+0x38000], desc[UR8][R126.64], !P6 ;  /* 0x380000007e027fae */ /* 0x000fe6000f121848 */
[----:B------:R-:W-:Y:S01]  /*e480*/  IMAD.WIDE R206, R252, 0x4, R12 ;  /* 0x00000004fcce7825 */ /* 0x000fe200078e020c */
[----:B------:R-:W-:Y:S01]  /*e490*/  STL.64 [R1+0x22c0], R46 ;  /* 0x0022c02e01007387 */ /* 0x000fe20000100a00 */
[----:B--2---:R-:W-:-:S03]  /*e4a0*/  IADD3 R252, R25, -0x18, RZ ;  /* 0xffffffe819fc7810 */ /* 0x004fc60007ffe0ff */
[----:B------:R-:W-:Y:S01]  /*e4b0*/  LDGSTS.E [R2+0x3c000], desc[UR8][R142.64], !P6 ;  /* 0x3c0000008e027fae */ /* 0x000fe2000f121848 */
[----:B------:R-:W-:Y:S01]  /*e4c0*/  ISETP.GE.U32.AND P6, PT, R251, 0x7fffff6a, PT ;  /* 0x7fffff6afb00780c */ /* 0x000fe20003fc6070 */
[----:B------:R-:W-:Y:S02]  /*e4d0*/  IMAD R251, R20, 0x72, RZ ;  /* 0x0000007214fb7824 */ /* 0x000fe400078e02ff */
[----:B------:R1:W-:Y:S02]  /*e4e0*/  STL.64 [R1+0x22c8], R30 ;  /* 0x0022c81e01007387 */ /* 0x0003e40000100a00 */
[C---:B------:R-:W-:Y:S02]  /*e4f0*/  IMAD.WIDE R222, R251.reuse, 0x4, R18 ;  /* 0x00000004fbde7825 */ /* 0x040fe400078e0212 */
[----:B------:R-:W-:Y:S02]  /*e500*/  LDGSTS.E [R2+0x30004], desc[UR8][R158.64], !P1 ;  /* 0x300040009e027fae */ /* 0x000fe4000c921848 */
[----:B------:R-:W-:-:S02]  /*e510*/  IMAD.WIDE R32, R251, 0x4, R16 ;  /* 0x00000004fb207825 */ /* 0x000fc400078e0210 */
[----:B------:R-:W-:Y:S02]  /*e520*/  STL.64 [R1+0x22d0], R220 ;  /* 0x0022d0dc01007387 */ /* 0x000fe40000100a00 */
[C---:B------:R-:W-:Y:S02]  /*e530*/  IMAD.WIDE R48, R251.reuse, 0x4, R14 ;  /* 0x00000004fb307825 */ /* 0x040fe400078e020e */
[----:B------:R-:W-:Y:S02]  /*e540*/  LDGSTS.E [R2+0x34004], desc[UR8][R174.64], !P1 ;  /* 0x34004000ae027fae */ /* 0x000fe4000c921848 */
[----:B------:R-:W-:Y:S02]  /*e550*/  IMAD.WIDE R64, R251, 0x4, R12 ;  /* 0x00000004fb407825 */ /* 0x000fe400078e020c */
[----:B------:R-:W-:Y:S02]  /*e560*/  STL.64 [R1+0x22d8], R94 ;  /* 0x0022d85e01007387 */ /* 0x000fe40000100a00 */
[----:B----4-:R-:W-:-:S02]  /*e570*/  VIADD R251, R24, 0xffffffcb ;  /* 0xffffffcb18fb7836 */ /* 0x010fc40000000000 */
[----:B------:R-:W-:Y:S04]  /*e580*/  LDGSTS.E [R2+0x38004], desc[UR8][R190.64], !P1 ;  /* 0x38004000be027fae */ /* 0x000fe8000c921848 */
[----:B------:R-:W-:Y:S04]  /*e590*/  STL.64 [R1+0x22e0], R110 ;  /* 0x0022e06e01007387 */ /* 0x000fe80000100a00 */
        /* <DEDUP_REMOVED lines=12> */
[----:B---3--:R-:W-:Y:S02]  /*e660*/  VIADD R252, R6, 0xffffffca ;  /* 0xffffffca06fc7836 */ /* 0x008fe40000000000 */
[----:B------:R-:W-:Y:S01]  /*e670*/  STL.64 [R1+0x2310], R206 ;  /* 0x002310ce01007387 */ /* 0x000fe20000100a00 */
[----:B------:R-:W2:Y:S03]  /*e680*/  LDC R6, c[0x0][0x230] ;  /* 0x00008c00ff067b82 */ /* 0x000ea60000000800 */
[----:B------:R-:W-:Y:S04]  /*e690*/  LDGSTS.E [R2+0x30008], desc[UR8][R222.64], !P2 ;  /* 0x30008000de027fae */ /* 0x000fe8000d121848 */
[----:B------:R-:W-:Y:S04]  /*e6a0*/  STL.64 [R1+0x2318], R222 ;  /* 0x002318de01007387 */ /* 0x000fe80000100a00 */
[----:B------:R-:W-:Y:S04]  /*e6b0*/  LDGSTS.E [R2+0x34008], desc[UR8][R32.64], !P2 ;  /* 0x3400800020027fae */ /* 0x000fe8000d121848 */
[----:B------:R-:W-:Y:S04]  /*e6c0*/  STL.64 [R1+0x2320], R32 ;  /* 0x0023202001007387 */ /* 0x000fe80000100a00 */
[----:B------:R-:W-:Y:S04]  /*e6d0*/  LDGSTS.E [R2+0x38008], desc[UR8][R48.64], !P2 ;  /* 0x3800800030027fae */ /* 0x000fe8000d121848 */
[----:B------:R-:W-:Y:S04]  /*e6e0*/  STL.64 [R1+0x2328], R48 ;  /* 0x0023283001007387 */ /* 0x000fe80000100a00 */
[----:B------:R-:W-:Y:S01]  /*e6f0*/  LDGSTS.E [R2+0x3c008], desc[UR8][R64.64], !P2 ;  /* 0x3c00800040027fae */ /* 0x000fe2000d121848 */
[----:B------:R-:W-:Y:S01]  /*e700*/  ISETP.GE.U32.AND P2, PT, R251, 0x7fffff4c, PT ;  /* 0x7fffff4cfb00780c */ /* 0x000fe20003f46070 */
[----:B------:R-:W-:-:S02]  /*e710*/  IMAD R251, R20, 0x14, RZ ;  /* 0x0000001414fb7824 */ /* 0x000fc400078e02ff */
[----:B------:R-:W-:Y:S02]  /*e720*/  STL.64 [R1+0x2330], R64 ;  /* 0x0023304001007387 */ /* 0x000fe40000100a00 */
[C---:B-1----:R-:W-:Y:S02]  /*e730*/  IMAD.WIDE R30, R251.reuse, 0x4, R18 ;  /* 0x00000004fb1e7825 */ /* 0x042fe400078e0212 */
[----:B------:R-:W-:Y:S02]  /*e740*/  STL.64 [R1+0x2338], R80 ;  /* 0x0023385001007387 */ /* 0x000fe40000100a00 */
[C---:B------:R-:W-:Y:S02]  /*e750*/  IMAD.WIDE R28, R251.reuse, 0x4, R16 ;  /* 0x00000004fb1c7825 */ /* 0x040fe400078e0210 */
[----:B------:R-:W-:Y:S02]  /*e760*/  LDGSTS.E [R2+0x3000c], desc[UR8][R80.64], !P3 ;  /* 0x3000c00050027fae */ /* 0x000fe4000d921848 */
[----:B------:R-:W-:-:S02]  /*e770*/  IMAD.WIDE R26, R251, 0x4, R14 ;  /* 0x00000004fb1a7825 */ /* 0x000fc400078e020e */
[----:B------:R-:W-:Y:S02]  /*e780*/  STL.64 [R1+0x2340], R96 ;  /* 0x0023406001007387 */ /* 0x000fe40000100a00 */
[----:B------:R-:W-:Y:S02]  /*e790*/  IMAD.WIDE R24, R251, 0x4, R12 ;  /* 0x00000004fb187825 */ /* 0x000fe400078e020c */
[----:B------:R-:W-:Y:S02]  /*e7a0*/  LDGSTS.E [R2+0x3400c], desc[UR8][R96.64], !P3 ;  /* 0x3400c00060027fae */ /* 0x000fe4000d921848 */
[----:B------:R-:W-:Y:S02]  /*e7b0*/  VIADD R251, R35, 0xffffffc9 ;  /* 0xffffffc923fb7836 */ /* 0x000fe40000000000 */
[----:B------:R-:W-:Y:S04]  /*e7c0*/  STL.64 [R1+0x2348], R112 ;  /* 0x0023487001007387 */ /* 0x000fe80000100a00 */
[----:B------:R-:W-:Y:S04]  /*e7d0*/  LDGSTS.E [R2+0x3800c], desc[UR8][R112.64], !P3 ;  /* 0x3800c00070027fae */ /* 0x000fe8000d921848 */
[----:B------:R-:W-:Y:S04]  /*e7e0*/  STL.64 [R1+0x2350], R128 ;  /* 0x0023508001007387 */ /* 0x000fe80000100a00 */
[----:B------:R1:W-:Y:S01]  /*e7f0*/  LDGSTS.E [R2+0x3c00c], desc[UR8][R128.64], !P3 ;  /* 0x3c00c00080027fae */ /* 0x0003e2000d921848 */
[----:B------:R-:W-:Y:S01]  /*e800*/  ISETP.GE.U32.AND P3, PT, R252, 0x7fffff4b, PT ;  /* 0x7fffff4bfc00780c */ /* 0x000fe20003f66070 */
[----:B------:R-:W-:-:S02]  /*e810*/  IMAD R252, R20, 0x15, RZ ;  /* 0x0000001514fc7824 */ /* 0x000fc400078e02ff */
[----:B------:R1:W-:Y:S04]  /*e820*/  STL.64 [R1+0x1d78], R2 ;  /* 0x001d780201007387 */ /* 0x0003e80000100a00 */
[----:B------:R3:W-:Y:S04]  /*e830*/  STL.64 [R1+0xde8], R30 ;  /* 0x000de81e01007387 */ /* 0x0007e80000100a00 */
[----:B------:R3:W-:Y:S01]  /*e840*/  LDGSTS.E [R21], desc[UR8][R30.64], !P4 ;  /* 0x000000001e157fae */ /* 0x0007e2000e121848 */
[----:B-1----:R-:W1:Y:S03]  /*e850*/  LDC R2, c[0x0][0x230] ;  /* 0x00008c00ff027b82 */ /* 0x002e660000000800 */
[----:B------:R4:W-:Y:S04]  /*e860*/  STL.64 [R1+0xde0], R28 ;  /* 0x000de01c01007387 */ /* 0x0009e80000100a00 */
[----:B------:R4:W-:Y:S01]  /*e870*/  LDGSTS.E [R21+0x4000], desc[UR8][R28.64], !P4 ;  /* 0x040000001c157fae */ /* 0x0009e2000e121848 */
[----:B---3--:R-:W-:-:S03]  /*e880*/  IMAD.WIDE R30, R252, 0x4, R18 ;  /* 0x00000004fc1e7825 */ /* 0x008fc600078e0212 */
[----:B------:R3:W-:Y:S01]  /*e890*/  STL.64 [R1+0xdd8], R26 ;  /* 0x000dd81a01007387 */ /* 0x0007e20000100a00 */
[----:B------:R-:W1:Y:S03]  /*e8a0*/  LDC R3, c[0x0][0x230] ;  /* 0x00008c00ff037b82 */ /* 0x000e660000000800 */
[----:B------:R3:W-:Y:S01]  /*e8b0*/  LDGSTS.E [R21+0x8000], desc[UR8][R26.64], !P4 ;  /* 0x080000001a157fae */ /* 0x0007e2000e121848 */
[----:B----4-:R-:W-:-:S03]  /*e8c0*/  IMAD.WIDE R28, R252, 0x4, R16 ;  /* 0x00000004fc1c7825 */ /* 0x010fc600078e0210 */
[----:B------:R4:W-:Y:S04]  /*e8d0*/  STL.64 [R1+0xdd0], R24 ;  /* 0x000dd01801007387 */ /* 0x0009e80000100a00 */
[----:B------:R4:W-:Y:S01]  /*e8e0*/  LDGSTS.E [R21+0xc000], desc[UR8][R24.64], !P4 ;  /* 0x0c00000018157fae */ /* 0x0009e2000e121848 */
[----:B------:R-:W-:Y:S01]  /*e8f0*/  ISETP.GE.U32.AND P4, PT, R251, 0x7fffff4a, PT ;  /* 0x7fffff4afb00780c */ /* 0x000fe20003f86070 */
[----:B------:R-:W-:Y:S02]  /*e900*/  IMAD R251, R20, 0x16, RZ ;  /* 0x0000001614fb7824 */ /* 0x000fe400078e02ff */
[C---:B---3--:R-:W-:Y:S01]  /*e910*/  IMAD.WIDE R26, R252.reuse, 0x4, R14 ;  /* 0x00000004fc1a7825 */ /* 0x048fe200078e020e */
[----:B------:R3:W-:Y:S04]  /*e920*/  STL.64 [R1+0xdc8], R30 ;  /* 0x000dc81e01007387 */ /* 0x0007e80000100a00 */
[----:B------:R3:W-:Y:S01]  /*e930*/  LDGSTS.E [R21+0x4], desc[UR8][R30.64], !P5 ;  /* 0x000040001e157fae */ /* 0x0007e2000e921848 */
[----:B----4-:R-:W-:-:S03]  /*e940*/  IMAD.WIDE R24, R252, 0x4, R12 ;  /* 0x00000004fc187825 */ /* 0x010fc600078e020c */
[----:B------:R4:W-:Y:S01]  /*e950*/  STL.64 [R1+0xdc0], R28 ;  /* 0x000dc01c01007387 */ /* 0x0009e20000100a00 */
[----:B------:R-:W-:-:S03]  /*e960*/  IADD3 R252, R34, -0x38, RZ ;  /* 0xffffffc822fc7810 */ /* 0x000fc60007ffe0ff */
[----:B------:R4:W-:Y:S04]  /*e970*/  LDGSTS.E [R21+0x4004], desc[UR8][R28.64], !P5 ;  /* 0x040040001c157fae */ /* 0x0009e8000e921848 */
[----:B------:R2:W-:Y:S01]  /*e980*/  STL.64 [R1+0xdb8], R26 ;  /* 0x000db81a01007387 */ /* 0x0005e20000100a00 */
[----:B---3--:R-:W-:-:S03]  /*e990*/  IMAD.WIDE R30, R251, 0x4, R18 ;  /* 0x00000004fb1e7825 */ /* 0x008fc600078e0212 */
[----:B------:R2:W-:Y:S04]  /*e9a0*/  LDGSTS.E [R21+0x8004], desc[UR8][R26.64], !P5 ;  /* 0x080040001a157fae */ /* 0x0005e8000e921848 */
[----:B------:R3:W-:Y:S01]  /*e9b0*/  STL.64 [R1+0xdb0], R24 ;  /* 0x000db01801007387 */ /* 0x0007e20000100a00 */
[----:B----4-:R-:W-:-:S03]  /*e9c0*/  IMAD.WIDE R28, R251, 0x4, R16 ;  /* 0x00000004fb1c7825 */ /* 0x010fc600078e0210 */
        /* <DEDUP_REMOVED lines=52> */
[----:B------:R1:W-:Y:S04]  /*ed10*/  STL.64 [R1+0x9c8], R30 ;  /* 0x0009c81e01007387 */ /* 0x0003e80000100a00 */
[----:B------:R1:W-:Y:S01]  /*ed20*/  LDGSTS.E [R21+0x10004], desc[UR8][R30.64], !P3 ;  /* 0x100040001e157fae */ /* 0x0003e2000d921848 */
[----:B--2---:R-:W-:Y:S01]  /*ed30*/  IMAD.WIDE R24, R252, 0x4, R12 ;  /* 0x00000004fc187825 */ /* 0x004fe200078e020c */
[----:B------:R-:W-:-:S02]  /*ed40*/  IADD3 R252, R6, -0x58, RZ ;  /* 0xffffffa806fc7810 */ /* 0x000fc40007ffe0ff */
[----:B------:R2:W-:Y:S01]  /*ed50*/  STL.64 [R1+0x9c0], R28 ;  /* 0x0009c01c01007387 */ /* 0x0005e20000100a00 */
[----:B------:R-:W3:Y:S03]  /*ed60*/  LDC R6, c[0x0][0x230] ;  /* 0x00008c00ff067b82 */ /* 0x000ee60000000800 */
[----:B------:R2:W-:Y:S01]  /*ed70*/  LDGSTS.E [R21+0x14004], desc[UR8][R28.64], !P3 ;  /* 0x140040001c157fae */ /* 0x0005e2000d921848 */
[----:B-1----:R-:W-:-:S03]  /*ed80*/  IMAD.WIDE R30, R251, 0x4, R18 ;  /* 0x00000004fb1e7825 */ /* 0x002fc600078e0212 */
[----:B------:R1:W-:Y:S04]  /*ed90*/  STL.64 [R1+0x9b8], R26 ;  /* 0x0009b81a01007387 */ /* 0x0003e80000100a00 */
[----:B------:R1:W-:Y:S04]  /*eda0*/  LDGSTS.E [R21+0x18004], desc[UR8][R26.64], !P3 ;  /* 0x180040001a157fae */ /* 0x0003e8000d921848 */
[----:B------:R4:W-:Y:S01]  /*edb0*/  STL.64 [R1+0x9b0], R24 ;  /* 0x0009b01801007387 */ /* 0x0009e20000100a00 */
[----:B--2---:R-:W-:-:S03]  /*edc0*/  IMAD.WIDE R28, R251, 0x4, R16 ;  /* 0x00000004fb1c7825 */ /* 0x004fc600078e0210 */
[----:B------:R4:W-:Y:S01]  /*edd0*/  LDGSTS.E [R21+0x1c004], desc[UR8][R24.64], !P3 ;  /* 0x1c00400018157fae */ /* 0x0009e2000d921848 */
[----:B------:R-:W-:Y:S01]  /*ede0*/  ISETP.GE.U32.AND P3, PT, R252, 0x7fffff29, PT ;  /* 0x7fffff29fc00780c */ /* 0x000fe20003f66070 */
[----:B------:R-:W-:Y:S02]  /*edf0*/  IMAD R252, R20, 0x37, RZ ;  /* 0x0000003714fc7824 */ /* 0x000fe400078e02ff */
[C---:B-1----:R-:W-:Y:S01]  /*ee00*/  IMAD.WIDE R26, R251.reuse, 0x4, R14 ;  /* 0x00000004fb1a7825 */ /* 0x042fe200078e020e */
[----:B------:R1:W-:Y:S04]  /*ee10*/  STL.64 [R1+0x9a8], R30 ;  /* 0x0009a81e01007387 */ /* 0x0003e80000100a00 */
[----:B------:R1:W-:Y:S01]  /*ee20*/  LDGSTS.E [R21+0x10008], desc[UR8][R30.64], !P4 ;  /* 0x100080001e157fae */ /* 0x0003e2000e121848 */
[----:B----4-:R-:W-:-:S03]  /*ee30*/  IMAD.WIDE R24, R251, 0x4, R12 ;  /* 0x00000004fb187825 */ /* 0x010fc600078e020c */
        /* <DEDUP_REMOVED lines=13> */
[----:B------:R-:W-:Y:S03]  /*ef10*/  LDGSTS.E [R21+0x1000c], desc[UR8][R30.64], !P5 ;  /* 0x1000c0001e157fae */ /* 0x000fe6000e921848 */
[----:B------:R-:W-:Y:S01]  /*ef20*/  IMAD.WIDE R204, R251, 0x4, R18 ;  /* 0x00000004fbcc7825 */ /* 0x000fe200078e0212 */
[----:B------:R2:W-:Y:S03]  /*ef30*/  LDGSTS.E [R21+0x1400c], desc[UR8][R28.64], !P5 ;  /* 0x1400c0001c157fae */ /* 0x0005e6000e921848 */
[----:B-1----:R-:W-:Y:S01]  /*ef40*/  IMAD.WIDE R24, R252, 0x4, R12 ;  /* 0x00000004fc187825 */ /* 0x002fe200078e020c */
[----:B------:R-:W-:Y:S03]  /*ef50*/  LDGSTS.E [R21+0x1800c], desc[UR8][R26.64], !P5 ;  /* 0x1800c0001a157fae */ /* 0x000fe6000e921848 */
[----:B------:R-:W-:Y:S01]  /*ef60*/  VIADD R252, R3, 0xffffff8a ;  /* 0xffffff8a03fc7836 */ /* 0x000fe20000000000 */
[----:B------:R1:W-:Y:S01]  /*ef70*/  LDGSTS.E [R21+0x1c00c], desc[UR8][R24.64], !P5 ;  /* 0x1c00c00018157fae */ /* 0x0003e2000e921848 */
[----:B------:R-:W3:Y:S01]  /*ef80*/  LDC R3, c[0x0][0x230] ;  /* 0x00008c00ff037b82 */ /* 0x000ee20000000800 */
[----:B------:R-:W-:-:S02]  /*ef90*/  IMAD.WIDE R188, R251, 0x4, R16 ;  /* 0x00000004fbbc7825 */ /* 0x000fc400078e0210 */
[----:B------:R-:W-:Y:S01]  /*efa0*/  ISETP.GE.U32.AND P5, PT, R252, 0x7fffff0b, PT ;  /* 0x7fffff0bfc00780c */ /* 0x000fe20003fa6070 */
[----:B------:R-:W-:Y:S01]  /*efb0*/  LDGSTS.E [R21+0x20000], desc[UR8][R204.64], !P6 ;  /* 0x20000000cc157fae */ /* 0x000fe2000f121848 */
[----:B------:R-:W-:-:S03]  /*efc0*/  IMAD.WIDE R172, R251, 0x4, R14 ;  /* 0x00000004fbac7825 */ /* 0x000fc600078e020e */
[----:B------:R-:W-:Y:S01]  /*efd0*/  LDGSTS.E [R21+0x24000], desc[UR8][R188.64], !P6 ;  /* 0x24000000bc157fae */ /* 0x000fe2000f121848 */
[----:B------:R-:W-:-:S03]  /*efe0*/  IMAD.WIDE R156, R251, 0x4, R12 ;  /* 0x00000004fb9c7825 */ /* 0x000fc600078e020c */
[----:B------:R-:W-:Y:S01]  /*eff0*/  LDGSTS.E [R21+0x28000], desc[UR8][R172.64], !P6 ;  /* 0x28000000ac157fae */ /* 0x000fe2000f121848 */
[----:B------:R-:W-:Y:S02]  /*f000*/  VIADD R251, R6, 0xffffff89 ;  /* 0xffffff8906fb7836 */ /* 0x000fe40000000000 */
[----:B------:R-:W1:Y:S01]  /*f010*/  LDC R6, c[0x0][0x230] ;  /* 0x00008c00ff067b82 */ /* 0x000e620000000800 */
[C---:B------:R-:W-:Y:S01]  /*f020*/  IMAD R252, R20.reuse, 0x55, RZ ;  /* 0x0000005514fc7824 */ /* 0x040fe200078e02ff */
[----:B------:R-:W-:Y:S01]  /*f030*/  LDGSTS.E [R21+0x2c000], desc[UR8][R156.64], !P6 ;  /* 0x2c0000009c157fae */ /* 0x000fe2000f121848 */
[----:B------:R-:W-:Y:S01]  /*f040*/  ISETP.GE.U32.AND P6, PT, R251, 0x7fffff0a, PT ;  /* 0x7fffff0afb00780c */ /* 0x000fe20003fc6070 */
[----:B------:R-:W-:Y:S02]  /*f050*/  IMAD R251, R20, 0x56, RZ ;  /* 0x0000005614fb7824 */ /* 0x000fe400078e02ff */
[C---:B------:R-:W-:Y:S01]  /*f060*/  IMAD.WIDE R140, R252.reuse, 0x4, R18 ;  /* 0x00000004fc8c7825 */ /* 0x040fe200078e0212 */
[----:B------:R-:W-:Y:S03]  /*f070*/  STL.64 [R1+0x988], R30 ;  /* 0x0009881e01007387 */ /* 0x000fe60000100a00 */
[C---:B------:R-:W-:Y:S01]  /*f080*/  IMAD.WIDE R124, R252.reuse, 0x4, R16 ;  /* 0x00000004fc7c7825 */ /* 0x040fe200078e0210 */
[----:B------:R2:W-:Y:S03]  /*f090*/  STL.64 [R1+0x980], R28 ;  /* 0x0009801c01007387 */ /* 0x0005e60000100a00 */
[C---:B------:R-:W-:Y:S01]  /*f0a0*/  IMAD.WIDE R108, R252.reuse, 0x4, R14 ;  /* 0x00000004fc6c7825 */ /* 0x040fe200078e020e */
[----:B------:R-:W-:Y:S03]  /*f0b0*/  LDGSTS.E [R21+0x20004], desc[UR8][R140.64], !P1 ;  /* 0x200040008c157fae */ /* 0x000fe6000c921848 */
[----:B------:R-:W-:Y:S01]  /*f0c0*/  IMAD.WIDE R92, R252, 0x4, R12 ;  /* 0x00000004fc5c7825 */ /* 0x000fe200078e020c */
[----:B----4-:R-:W-:Y:S01]  /*f0d0*/  IADD3 R252, R2, -0x78, RZ ;  /* 0xffffff8802fc7810 */ /* 0x010fe20007ffe0ff */
[----:B------:R-:W-:Y:S01]  /*f0e0*/  LDGSTS.E [R21+0x24004], desc[UR8][R124.64], !P1 ;  /* 0x240040007c157fae */ /* 0x000fe2000c921848 */
[----:B------:R-:W4:Y:S01]  /*f0f0*/  LDC R2, c[0x0][0x230] ;  /* 0x00008c00ff027b82 */ /* 0x000f220000000800 */
[----:B------:R-:W-:-:S02]  /*f100*/  IMAD.WIDE R76, R251, 0x4, R18 ;  /* 0x00000004fb4c7825 */ /* 0x000fc400078e0212 */
[----:B------:R-:W-:Y:S02]  /*f110*/  LDGSTS.E [R21+0x28004], desc[UR8][R108.64], !P1 ;  /* 0x280040006c157fae */ /* 0x000fe4000c921848 */
[C---:B------:R-:W-:Y:S02]  /*f120*/  IMAD.WIDE R60, R251.reuse, 0x4, R16 ;  /* 0x00000004fb3c7825 */ /* 0x040fe400078e0210 */
[----:B------:R-:W-:Y:S01]  /*f130*/  LDGSTS.E [R21+0x2c004], desc[UR8][R92.64], !P1 ;  /* 0x2c0040005c157fae */ /* 0x000fe2000c921848 */
[----:B------:R-:W-:Y:S01]  /*f140*/  ISETP.GE.U32.AND P1, PT, R252, 0x7fffff09, PT ;  /* 0x7fffff09fc00780c */ /* 0x000fe20003f26070 */
[C---:B------:R-:W-:Y:S02]  /*f150*/  IMAD.WIDE R44, R251.reuse, 0x4, R14 ;  /* 0x00000004fb2c7825 */ /* 0x040fe400078e020e */
[----:B------:R-:W-:Y:S02]  /*f160*/  LDGSTS.E [R21+0x20008], desc[UR8][R76.64], !P2 ;  /* 0x200080004c157fae */ /* 0x000fe4000d121848 */
[----:B--2---:R-:W-:-:S02]  /*f170*/  IMAD.WIDE R28, R251, 0x4, R12 ;  /* 0x00000004fb1c7825 */ /* 0x004fc400078e020c */
[----:B------:R-:W-:Y:S02]  /*f180*/  LDGSTS.E [R21+0x24008], desc[UR8][R60.64], !P2 ;  /* 0x240080003c157fae */ /* 0x000fe4000d121848 */
[----:B---3--:R-:W-:Y:S02]  /*f190*/  VIADD R251, R3, 0xffffffe7 ;  /* 0xffffffe703fb7836 */ /* 0x008fe40000000000 */
[----:B------:R-:W2:Y:S01]  /*f1a0*/  LDC R3, c[0x0][0x230] ;  /* 0x00008c00ff037b82 */ /* 0x000ea20000000800 */
[----:B------:R-:W-:Y:S01]  /*f1b0*/  IMAD R252, R20, 0x57, RZ ;  /* 0x0000005714fc7824 */ /* 0x000fe200078e02ff */
[----:B------:R-:W-:Y:S03]  /*f1c0*/  LDGSTS.E [R21+0x28008], desc[UR8][R44.64], !P2 ;  /* 0x280080002c157fae */ /* 0x000fe6000d121848 */
[----:B------:R-:W-:Y:S01]  /*f1d0*/  IMAD.WIDE R218, R252, 0x4, R18 ;  /* 0x00000004fcda7825 */ /* 0x000fe200078e0212 */
[----:B------:R-:W-:Y:S01]  /*f1e0*/  LDGSTS.E [R21+0x2c008], desc[UR8][R28.64], !P2 ;  /* 0x2c0080001c157fae */ /* 0x000fe2000d121848 */
[----:B------:R-:W-:-:S02]  /*f1f0*/  ISETP.GE.U32.AND P2, PT, R251, 0x7fffff68, PT ;  /* 0x7fffff68fb00780c */ /* 0x000fc40003f46070 */
[C---:B------:R-:W-:Y:S01]  /*f200*/  IMAD.WIDE R202, R252.reuse, 0x4, R16 ;  /* 0x00000004fcca7825 */ /* 0x040fe200078e0210 */
[----:B------:R3:W-:Y:S03]  /*f210*/  LDGSTS.E [R21+0x2000c], desc[UR8][R218.64], !P3 ;  /* 0x2000c000da157fae */ /* 0x0007e6000d921848 */
[C---:B------:R-:W-:Y:S01]  /*f220*/  IMAD.WIDE R186, R252.reuse, 0x4, R14 ;  /* 0x00000004fcba7825 */ /* 0x040fe200078e020e */
[----:B------:R3:W-:Y:S03]  /*f230*/  LDGSTS.E [R21+0x2400c], desc[UR8][R202.64], !P3 ;  /* 0x2400c000ca157fae */ /* 0x0007e6000d921848 */
[----:B------:R-:W-:Y:S01]  /*f240*/  IMAD.WIDE R170, R252, 0x4, R12 ;  /* 0x00000004fcaa7825 */ /* 0x000fe200078e020c */
[----:B------:R-:W-:Y:S03]  /*f250*/  LDGSTS.E [R21+0x2800c], desc[UR8][R186.64], !P3 ;  /* 0x2800c000ba157fae */ /* 0x000fe6000d921848 */
[----:B-1----:R-:W-:Y:S01]  /*f260*/  VIADD R252, R6, 0xffffffe6 ;  /* 0xffffffe606fc7836 */ /* 0x002fe20000000000 */
[----:B------:R-:W-:Y:S01]  /*f270*/  LDGSTS.E [R21+0x2c00c], desc[UR8][R170.64], !P3 ;  /* 0x2c00c000aa157fae */ /* 0x000fe2000d921848 */
[----:B------:R-:W1:Y:S01]  /*f280*/  LDC R6, c[0x0][0x230] ;  /* 0x00008c00ff067b82 */ /* 0x000e620000000800 */
[----:B------:R-:W-:-:S02]  /*f290*/  IMAD R251, R20, 0x74, RZ ;  /* 0x0000007414fb7824 */ /* 0x000fc400078e02ff */
[----:B------:R-:W-:Y:S01]  /*f2a0*/  ISETP.GE.U32.AND P3, PT, R252, 0x7fffff67, PT ;  /* 0x7fffff67fc00780c */ /* 0x000fe20003f66070 */
[----:B------:R-:W-:Y:S01]  /*f2b0*/  IMAD R252, R20, 0x75, RZ ;  /* 0x0000007514fc7824 */ /* 0x000fe200078e02ff */
[----:B------:R-:W-:Y:S01]  /*f2c0*/  STL.64 [R1+0x978], R26 ;  /* 0x0009781a01007387 */ /* 0x000fe20000100a00 */
[----:B------:R-:W-:-:S03]  /*f2d0*/  IMAD.WIDE R144, R251, 0x4, R18 ;  /* 0x00000004fb907825 */ /* 0x000fc600078e0212 */
[----:B------:R3:W-:Y:S01]  /*f2e0*/  STL.64 [R1+0x970], R24 ;  /* 0x0009701801007387 */ /* 0x0007e20000100a00 */
[----:B------:R-:W-:-:S03]  /*f2f0*/  IMAD.WIDE R160, R251, 0x4, R16 ;  /* 0x00000004fba07825 */ /* 0x000fc600078e0210 */
[----:B------:R-:W-:Y:S01]  /*f300*/  LDGSTS.E [R21+0x30000], desc[UR8][R144.64], !P4 ;  /* 0x3000000090157fae */ /* 0x000fe2000e121848 */
[----:B------:R-:W-:-:S03]  /*f310*/  IMAD.WIDE R176, R251, 0x4, R14 ;  /* 0x00000004fbb07825 */ /* 0x000fc600078e020e */
[----:B------:R-:W-:Y:S01]  /*f320*/  STL.64 [R1+0x2358], R204 ;  /* 0x002358cc01007387 */ /* 0x000fe20000100a00 */
[----:B------:R-:W-:-:S03]  /*f330*/  IMAD.WIDE R192, R251, 0x4, R12 ;  /* 0x00000004fbc07825 */ /* 0x000fc600078e020c */
[----:B------:R-:W-:Y:S01]  /*f340*/  LDGSTS.E [R21+0x34000], desc[UR8][R160.64], !P4 ;  /* 0x34000000a0157fae */ /* 0x000fe2000e121848 */
[----:B----4-:R-:W-:Y:S02]  /*f350*/  VIADD R251, R2, 0xffffffe5 ;  /* 0xffffffe502fb7836 */ /* 0x010fe40000000000 */
[----:B------:R-:W4:Y:S01]  /*f360*/  LDC R2, c[0x0][0x230] ;  /* 0x00008c00ff027b82 */ /* 0x000f220000000800 */
[C---:B------:R-:W-:Y:S01]  /*f370*/  IMAD.WIDE R208, R252.reuse, 0x4, R18 ;  /* 0x00000004fcd07825 */ /* 0x040fe200078e0212 */
[----:B------:R-:W-:Y:S03]  /*f380*/  STL.64 [R1+0x2360], R188 ;  /* 0x002360bc01007387 */ /* 0x000fe60000100a00 */
[C---:B------:R-:W-:Y:S01]  /*f390*/  IMAD.WIDE R224, R252.reuse, 0x4, R16 ;  /* 0x00000004fce07825 */ /* 0x040fe200078e0210 */
[----:B------:R-:W-:Y:S03]  /*f3a0*/  LDGSTS.E [R21+0x38000], desc[UR8][R176.64], !P4 ;  /* 0x38000000b0157fae */ /* 0x000fe6000e121848 */
[C---:B------:R-:W-:Y:S01]  /*f3b0*/  IMAD.WIDE R34, R252.reuse, 0x4, R14 ;  /* 0x00000004fc227825 */ /* 0x040fe200078e020e */
[----:B------:R-:W-:Y:S03]  /*f3c0*/  STL.64 [R1+0x2368], R172 ;  /* 0x002368ac01007387 */ /* 0x000fe60000100a00 */
[----:B------:R-:W-:Y:S01]  /*f3d0*/  IMAD.WIDE R50, R252, 0x4, R12 ;  /* 0x00000004fc327825 */ /* 0x000fe200078e020c */
[----:B--2---:R-:W-:Y:S01]  /*f3e0*/  IADD3 R252, R3, -0x1c, RZ ;  /* 0xffffffe403fc7810 */ /* 0x004fe20007ffe0ff */
[----:B------:R-:W-:Y:S01]  /*f3f0*/  LDGSTS.E [R21+0x3c000], desc[UR8][R192.64], !P4 ;  /* 0x3c000000c0157fae */ /* 0x000fe2000e121848 */
[----:B------:R-:W2:Y:S01]  /*f400*/  LDC R3, c[0x0][0x230] ;  /* 0x00008c00ff037b82 */ /* 0x000ea20000000800 */
[----:B------:R-:W-:Y:S01]  /*f410*/  ISETP.GE.U32.AND P4, PT, R251, 0x7fffff66, PT ;  /* 0x7fffff66fb00780c */ /* 0x000fe20003f86070 */
[----:B------:R-:W-:Y:S01]  /*f420*/  IMAD R251, R20, 0x76, RZ ;  /* 0x0000007614fb7824 */ /* 0x000fe200078e02ff */
[----:B------:R-:W-:Y:S03]  /*f430*/  STL.64 [R1+0x2370], R156 ;  /* 0x0023709c01007387 */ /* 0x000fe60000100a00 */
[C---:B------:R-:W-:Y:S01]  /*f440*/  IMAD.WIDE R66, R251.reuse, 0x4, R18 ;  /* 0x00000004fb427825 */ /* 0x040fe200078e0212 */
[----:B------:R-:W-:Y:S03]  /*f450*/  STL.64 [R1+0x2378], R140 ;  /* 0x0023788c01007387 */ /* 0x000fe60000100a00 */
[C---:B------:R-:W-:Y:S01]  /*f460*/  IMAD.WIDE R82, R251.reuse, 0x4, R16 ;  /* 0x00000004fb527825 */ /* 0x040fe200078e0210 */
[----:B------:R-:W-:Y:S03]  /*f470*/  STL.64 [R1+0x2380], R124 ;  /* 0x0023807c01007387 */ /* 0x000fe60000100a00 */
[C---:B------:R-:W-:Y:S01]  /*f480*/  IMAD.WIDE R98, R251.reuse, 0x4, R14 ;  /* 0x00000004fb627825 */ /* 0x040fe200078e020e */
[----:B------:R-:W-:Y:S03]  /*f490*/  STL.64 [R1+0x2388], R108 ;  /* 0x0023886c01007387 */ /* 0x000fe60000100a00 */
[----:B------:R-:W-:Y:S01]  /*f4a0*/  IMAD.WIDE R114, R251, 0x4, R12 ;  /* 0x00000004fb727825 */ /* 0x000fe200078e020c */
[----:B------:R-:W-:Y:S03]  /*f4b0*/  STL.64 [R1+0x2390], R92 ;  /* 0x0023905c01007387 */ /* 0x000fe60000100a00 */
[----:B-1----:R-:W-:Y:S01]  /*f4c0*/  VIADD R251, R6, 0xffffffc7 ;  /* 0xffffffc706fb7836 */ /* 0x002fe20000000000 */
[----:B------:R-:W-:Y:S01]  /*f4d0*/  LDGSTS.E [R21+0x30004], desc[UR8][R208.64], !P5 ;  /* 0x30004000d0157fae */ /* 0x000fe2000e921848 */
[----:B------:R-:W1:Y:S03]  /*f4e0*/  LDC R6, c[0x0][0x230] ;  /* 0x00008c00ff067b82 */ /* 0x000e660000000800 */
        /* <DEDUP_REMOVED lines=9> */
[C---:B------:R-:W-:Y:S02]  /*f580*/  IMAD.WIDE R130, R252.reuse, 0x4, R18 ;  /* 0x00000004fc827825 */ /* 0x040fe400078e0212 */
[----:B------:R2:W-:Y:S02]  /*f590*/  STL.64 [R1+0x23b8], R218 ;  /* 0x0023b8da01007387 */ /* 0x0005e40000100a00 */
[C---:B------:R-:W-:Y:S02]  /*f5a0*/  IMAD.WIDE R146, R252.reuse, 0x4, R16 ;  /* 0x00000004fc927825 */ /* 0x040fe400078e0210 */
[----:B------:R1:W-:Y:S02]  /*f5b0*/  STL.64 [R1+0x23c0], R202 ;  /* 0x0023c0ca01007387 */ /* 0x0003e40000100a00 */
[----:B------:R-:W-:-:S02]  /*f5c0*/  IMAD.WIDE R162, R252, 0x4, R14 ;  /* 0x00000004fca27825 */ /* 0x000fc400078e020e */
[----:B------:R-:W-:Y:S02]  /*f5d0*/  STL.64 [R1+0x23c8], R186 ;  /* 0x0023c8ba01007387 */ /* 0x000fe40000100a00 */
[----:B------:R-:W-:Y:S02]  /*f5e0*/  IMAD.WIDE R178, R252, 0x4, R12 ;  /* 0x00000004fcb27825 */ /* 0x000fe400078e020c */
[----:B------:R-:W-:Y:S02]  /*f5f0*/  STL.64 [R1+0x23d0], R170 ;  /* 0x0023d0aa01007387 */ /* 0x000fe40000100a00 */
[----:B----4-:R-:W-:Y:S02]  /*f600*/  VIADD R252, R2, 0xffffffc6 ;  /* 0xffffffc602fc7836 */ /* 0x010fe40000000000 */
[----:B------:R-:W-:Y:S01]  /*f610*/  STL.64 [R1+0x23d8], R144 ;  /* 0x0023d89001007387 */ /* 0x000fe20000100a00 */
[----:B------:R-:W4:Y:S03]  /*f620*/  LDC R2, c[0x0][0x230] ;  /* 0x00008c00ff027b82 */ /* 0x000f260000000800 */
        /* <DEDUP_REMOVED lines=10> */
[C---:B---3--:R-:W-:Y:S02]  /*f6d0*/  IMAD.WIDE R24, R251.reuse, 0x4, R18 ;  /* 0x00000004fb187825 */ /* 0x048fe400078e0212 */
[----:B------:R-:W-:Y:S02]  /*f6e0*/  STL.64 [R1+0x2400], R224 ;  /* 0x002400e001007387 */ /* 0x000fe40000100a00 */
[C---:B--2---:R-:W-:Y:S02]  /*f6f0*/  IMAD.WIDE R218, R251.reuse, 0x4, R16 ;  /* 0x00000004fbda7825 */ /* 0x044fe400078e0210 */
[----:B------:R-:W-:Y:S02]  /*f700*/  STL.64 [R1+0x2408], R34 ;  /* 0x0024082201007387 */ /* 0x000fe40000100a00 */
[----:B-1----:R-:W-:-:S02]  /*f710*/  IMAD.WIDE R202, R251, 0x4, R14 ;  /* 0x00000004fbca7825 */ /* 0x002fc400078e020e */
[----:B------:R-:W-:Y:S02]  /*f720*/  STL.64 [R1+0x2410], R50 ;  /* 0x0024103201007387 */ /* 0x000fe40000100a00 */
[----:B------:R-:W-:Y:S02]  /*f730*/  IMAD.WIDE R28, R251, 0x4, R12 ;  /* 0x00000004fb1c7825 */ /* 0x000fe400078e020c */
[----:B------:R-:W-:Y:S02]  /*f740*/  LDGSTS.E [R21+0x3000c], desc[UR8][R130.64], !P1 ;  /* 0x3000c00082157fae */ /* 0x000fe4000c921848 */
[----:B------:R-:W-:Y:S02]  /*f750*/  VIADD R251, R3, 0xffffffc5 ;  /* 0xffffffc503fb7836 */ /* 0x000fe40000000000 */
[----:B------:R-:W-:Y:S01]  /*f760*/  STL.64 [R1+0x2418], R66 ;  /* 0x0024184201007387 */ /* 0x000fe20000100a00 */
[----:B------:R-:W1:Y:S03]  /*f770*/  LDC R3, c[0x0][0x230] ;  /* 0x00008c00ff037b82 */ /* 0x000e660000000800 */
        /* <DEDUP_REMOVED lines=13> */
[----:B------:R-:W-:Y:S04]  /*f850*/  STL.64 [R1+0x2448], R162 ;  /* 0x002448a201007387 */ /* 0x000fe80000100a00 */
[----:B------:R-:W-:Y:S04]  /*f860*/  STL.64 [R1+0x2450], R178 ;  /* 0x002450b201007387 */ /* 0x000fe80000100a00 */
[----:B------:R2:W-:Y:S04]  /*f870*/  STL.64 [R1+0xd68], R24 ;  /* 0x000d681801007387 */ /* 0x0005e80000100a00 */
[----:B------:R2:W-:Y:S04]  /*f880*/  LDGSTS.E [R250], desc[UR8][R24.64], !P2 ;  /* 0x0000000018fa7fae */ /* 0x0005e8000d121848 */
[----:B------:R3:W-:Y:S04]  /*f890*/  LDGSTS.E [R250+0x4000], desc[UR8][R218.64], !P2 ;  /* 0x04000000dafa7fae */ /* 0x0007e8000d121848 */
[----:B------:R3:W-:Y:S01]  /*f8a0*/  STL.64 [R1+0x2488], R218 ;  /* 0x002488da01007387 */ /* 0x0007e20000100a00 */
[----:B--2---:R-:W-:-:S03]  /*f8b0*/  IMAD.WIDE R24, R252, 0x4, R12 ;  /* 0x00000004fc187825 */ /* 0x004fc600078e020c */
[----:B------:R2:W-:Y:S01]  /*f8c0*/  LDGSTS.E [R250+0x8000], desc[UR8][R202.64], !P2 ;  /* 0x08000000cafa7fae */ /* 0x0005e2000d121848 */
[----:B------:R-:W-:Y:S02]  /*f8d0*/  IADD3 R252, R6, -0x3c, RZ ;  /* 0xffffffc406fc7810 */ /* 0x000fe40007ffe0ff */
[----:B------:R-:W1:Y:S01]  /*f8e0*/  LDC R6, c[0x0][0x230] ;  /* 0x00008c00ff067b82 */ /* 0x000e620000000800 */
[----:B------:R2:W-:Y:S01]  /*f8f0*/  STL.64 [R1+0x2490], R202 ;  /* 0x002490ca01007387 */ /* 0x0005e20000100a00 */
[----:B---3--:R-:W-:-:S03]  /*f900*/  IMAD.MOV.U32 R218, RZ, RZ, R72 ;  /* 0x000000ffffda7224 */ /* 0x008fc600078e0048 */
[----:B------:R3:W-:Y:S01]  /*f910*/  LDGSTS.E [R250+0xc000], desc[UR8][R28.64], !P2 ;  /* 0x0c0000001cfa7fae */ /* 0x0007e2000d121848 */
[----:B------:R-:W-:Y:S01]  /*f920*/  ISETP.GE.U32.AND P2, PT, R251, 0x7fffff46, PT ;  /* 0x7fffff46fb00780c */ /* 0x000fe20003f46070 */
[----:B------:R-:W-:Y:S01]  /*f930*/  IMAD R251, R20, 0x1a, RZ ;  /* 0x0000001a14fb7824 */ /* 0x000fe200078e02ff */
[----:B------:R-:W-:Y:S01]  /*f940*/  MOV R219, R73 ;  /* 0x0000004900db7202 */ /* 0x000fe20000000f00 */
[----:B------:R3:W-:Y:S02]  /*f950*/  STL.64 [R1+0x2498], R28 ;  /* 0x0024981c01007387 */ /* 0x0007e40000100a00 */
[----:B------:R-:W-:Y:S02]  /*f960*/  IMAD.WIDE R224, R251, 0x4, R12 ;  /* 0x00000004fbe07825 */ /* 0x000fe400078e020c */
[----:B------:R-:W-:Y:S02]  /*f970*/  STL.64 [R1+0xd48], R32 ;  /* 0x000d482001007387 */ /* 0x000fe40000100a00 */
[----:B--2---:R-:W-:-:S02]  /*f980*/  IMAD.MOV.U32 R202, RZ, RZ, R88 ;  /* 0x000000ffffca7224 */ /* 0x004fc400078e0058 */
[----:B------:R-:W-:Y:S01]  /*f990*/  LDGSTS.E [R250+0x4], desc[UR8][R32.64], !P3 ;  /* 0x0000400020fa7fae */ /* 0x000fe2000d921848 */
[----:B------:R-:W-:-:S03]  /*f9a0*/  IMAD.MOV.U32 R203, RZ, RZ, R89 ;  /* 0x000000ffffcb7224 */ /* 0x000fc600078e0059 */
[----:B------:R-:W-:Y:S01]  /*f9b0*/  STL.64 [R1+0xd40], R30 ;  /* 0x000d401e01007387 */ /* 0x000fe20000100a00 */
[----:B---3--:R-:W-:-:S03]  /*f9c0*/  IMAD.WIDE R28, R251, 0x4, R18 ;  /* 0x00000004fb1c7825 */ /* 0x008fc600078e0212 */
        /* <DEDUP_REMOVED lines=8> */
[----:B------:R2:W-:Y:S03]  /*fa50*/  LDGSTS.E [R250+0x8], desc[UR8][R28.64], !P4 ;  /* 0x000080001cfa7fae */ /* 0x0005e6000e121848 */
[----:B------:R-:W-:Y:S01]  /*fa60*/  IMAD.WIDE R208, R252, 0x4, R18 ;  /* 0x00000004fcd07825 */ /* 0x000fe200078e0212 */
[----:B------:R-:W-:Y:S03]  /*fa70*/  LDGSTS.E [R250+0x4008], desc[UR8][R26.64], !P4 ;  /* 0x040080001afa7fae */ /* 0x000fe6000e121848 */
[----:B---3--:R-:W-:Y:S01]  /*fa80*/  IMAD.WIDE R24, R251, 0x4, R14 ;  /* 0x00000004fb187825 */ /* 0x008fe200078e020e */
[----:B------:R2:W-:Y:S03]  /*fa90*/  STL.64 [R1+0xd28], R28 ;  /* 0x000d281c01007387 */ /* 0x0005e60000100a00 */
[----:B----4-:R-:W-:Y:S01]  /*faa0*/  VIADD R251, R2, 0xffffffa7 ;  /* 0xffffffa702fb7836 */ /* 0x010fe20000000000 */
[----:B------:R3:W-:Y:S01]  /*fab0*/  LDGSTS.E [R250+0x8008], desc[UR8][R24.64], !P4 ;  /* 0x0800800018fa7fae */ /* 0x0007e2000e121848 */
[----:B------:R-:W4:Y:S01]  /*fac0*/  LDC R2, c[0x0][0x230] ;  /* 0x00008c00ff027b82 */ /* 0x000f220000000800 */
[----:B------:R-:W-:-:S02]  /*fad0*/  IMAD.WIDE R192, R252, 0x4, R16 ;  /* 0x00000004fcc07825 */ /* 0x000fc400078e0210 */
[----:B------:R-:W-:Y:S01]  /*fae0*/  LDGSTS.E [R250+0xc008], desc[UR8][R224.64], !P4 ;  /* 0x0c008000e0fa7fae */ /* 0x000fe2000e121848 */
[----:B------:R-:W-:Y:S01]  /*faf0*/  ISETP.GE.U32.AND P4, PT, R251, 0x7fffff28, PT ;  /* 0x7fffff28fb00780c */ /* 0x000fe20003f86070 */
[C---:B------:R-:W-:Y:S02]  /*fb00*/  IMAD.WIDE R186, R252.reuse, 0x4, R14 ;  /* 0x00000004fcba7825 */ /* 0x040fe400078e020e */
[----:B------:R3:W-:Y:S02]  /*fb10*/  LDGSTS.E [R250+0xc], desc[UR8][R208.64], !P5 ;  /* 0x0000c000d0fa7fae */ /* 0x0007e4000e921848 */
[----:B------:R-:W-:Y:S02]  /*fb20*/  IMAD.WIDE R178, R252, 0x4, R12 ;  /* 0x00000004fcb27825 */ /* 0x000fe400078e020c */
[----:B------:R-:W-:Y:S02]  /*fb30*/  LDGSTS.E [R250+0x400c], desc[UR8][R192.64], !P5 ;  /* 0x0400c000c0fa7fae */ /* 0x000fe4000e921848 */
[----:B-1----:R-:W-:-:S02]  /*fb40*/  VIADD R252, R3, 0xffffffa6 ;  /* 0xffffffa603fc7836 */ /* 0x002fc40000000000 */
[----:B------:R-:W1:Y:S01]  /*fb50*/  LDC R3, c[0x0][0x230] ;  /* 0x00008c00ff037b82 */ /* 0x000e620000000800 */
[C---:B------:R-:W-:Y:S01]  /*fb60*/  IMAD R251, R20.reuse, 0x38, RZ ;  /* 0x0000003814fb7824 */ /* 0x040fe200078e02ff */
[----:B------:R1:W-:Y:S01]  /*fb70*/  LDGSTS.E [R250+0x800c], desc[UR8][R186.64], !P5 ;  /* 0x0800c000bafa7fae */ /* 0x0003e2000e921848 */
[----:B--2---:R-:W-:Y:S02]  /*fb80*/  IMAD R28, R20, 0x1d, RZ ;  /* 0x0000001d141c7824 */ /* 0x004fe400078e02ff */
[C---:B------:R-:W-:Y:S01]  /*fb90*/  IMAD.WIDE R44, R251.reuse, 0x4, R18 ;  /* 0x00000004fb2c7825 */ /* 0x040fe200078e0212 */
[----:B------:R-:W-:Y:S01]  /*fba0*/  LDGSTS.E [R250+0xc00c], desc[UR8][R178.64], !P5 ;  /* 0x0c00c000b2fa7fae */ /* 0x000fe2000e921848 */
[----:B------:R-:W-:Y:S02]  /*fbb0*/  ISETP.GE.U32.AND P5, PT, R252, 0x7fffff27, PT ;  /* 0x7fffff27fc00780c */ /* 0x000fe40003fa6070 */
[C---:B------:R-:W-:Y:S01]  /*fbc0*/  IMAD.WIDE R220, R251.reuse, 0x4, R16 ;  /* 0x00000004fbdc7825 */ /* 0x040fe200078e0210 */
[----:B------:R-:W-:Y:S03]  /*fbd0*/  LDGSTS.E [R250+0x10000], desc[UR8][R44.64], !P6 ;  /* 0x100000002cfa7fae */ /* 0x000fe6000f121848 */
[C---:B------:R-:W-:Y:S01]  /*fbe0*/  IMAD.WIDE R206, R251.reuse, 0x4, R14 ;  /* 0x00000004fbce7825 */ /* 0x040fe200078e020e */
[----:B------:R2:W-:Y:S03]  /*fbf0*/  LDGSTS.E [R250+0x14000], desc[UR8][R220.64], !P6 ;  /* 0x14000000dcfa7fae */ /* 0x0005e6000f121848 */
[----:B------:R-:W-:Y:S01]  /*fc00*/  IMAD.WIDE R190, R251, 0x4, R12 ;  /* 0x00000004fbbe7825 */ /* 0x000fe200078e020c */
[----:B------:R-:W-:Y:S03]  /*fc10*/  LDGSTS.E [R250+0x18000], desc[UR8][R206.64], !P6 ;  /* 0x18000000cefa7fae */ /* 0x000fe6000f121848 */
[----:B------:R-:W-:Y:S01]  /*fc20*/  VIADD R251, R6, 0xffffffa5 ;  /* 0xffffffa506fb7836 */ /* 0x000fe20000000000 */
[----:B------:R2:W-:Y:S01]  /*fc30*/  LDGSTS.E [R250+0x1c000], desc[UR8][R190.64], !P6 ;  /* 0x1c000000befa7fae */ /* 0x0005e2000f121848 */
[----:B------:R-:W2:Y:S01]  /*fc40*/  LDC R6, c[0x0][0x230] ;  /* 0x00008c00ff067b82 */ /* 0x000ea20000000800 */
[----:B------:R-:W-:-:S02]  /*fc50*/  IMAD R252, R20, 0x39, RZ ;  /* 0x0000003914fc7824 */ /* 0x000fc400078e02ff */
[----:B------:R-:W-:Y:S01]  /*fc60*/  ISETP.GE.U32.AND P6, PT, R251, 0x7fffff26, PT ;  /* 0x7fffff26fb00780c */ /* 0x000fe20003fc6070 */
[----:B------:R-:W-:Y:S01]  /*fc70*/  IMAD R251, R20, 0x3a, RZ ;  /* 0x0000003a14fb7824 */ /* 0x000fe200078e02ff */
[----:B------:R-:W-:Y:S01]  /*fc80*/  STL.64 [R1+0xd20], R26 ;  /* 0x000d201a01007387 */ /* 0x000fe20000100a00 */
[----:B------:R-:W-:-:S03]  /*fc90*/  IMAD.WIDE R174, R252, 0x4, R18 ;  /* 0x00000004fcae7825 */ /* 0x000fc600078e0212 */
[----:B------:R3:W-:Y:S01]  /*fca0*/  STL.64 [R1+0xd18], R24 ;  /* 0x000d181801007387 */ /* 0x0007e20000100a00 */
[----:B------:R-:W-:-:S03]  /*fcb0*/  IMAD.WIDE R158, R252, 0x4, R16 ;  /* 0x00000004fc9e7825 */ /* 0x000fc600078e0210 */
[----:B------:R2:W-:Y:S01]  /*fcc0*/  LDGSTS.E [R250+0x10004], desc[UR8][R174.64], !P1 ;  /* 0x10004000aefa7fae */ /* 0x0005e2000c921848 */
[----:B------:R-:W-:-:S03]  /*fcd0*/  IMAD.WIDE R142, R252, 0x4, R14 ;  /* 0x00000004fc8e7825 */ /* 0x000fc600078e020e */
[----:B------:R2:W-:Y:S01]  /*fce0*/  LDGSTS.E [R250+0x14004], desc[UR8][R158.64], !P1 ;  /* 0x140040009efa7fae */ /* 0x0005e2000c921848 */
[----:B------:R-:W-:Y:S01]  /*fcf0*/  IMAD.WIDE R126, R252, 0x4, R12 ;  /* 0x00000004fc7e7825 */ /* 0x000fe200078e020c */
[----:B----4-:R-:W-:Y:S02]  /*fd00*/  IADD3 R252, R2, -0x5c, RZ ;  /* 0xffffffa402fc7810 */ /* 0x010fe40007ffe0ff */
[----:B------:R-:W4:Y:S01]  /*fd10*/  LDC R2, c[0x0][0x230] ;  /* 0x00008c00ff027b82 */ /* 0x000f220000000800 */
[C---:B------:R-:W-:Y:S01]  /*fd20*/  IMAD.WIDE R110, R251.reuse, 0x4, R18 ;  /* 0x00000004fb6e7825 */ /* 0x040fe200078e0212 */
[----:B------:R-:W-:Y:S01]  /*fd30*/  LDGSTS.E [R250+0x18004], desc[UR8][R142.64], !P1 ;  /* 0x180040008efa7fae */ /* 0x000fe2000c921848 */
[----:B---3--:R-:W-:Y:S02]  /*fd40*/  MOV R24, R196 ;  /* 0x000000c400187202 */ /* 0x008fe40000000f00 */
[----:B------:R-:W-:Y:S01]  /*fd50*/  IMAD.WIDE R94, R251, 0x4, R16 ;  /* 0x00000004fb5e7825 */ /* 0x000fe200078e0210 */
[----:B------:R3:W-:Y:S01]  /*fd60*/  LDGSTS.E [R250+0x1c004], desc[UR8][R126.64], !P1 ;  /* 0x1c0040007efa7fae */ /* 0x0007e2000c921848 */
[----:B------:R-:W-:-:S02]  /*fd70*/  ISETP.GE.U32.AND P1, PT, R252, 0x7fffff25, PT ;  /* 0x7fffff25fc00780c */ /* 0x000fc40003f26070 */
[C---:B------:R-:W-:Y:S01]  /*fd80*/  IMAD.WIDE R78, R251.reuse, 0x4, R14 ;  /* 0x00000004fb4e7825 */ /* 0x040fe200078e020e */
[----:B------:R-:W-:Y:S03]  /*fd90*/  LDGSTS.E [R250+0x10008], desc[UR8][R110.64], !P2 ;  /* 0x100080006efa7fae */ /* 0x000fe6000d121848 */
[----:B------:R-:W-:Y:S01]  /*fda0*/  IMAD.WIDE R62, R251, 0x4, R12 ;  /* 0x00000004fb3e7825 */ /* 0x000fe200078e020c */
[----:B------:R3:W-:Y:S03]  /*fdb0*/  LDGSTS.E [R250+0x14008], desc[UR8][R94.64], !P2 ;  /* 0x140080005efa7fae */ /* 0x0007e6000d121848 */
[----:B-1----:R-:W-:Y:S01]  /*fdc0*/  VIADD R251, R3, 0xffffff87 ;  /* 0xffffff8703fb7836 */ /* 0x002fe20000000000 */
[----:B------:R1:W-:Y:S01]  /*fdd0*/  LDGSTS.E [R250+0x18008], desc[UR8][R78.64], !P2 ;  /* 0x180080004efa7fae */ /* 0x0003e2000d121848 */
[----:B------:R-:W3:Y:S01]  /*fde0*/  LDC R3, c[0x0][0x230] ;  /* 0x00008c00ff037b82 */ /* 0x000ee20000000800 */
[----:B------:R-:W-:-:S02]  /*fdf0*/  IMAD R252, R20, 0x3b, RZ ;  /* 0x0000003b14fc7824 */ /* 0x000fc400078e02ff */
[----:B------:R-:W-:Y:S01]  /*fe00*/  LDGSTS.E [R250+0x1c008], desc[UR8][R62.64], !P2 ;  /* 0x1c0080003efa7fae */ /* 0x000fe2000d121848 */
[----:B------:R-:W-:Y:S01]  /*fe10*/  ISETP.GE.U32.AND P2, PT, R251, 0x7fffff08, PT ;  /* 0x7fffff08fb00780c */ /* 0x000fe20003f46070 */
[C---:B------:R-:W-:Y:S02]  /*fe20*/  IMAD.WIDE R46, R252.reuse, 0x4, R18 ;  /* 0x00000004fc2e7825 */ /* 0x040fe400078e0212 */
[----:B------:R-:W-:Y:S02]  /*fe30*/  STL.64 [R1+0x24a0], R224 ;  /* 0x0024a0e001007387 */ /* 0x000fe40000100a00 */
[C---:B------:R-:W-:Y:S02]  /*fe40*/  IMAD.WIDE R30, R252.reuse, 0x4, R16 ;  /* 0x00000004fc1e7825 */ /* 0x040fe400078e0210 */
[----:B------:R1:W-:Y:S02]  /*fe50*/  LDGSTS.E [R250+0x1000c], desc[UR8][R46.64], !P3 ;  /* 0x1000c0002efa7fae */ /* 0x0003e4000d921848 */
[----:B------:R-:W-:-:S02]  /*fe60*/  IMAD.WIDE R60, R252, 0x4, R14 ;  /* 0x00000004fc3c7825 */ /* 0x000fc400078e020e */
[----:B------:R1:W-:Y:S02]  /*fe70*/  LDGSTS.E [R250+0x1400c], desc[UR8][R30.64], !P3 ;  /* 0x1400c0001efa7fae */ /* 0x0003e4000d921848 */
[----:B------:R-:W-:Y:S02]  /*fe80*/  IMAD.WIDE R76, R252, 0x4, R12 ;  /* 0x00000004fc4c7825 */ /* 0x000fe400078e020c */
[----:B------:R1:W-:Y:S02]  /*fe90*/  LDGSTS.E [R250+0x1800c], desc[UR8][R60.64], !P3 ;  /* 0x1800c0003cfa7fae */ /* 0x0003e4000d921848 */
[----:B--2---:R-:W-:Y:S02]  /*fea0*/  VIADD R252, R6, 0xffffffe3 ;  /* 0xffffffe306fc7836 */ /* 0x004fe40000000000 */
[----:B------:R-:W2:Y:S01]  /*feb0*/  LDC R6, c[0x0][0x230] ;  /* 0x00008c00ff067b82 */ /* 0x000ea20000000800 */
[----:B------:R-:W-:Y:S01]  /*fec0*/  IMAD R251, R20, 0x58, RZ ;  /* 0x0000005814fb7824 */ /* 0x000fe200078e02ff */
[----:B------:R1:W-:Y:S01]  /*fed0*/  LDGSTS.E [R250+0x1c00c], desc[UR8][R76.64], !P3 ;  /* 0x1c00c0004cfa7fae */ /* 0x0003e2000d921848 */
[----:B------:R-:W-:Y:S01]  /*fee0*/  ISETP.GE.U32.AND P3, PT, R252, 0x7fffff64, PT ;  /* 0x7fffff64fc00780c */ /* 0x000fe20003f66070 */
[----:B------:R-:W-:-:S02]  /*fef0*/  IMAD R252, R20, 0x59, RZ ;  /* 0x0000005914fc7824 */ /* 0x000fc400078e02ff */
[C---:B------:R-:W-:Y:S01]  /*ff00*/  IMAD.WIDE R154, R251.reuse, 0x4, R18 ;  /* 0x00000004fb9a7825 */ /* 0x040fe200078e0212 */
[----:B------:R4:W-:Y:S03]  /*ff10*/  STL.64 [R1+0x24a8], R208 ;  /* 0x0024a8d001007387 */ /* 0x0009e60000100a00 */
[C---:B------:R-:W-:Y:S01]  /*ff20*/  IMAD.WIDE R138, R251.reuse, 0x4, R16 ;  /* 0x00000004fb8a7825 */ /* 0x040fe200078e0210 */
[----:B------:R-:W-:Y:S03]  /*ff30*/  LDGSTS.E [R250+0x20000], desc[UR8][R154.64], !P4 ;  /* 0x200000009afa7fae */ /* 0x000fe6000e121848 */
[C---:B------:R-:W-:Y:S01]  /*ff40*/  IMAD.WIDE R122, R251.reuse, 0x4, R14 ;  /* 0x00000004fb7a7825 */ /* 0x040fe200078e020e */
[----:B------:R-:W-:Y:S03]  /*ff50*/  LDGSTS.E [R250+0x24000], desc[UR8][R138.64], !P4 ;  /* 0x240000008afa7fae */ /* 0x000fe6000e121848 */
[----:B------:R-:W-:Y:S01]  /*ff60*/  IMAD.WIDE R106, R251, 0x4, R12 ;  /* 0x00000004fb6a7825 */ /* 0x000fe200078e020c */
[----:B------:R-:W-:Y:S01]  /*ff70*/  LDGSTS.E [R250+0x28000], desc[UR8][R122.64], !P4 ;  /* 0x280000007afa7fae */ /* 0x000fe2000e121848 */
[----:B----4-:R-:W-:-:S02]  /*ff80*/  MOV R208, R54 ;  /* 0x0000003600d07202 */ /* 0x010fc40000000f00 */
[----:B------:R-:W-:Y:S01]  /*ff90*/  VIADD R251, R2, 0xffffffe2 ;  /* 0xffffffe202fb7836 */ /* 0x000fe20000000000 */
[----:B------:R-:W-:Y:S01]  /*ffa0*/  LDGSTS.E [R250+0x2c000], desc[UR8][R106.64], !P4 ;  /* 0x2c0000006afa7fae */ /* 0x000fe2000e121848 */
[----:B------:R-:W4:Y:S01]  /*ffb0*/  LDC R2, c[0x0][0x230] ;  /* 0x00008c00ff027b82 */ /* 0x000f220000000800 */
[C---:B------:R-:W-:Y:S02]  /*ffc0*/  IMAD.WIDE R90, R252.reuse, 0x4, R18 ;  /* 0x00000004fc5a7825 */ /* 0x040fe400078e0212 */
[----:B------:R-:W-:Y:S01]  /*ffd0*/  ISETP.GE.U32.AND P4, PT, R251, 0x7fffff63, PT ;  /* 0x7fffff63fb00780c */ /* 0x000fe20003f86070 */
[----:B------:R-:W-:Y:S01]  /*ffe0*/  STL.64 [R1+0x24b0], R192 ;  /* 0x0024b0c001007387 */ /* 0x000fe20000100a00 */
[----:B------:R-:W-:-:S03]  /*fff0*/  IMAD.WIDE R74, R252, 0x4, R16 ;  /* 0x00000004fc4a7825 */ /* 0x000fc600078e0210 */
[----:B------:R-:W-:Y:S01]  /*10000*/  LDGSTS.E [R250+0x20004], desc[UR8][R90.64], !P5 ;  /* 0x200040005afa7fae */ /* 0x000fe2000e921848 */
[----:B------:R-:W-:-:S03]  /*10010*/  IMAD.WIDE R58, R252, 0x4, R14 ;  /* 0x00000004fc3a7825 */ /* 0x000fc600078e020e */
[----:B------:R-:W-:Y:S01]  /*10020*/  LDGSTS.E [R250+0x24004], desc[UR8][R74.64], !P5 ;  /* 0x240040004afa7fae */ /* 0x000fe2000e921848 */
[----:B------:R-:W-:Y:S01]  /*10030*/  IMAD.WIDE R42, R252, 0x4, R12 ;  /* 0x00000004fc2a7825 */ /* 0x000fe200078e020c */
[----:B---3--:R-:W-:Y:S02]  /*10040*/  IADD3 R252, R3, -0x1f, RZ ;  /* 0xffffffe103fc7810 */ /* 0x008fe40007ffe0ff */
[----:B------:R-:W3:Y:S01]  /*10050*/  LDC R3, c[0x0][0x230] ;  /* 0x00008c00ff037b82 */ /* 0x000ee20000000800 */
[----:B------:R-:W-:Y:S01]  /*10060*/  IMAD R251, R20, 0x5a, RZ ;  /* 0x0000005a14fb7824 */ /* 0x000fe200078e02ff */
[----:B------:R-:W-:Y:S01]  /*10070*/  LDGSTS.E [R250+0x28004], desc[UR8][R58.64], !P5 ;  /* 0x280040003afa7fae */ /* 0x000fe2000e921848 */
[----:B------:R-:W-:Y:S02]  /*10080*/  IMAD.MOV.U32 R25, RZ, RZ, R197 ;  /* 0x000000ffff197224 */ /* 0x000fe400078e00c5 */
[----:B------:R-:W-:Y:S01]  /*10090*/  IMAD.WIDE R26, R251, 0x4, R18 ;  /* 0x00000004fb1a7825 */ /* 0x000fe200078e0212 */
[----:B------:R-:W-:Y:S01]  /*100a0*/  LDGSTS.E [R250+0x2c004], desc[UR8][R42.64], !P5 ;  /* 0x2c0040002afa7fae */ /* 0x000fe2000e921848 */
[----:B------:R-:W-:-:S02]  /*100b0*/  ISETP.GE.U32.AND P5, PT, R252, 0x7fffff62, PT ;  /* 0x7fffff62fc00780c */ /* 0x000fc40003fa6070 */
[C---:B------:R-:W-:Y:S01]  /*100c0*/  IMAD.WIDE R248, R251.reuse, 0x4, R16 ;  /* 0x00000004fbf87825 */ /* 0x040fe200078e0210 */
[----:B------:R-:W-:Y:S03]  /*100d0*/  LDGSTS.E [R250+0x20008], desc[UR8][R26.64], !P6 ;  /* 0x200080001afa7fae */ /* 0x000fe6000f121848 */
[C---:B------:R-:W-:Y:S01]  /*100e0*/  IMAD.WIDE R244, R251.reuse, 0x4, R14 ;  /* 0x00000004fbf47825 */ /* 0x040fe200078e020e */
[----:B------:R-:W-:Y:S03]  /*100f0*/  LDGSTS.E [R250+0x24008], desc[UR8][R248.64], !P6 ;  /* 0x24008000f8fa7fae */ /* 0x000fe6000f121848 */
[----:B------:R-:W-:Y:S01]  /*10100*/  IMAD.WIDE R242, R251, 0x4, R12 ;  /* 0x00000004fbf27825 */ /* 0x000fe200078e020c */
[----:B------:R-:W-:Y:S03]  /*10110*/  LDGSTS.E [R250+0x28008], desc[UR8][R244.64], !P6 ;  /* 0x28008000f4fa7fae */ /* 0x000fe6000f121848 */
[----:B------:R-:W-:Y:S01]  /*10120*/  IMAD R252, R20, 0x5b, RZ ;  /* 0x0000005b14fc7824 */ /* 0x000fe200078e02ff */
[----:B------:R-:W-:Y:S01]  /*10130*/  LDGSTS.E [R250+0x2c008], desc[UR8][R242.64], !P6 ;  /* 0x2c008000f2fa7fae */ /* 0x000fe2000f121848 */
[----:B--2---:R-:W-:-:S02]  /*10140*/  VIADD R251, R6, 0xffffffe0 ;  /* 0xffffffe006fb7836 */ /* 0x004fc40000000000 */
[----:B------:R-:W2:Y:S01]  /*10150*/  LDC R6, c[0x0][0x230] ;  /* 0x00008c00ff067b82 */ /* 0x000ea20000000800 */
[C---:B------:R-:W-:Y:S01]  /*10160*/  IMAD.WIDE R240, R252.reuse, 0x4, R18 ;  /* 0x00000004fcf07825 */ /* 0x040fe200078e0212 */
[----:B------:R1:W-:Y:S01]  /*10170*/  STL.64 [R1+0x24b8], R186 ;  /* 0x0024b8ba01007387 */ /* 0x0003e20000100a00 */
[----:B------:R-:W-:Y:S02]  /*10180*/  ISETP.GE.U32.AND P6, PT, R251, 0x7fffff61, PT ;  /* 0x7fffff61fb00780c */ /* 0x000fe40003fc6070 */
[C---:B------:R-:W-:Y:S01]  /*10190*/  IMAD.WIDE R238, R252.reuse, 0x4, R16 ;  /* 0x00000004fcee7825 */ /* 0x040fe200078e0210 */
[----:B------:R-:W-:Y:S03]  /*101a0*/  LDGSTS.E [R250+0x2000c], desc[UR8][R240.64], !P1 ;  /* 0x2000c000f0fa7fae */ /* 0x000fe6000c921848 */
[C---:B------:R-:W-:Y:S01]  /*101b0*/  IMAD.WIDE R236, R252.reuse, 0x4, R14 ;  /* 0x00000004fcec7825 */ /* 0x040fe200078e020e */
[----:B------:R-:W-:Y:S03]  /*101c0*/  LDGSTS.E [R250+0x2400c], desc[UR8][R238.64], !P1 ;  /* 0x2400c000eefa7fae */ /* 0x000fe6000c921848 */
[----:B------:R-:W-:Y:S01]  /*101d0*/  IMAD.WIDE R234, R252, 0x4, R12 ;  /* 0x00000004fcea7825 */ /* 0x000fe200078e020c */
[----:B------:R-:W-:Y:S01]  /*101e0*/  LDGSTS.E [R250+0x2800c], desc[UR8][R236.64], !P1 ;  /* 0x2800c000ecfa7fae */ /* 0x000fe2000c921848 */
[----:B-1----:R-:W-:-:S02]  /*101f0*/  MOV R186, R198 ;  /* 0x000000c600ba7202 */ /* 0x002fc40000000f00 */
[----:B----4-:R-:W-:Y:S01]  /*10200*/  VIADD R252, R2, 0xffffff86 ;  /* 0xffffff8602fc7836 */ /* 0x010fe20000000000 */
[----:B------:R-:W-:Y:S01]  /*10210*/  LDGSTS.E [R250+0x2c00c], desc[UR8][R234.64], !P1 ;  /* 0x2c00c000eafa7fae */ /* 0x000fe2000c921848 */
[----:B------:R-:W-:Y:S01]  /*10220*/  IMAD R251, R20, 0x78, RZ ;  /* 0x0000007814fb7824 */ /* 0x000fe200078e02ff */
[----:B------:R-:W1:Y:S01]  /*10230*/  LDC R2, c[0x0][0x230] ;  /* 0x00008c00ff027b82 */ /* 0x000e620000000800 */
[--C-:B------:R-:W-:Y:S01]  /*10240*/  IMAD.WIDE R160, R28, 0x4, R18.reuse ;  /* 0x000000041ca07825 */ /* 0x100fe200078e0212 */
[----:B------:R-:W-:Y:S01]  /*10250*/  ISETP.GE.U32.AND P1, PT, R252, 0x7fffff07, PT ;  /* 0x7fffff07fc00780c */ /* 0x000fe20003f26070 */
[----:B------:R-:W-:Y:S02]  /*10260*/  STL.64 [R1+0x24c0], R178 ;  /* 0x0024c0b201007387 */ /* 0x000fe40000100a00 */
[C---:B------:R-:W-:Y:S02]  /*10270*/  IMAD.WIDE R194, R251.reuse, 0x4, R18 ;  /* 0x00000004fbc27825 */ /* 0x040fe400078e0212 */
[----:B------:R-:W-:Y:S02]  /*10280*/  STL.64 [R1+0x2458], R44 ;  /* 0x0024582c01007387 */ /* 0x000fe40000100a00 */
[----:B------:R-:W-:-:S02]  /*10290*/  IMAD.WIDE R210, R251, 0x4, R16 ;  /* 0x00000004fbd27825 */ /* 0x000fc400078e0210 */
[----:B------:R-:W-:Y:S02]  /*102a0*/  LDGSTS.E [R250+0x30000], desc[UR8][R194.64], !P2 ;  /* 0x30000000c2fa7fae */ /* 0x000fe4000d121848 */
[C---:B------:R-:W-:Y:S02]  /*102b0*/  IMAD.WIDE R226, R251.reuse, 0x4, R14 ;  /* 0x00000004fbe27825 */ /* 0x040fe400078e020e */
[----:B------:R-:W-:Y:S02]  /*102c0*/  LDGSTS.E [R250+0x34000], desc[UR8][R210.64], !P2 ;  /* 0x34000000d2fa7fae */ /* 0x000fe4000d121848 */
[----:B------:R-:W-:Y:S02]  /*102d0*/  IMAD.WIDE R246, R251, 0x4, R12 ;  /* 0x00000004fbf67825 */ /* 0x000fe400078e020c */
[----:B------:R-:W-:Y:S02]  /*102e0*/  LDGSTS.E [R250+0x38000], desc[UR8][R226.64], !P2 ;  /* 0x38000000e2fa7fae */ /* 0x000fe4000d121848 */
[----:B------:R-:W-:-:S02]  /*102f0*/  IMAD R252, R20, 0x79, RZ ;  /* 0x0000007914fc7824 */ /* 0x000fc400078e02ff */
[----:B---3--:R-:W-:Y:S01]  /*10300*/  VIADD R251, R3, 0xffffff85 ;  /* 0xffffff8503fb7836 */ /* 0x008fe20000000000 */
[----:B------:R-:W-:Y:S01]  /*10310*/  LDGSTS.E [R250+0x3c000], desc[UR8][R246.64], !P2 ;  /* 0x3c000000f6fa7fae */ /* 0x000fe2000d121848 */
[----:B------:R-:W3:Y:S01]  /*10320*/  LDC R3, c[0x0][0x230] ;  /* 0x00008c00ff037b82 */ /* 0x000ee20000000800 */
[C---:B------:R-:W-:Y:S02]  /*10330*/  IMAD.WIDE R36, R252.reuse, 0x4, R18 ;  /* 0x00000004fc247825 */ /* 0x040fe400078e0212 */
[----:B------:R-:W-:Y:S01]  /*10340*/  ISETP.GE.U32.AND P2, PT, R251, 0x7fffff06, PT ;  /* 0x7fffff06fb00780c */ /* 0x000fe20003f46070 */
[----:B------:R4:W-:Y:S01]  /*10350*/  STL.64 [R1+0x2460], R220 ;  /* 0x002460dc01007387 */ /* 0x0009e20000100a00 */
[----:B------:R-:W-:-:S03]  /*10360*/  IMAD.WIDE R52, R252, 0x4, R16 ;  /* 0x00000004fc347825 */ /* 0x000fc600078e0210 */
[----:B------:R-:W-:Y:S01]  /*10370*/  LDGSTS.E [R250+0x30004], desc[UR8][R36.64], !P1 ;  /* 0x3000400024fa7fae */ /* 0x000fe2000c921848 */
[----:B------:R-:W-:-:S03]  /*10380*/  IMAD.WIDE R68, R252, 0x4, R14 ;  /* 0x00000004fc447825 */ /* 0x000fc600078e020e */
[----:B------:R-:W-:Y:S01]  /*10390*/  LDGSTS.E [R250+0x34004], desc[UR8][R52.64], !P1 ;  /* 0x3400400034fa7fae */ /* 0x000fe2000c921848 */
[----:B------:R-:W-:-:S03]  /*103a0*/  IMAD.WIDE R84, R252, 0x4, R12 ;  /* 0x00000004fc547825 */ /* 0x000fc600078e020c */
[----:B------:R-:W-:Y:S01]  /*103b0*/  LDGSTS.E [R250+0x38004], desc[UR8][R68.64], !P1 ;  /* 0x3800400044fa7fae */ /* 0x000fe2000c921848 */
[----:B--2---:R-:W-:Y:S01]  /*103c0*/  VIADD R252, R6, 0xffffff84 ;  /* 0xffffff8406fc7836 */ /* 0x004fe20000000000 */
[----:B----4-:R-:W-:Y:S01]  /*103d0*/  MOV R220, R230 ;  /* 0x000000e600dc7202 */ /* 0x010fe20000000f00 */
[----:B------:R-:W-:Y:S01]  /*103e0*/  IMAD R251, R20, 0x7a, RZ ;  /* 0x0000007a14fb7824 */ /* 0x000fe200078e02ff */
[----:B------:R-:W-:Y:S01]  /*103f0*/  LDGSTS.E [R250+0x3c004], desc[UR8][R84.64], !P1 ;  /* 0x3c00400054fa7fae */ /* 0x000fe2000c921848 */
[----:B------:R-:W2:Y:S01]  /*10400*/  LDC R6, c[0x0][0x230] ;  /* 0x00008c00ff067b82 */ /* 0x000ea20000000800 */
[----:B------:R-:W-:Y:S01]  /*10410*/  ISETP.GE.U32.AND P1, PT, R252, 0x7fffff05, PT ;  /* 0x7fffff05fc00780c */ /* 0x000fe20003f26070 */
[C---:B------:R-:W-:Y:S01]  /*10420*/  IMAD.WIDE R100, R251.reuse, 0x4, R18 ;  /* 0x00000004fb647825 */ /* 0x040fe200078e0212 */
[----:B------:R-:W-:Y:S03]  /*10430*/  STL.64 [R1+0x2468], R206 ;  /* 0x002468ce01007387 */ /* 0x000fe60000100a00 */
[C---:B------:R-:W-:Y:S01]  /*10440*/  IMAD.WIDE R116, R251.reuse, 0x4, R16 ;  /* 0x00000004fb747825 */ /* 0x040fe200078e0210 */
[----:B------:R-:W-:Y:S03]  /*10450*/  LDGSTS.E [R250+0x30008], desc[UR8][R100.64], !P2 ;  /* 0x3000800064fa7fae */ /* 0x000fe6000d121848 */
[----:B------:R-:W-:Y:S01]  /*10460*/  IMAD R252, R20, 0x7b, RZ ;  /* 0x0000007b14fc7824 */ /* 0x000fe200078e02ff */
[----:B------:R-:W-:Y:S01]  /*10470*/  LDGSTS.E [R250+0x34008], desc[UR8][R116.64], !P2 ;  /* 0x3400800074fa7fae */ /* 0x000fe2000d121848 */
[----:B------:R-:W-:-:S03]  /*10480*/  IMAD.WIDE R132, R251, 0x4, R14 ;  /* 0x00000004fb847825 */ /* 0x000fc600078e020e */
[----:B------:R4:W-:Y:S01]  /*10490*/  STL.64 [R1+0x2470], R190 ;  /* 0x002470be01007387 */ /* 0x0009e20000100a00 */
[----:B------:R-:W-:-:S03]  /*104a0*/  IMAD.WIDE R148, R251, 0x4, R12 ;  /* 0x00000004fb947825 */ /* 0x000fc600078e020c */
[----:B------:R-:W-:Y:S01]  /*104b0*/  LDGSTS.E [R250+0x38008], desc[UR8][R132.64], !P2 ;  /* 0x3800800084fa7fae */ /* 0x000fe2000d121848 */
[----:B-1----:R-:W-:Y:S02]  /*104c0*/  VIADD R251, R2, 0xffffffc3 ;  /* 0xffffffc302fb7836 */ /* 0x002fe40000000000 */
[----:B------:R-:W1:Y:S01]  /*104d0*/  LDC R2, c[0x0][0x230] ;  /* 0x00008c00ff027b82 */ /* 0x000e620000000800 */
[C---:B------:R-:W-:Y:S01]  /*104e0*/  IMAD.WIDE R164, R252.reuse, 0x4, R18 ;  /* 0x00000004fca47825 */ /* 0x040fe200078e0212 */
[----:B------:R-:W-:Y:S01]  /*104f0*/  LDGSTS.E [R250+0x3c008], desc[UR8][R148.64], !P2 ;  /* 0x3c00800094fa7fae */ /* 0x000fe2000d121848 */
[----:B------:R-:W-:Y:S02]  /*10500*/  ISETP.GE.U32.AND P2, PT, R251, 0x7fffff44, PT ;  /* 0x7fffff44fb00780c */ /* 0x000fe40003f46070 */
[----:B------:R-:W-:Y:S01]  /*10510*/  IMAD.WIDE R180, R252, 0x4, R16 ;  /* 0x00000004fcb47825 */ /* 0x000fe200078e0210 */
[----:B------:R-:W-:Y:S01]  /*10520*/  LDGSTS.E [R250+0x3000c], desc[UR8][R164.64], !P1 ;  /* 0x3000c000a4fa7fae */ /* 0x000fe2000c921848 */
[----:B----4-:R-:W-:-:S02]  /*10530*/  MOV R190, R40 ;  /* 0x0000002800be7202 */ /* 0x010fc40000000f00 */
[C---:B------:R-:W-:Y:S01]  /*10540*/  IMAD.WIDE R196, R252.reuse, 0x4, R14 ;  /* 0x00000004fcc47825 */ /* 0x040fe200078e020e */
[----:B------:R-:W-:Y:S03]  /*10550*/  LDGSTS.E [R250+0x3400c], desc[UR8][R180.64], !P1 ;  /* 0x3400c000b4fa7fae */ /* 0x000fe6000c921848 */
[----:B------:R-:W-:Y:S01]  /*10560*/  IMAD.WIDE R212, R252, 0x4, R12 ;  /* 0x00000004fcd47825 */ /* 0x000fe200078e020c */
[----:B------:R-:W-:Y:S03]  /*10570*/  LDGSTS.E [R250+0x3800c], desc[UR8][R196.64], !P1 ;  /* 0x3800c000c4fa7fae */ /* 0x000fe6000c921848 */
[----:B---3--:R-:W-:Y:S01]  /*10580*/  VIADD R251, R3, 0xffffffc2 ;  /* 0xffffffc203fb7836 */ /* 0x008fe20000000000 */
[----:B------:R-:W-:Y:S01]  /*10590*/  LDGSTS.E [R250+0x3c00c], desc[UR8][R212.64], !P1 ;  /* 0x3c00c000d4fa7fae */ /* 0x000fe2000c921848 */
[----:B------:R-:W-:Y:S01]  /*105a0*/  IMAD R252, R20, 0x1c, RZ ;  /* 0x0000001c14fc7824 */ /* 0x000fe200078e02ff */
[----:B------:R-:W3:Y:S01]  /*105b0*/  LDC R3, c[0x0][0x230] ;  /* 0x00008c00ff037b82 */ /* 0x000ee20000000800 */
[----:B------:R-:W-:Y:S01]  /*105c0*/  IMAD.WIDE R146, R28, 0x4, R14 ;  /* 0x000000041c927825 */ /* 0x000fe200078e020e */
[----:B------:R-:W-:Y:S01]  /*105d0*/  ISETP.GE.U32.AND P1, PT, R251, 0x7fffff43, PT ;  /* 0x7fffff43fb00780c */ /* 0x000fe20003f26070 */
[----:B------:R4:W-:Y:S01]  /*105e0*/  STL.64 [R1+0x2478], R174 ;  /* 0x002478ae01007387 */ /* 0x0009e20000100a00 */
[----:B------:R-:W-:Y:S01]  /*105f0*/  LOP3.LUT R251, R4, 0x70, RZ, 0x3c, !PT ;  /* 0x0000007004fb7812 */ /* 0x000fe200078e3cff */
[----:B------:R-:W-:-:S02]  /*10600*/  IMAD.WIDE R176, R252, 0x4, R18 ;  /* 0x00000004fcb07825 */ /* 0x000fc400078e0212 */
[----:B------:R2:W-:Y:S02]  /*10610*/  STL.64 [R1+0x2480], R158 ;  /* 0x0024809e01007387 */ /* 0x0005e40000100a00 */
[----:B------:R-:W-:Y:S02]  /*10620*/  VIADD R251, R251, UR11 ;  /* 0x0000000bfbfb7c36 */ /* 0x000fe40008000000 */
[C---:B------:R-:W-:Y:S01]  /*10630*/  IMAD.WIDE R170, R252.reuse, 0x4, R14 ;  /* 0x00000004fcaa7825 */ /* 0x040fe200078e020e */
[----:B------:R-:W-:Y:S03]  /*10640*/  STL.64 [R1+0x24c8], R142 ;  /* 0x0024c88e01007387 */ /* 0x000fe60000100a00 */
[C---:B----4-:R-:W-:Y:S01]  /*10650*/  IMAD.WIDE R174, R252.reuse, 0x4, R16 ;  /* 0x00000004fcae7825 */ /* 0x050fe200078e0210 */
[----:B------:R-:W-:Y:S03]  /*10660*/  LDGSTS.E [R251], desc[UR8][R176.64], !P3 ;  /* 0x00000000b0fb7fae */ /* 0x000fe6000d921848 */
[----:B------:R-:W-:Y:S01]  /*10670*/  IMAD.WIDE R162, R252, 0x4, R12 ;  /* 0x00000004fca27825 */ /* 0x000fe200078e020c */
[----:B--2---:R-:W-:Y:S01]  /*10680*/  IADD3 R252, R6, -0x3f, RZ ;  /* 0xffffffc106fc7810 */ /* 0x004fe20007ffe0ff */
[----:B------:R-:W-:Y:S01]  /*10690*/  LDGSTS.E [R251+0x4000], desc[UR8][R174.64], !P3 ;  /* 0x04000000aefb7fae */ /* 0x000fe2000d921848 */
[----:B------:R-:W2:Y:S01]  /*106a0*/  LDC R6, c[0x0][0x230] ;  /* 0x00008c00ff067b82 */ /* 0x000ea20000000800 */
[----:B------:R-:W-:-:S02]  /*106b0*/  IMAD.WIDE R158, R28, 0x4, R16 ;  /* 0x000000041c9e7825 */ /* 0x000fc400078e0210 */
[----:B------:R-:W-:Y:S02]  /*106c0*/  LDGSTS.E [R251+0x8000], desc[UR8][R170.64], !P3 ;  /* 0x08000000aafb7fae */ /* 0x000fe4000d921848 */
[----:B------:R-:W-:Y:S02]  /*106d0*/  IMAD.WIDE R144, R28, 0x4, R12 ;  /* 0x000000041c907825 */ /* 0x000fe400078e020c */
[----:B------:R-:W-:Y:S01]  /*106e0*/  LDGSTS.E [R251+0xc000], desc[UR8][R162.64], !P3 ;  /* 0x0c000000a2fb7fae */ /* 0x000fe2000d921848 */
[----:B------:R-:W-:Y:S01]  /*106f0*/  ISETP.GE.U32.AND P3, PT, R252, 0x7fffff42, PT ;  /* 0x7fffff42fc00780c */ /* 0x000fe20003f66070 */
[----:B-1----:R-:W-:Y:S02]  /*10700*/  VIADD R2, R2, 0xffffffc0 ;  /* 0xffffffc002027836 */ /* 0x002fe40000000000 */
[----:B------:R-:W-:Y:S01]  /*10710*/  LDGSTS.E [R251+0x4], desc[UR8][R160.64], !P4 ;  /* 0x00004000a0fb7fae */ /* 0x000fe2000e121848 */
[C---:B------:R-:W-:Y:S02]  /*10720*/  IMAD R252, R20.reuse, 0x1e, RZ ;  /* 0x0000001e14fc7824 */ /* 0x040fe400078e02ff */
[----:B------:R-:W-:Y:S01]  /*10730*/  IMAD R28, R20, 0x1f, RZ ;  /* 0x0000001f141c7824 */ /* 0x000fe200078e02ff */
[----:B------:R-:W-:Y:S01]  /*10740*/  LDGSTS.E [R251+0x4004], desc[UR8][R158.64], !P4 ;  /* 0x040040009efb7fae */ /* 0x000fe2000e121848 */
[----:B------:R-:W-:-:S03]  /*10750*/  IMAD.WIDE R130, R252, 0x4, R18 ;  /* 0x00000004fc827825 */ /* 0x000fc600078e0212 */
[----:B------:R-:W-:Y:S01]  /*10760*/  LDGSTS.E [R251+0x8004], desc[UR8][R146.64], !P4 ;  /* 0x0800400092fb7fae */ /* 0x000fe2000e121848 */
[----:B------:R-:W-:-:S03]  /*10770*/  IMAD.WIDE R114, R252, 0x4, R16 ;  /* 0x00000004fc727825 */ /* 0x000fc600078e0210 */
[----:B------:R-:W-:Y:S01]  /*10780*/  LDGSTS.E [R251+0xc004], desc[UR8][R144.64], !P4 ;  /* 0x0c00400090fb7fae */ /* 0x000fe2000e121848 */
[----:B------:R-:W-:Y:S01]  /*10790*/  ISETP.GE.U32.AND P4, PT, R2, 0x7fffff41, PT ;  /* 0x7fffff410200780c */ /* 0x000fe20003f86070 */
[C---:B------:R-:W-:Y:S01]  /*107a0*/  IMAD.WIDE R98, R252.reuse, 0x4, R14 ;  /* 0x00000004fc627825 */ /* 0x040fe200078e020e */
[----:B------:R-:W1:Y:S01]  /*107b0*/  LDC R2, c[0x0][0x230] ;  /* 0x00008c00ff027b82 */ /* 0x000e620000000800 */
[----:B------:R-:W-:Y:S02]  /*107c0*/  LDGSTS.E [R251+0x8], desc[UR8][R130.64], !P5 ;  /* 0x0000800082fb7fae */ /* 0x000fe4000e921848 */
[----:B------:R-:W-:Y:S02]  /*107d0*/  IMAD.WIDE R82, R252, 0x4, R12 ;  /* 0x00000004fc527825 */ /* 0x000fe400078e020c */
[----:B------:R-:W-:Y:S02]  /*107e0*/  LDGSTS.E [R251+0x4008], desc[UR8][R114.64], !P5 ;  /* 0x0400800072fb7fae */ /* 0x000fe4000e921848 */
[----:B---3--:R-:W-:-:S02]  /*107f0*/  VIADD R252, R3, 0xffffffa3 ;  /* 0xffffffa303fc7836 */ /* 0x008fc40000000000 */
[C---:B------:R-:W-:Y:S01]  /*10800*/  IMAD.WIDE R66, R28.reuse, 0x4, R18 ;  /* 0x000000041c427825 */ /* 0x040fe200078e0212 */
[----:B------:R-:W3:Y:S01]  /*10810*/  LDC R3, c[0x0][0x230] ;  /* 0x00008c00ff037b82 */ /* 0x000ee20000000800 */
[----:B------:R-:W-:Y:S02]  /*10820*/  LDGSTS.E [R251+0x8008], desc[UR8][R98.64], !P5 ;  /* 0x0800800062fb7fae */ /* 0x000fe4000e921848 */
[----:B------:R-:W-:Y:S02]  /*10830*/  IMAD.WIDE R50, R28, 0x4, R16 ;  /* 0x000000041c327825 */ /* 0x000fe400078e0210 */
[----:B------:R-:W-:Y:S01]  /*10840*/  LDGSTS.E [R251+0xc008], desc[UR8][R82.64], !P5 ;  /* 0x0c00800052fb7fae */ /* 0x000fe2000e921848 */
[----:B------:R-:W-:Y:S01]  /*10850*/  ISETP.GE.U32.AND P5, PT, R252, 0x7fffff24, PT ;  /* 0x7fffff24fc00780c */ /* 0x000fe20003fa6070 */
[C---:B------:R-:W-:Y:S02]  /*10860*/  IMAD.WIDE R44, R28.reuse, 0x4, R14 ;  /* 0x000000041c2c7825 */ /* 0x040fe400078e020e */
[----:B------:R-:W-:Y:S02]  /*10870*/  LDGSTS.E [R251+0xc], desc[UR8][R66.64], !P6 ;  /* 0x0000c00042fb7fae */ /* 0x000fe4000f121848 */
[----:B------:R-:W-:-:S02]  /*10880*/  IMAD.WIDE R34, R28, 0x4, R12 ;  /* 0x000000041c227825 */ /* 0x000fc400078e020c */
[----:B------:R-:W-:Y:S02]  /*10890*/  LDGSTS.E [R251+0x400c], desc[UR8][R50.64], !P6 ;  /* 0x0400c00032fb7fae */ /* 0x000fe4000f121848 */
[----:B--2---:R-:W-:Y:S02]  /*108a0*/  VIADD R6, R6, 0xffffffa2 ;  /* 0xffffffa206067836 */ /* 0x004fe40000000000 */
[----:B------:R-:W-:Y:S01]  /*108b0*/  LDGSTS.E [R251+0x800c], desc[UR8][R44.64], !P6 ;  /* 0x0800c0002cfb7fae */ /* 0x000fe2000f121848 */
[C---:B------:R-:W-:Y:S02]  /*108c0*/  IMAD R252, R20.reuse, 0x3c, RZ ;  /* 0x0000003c14fc7824 */ /* 0x040fe400078e02ff */
[----:B------:R-:W-:Y:S01]  /*108d0*/  IMAD R28, R20, 0x3d, RZ ;  /* 0x0000003d141c7824 */ /* 0x000fe200078e02ff */
[----:B------:R-:W-:Y:S01]  /*108e0*/  LDGSTS.E [R251+0xc00c], desc[UR8][R34.64], !P6 ;  /* 0x0c00c00022fb7fae */ /* 0x000fe2000f121848 */
[----:B------:R-:W-:Y:S01]  /*108f0*/  ISETP.GE.U32.AND P6, PT, R6, 0x7fffff23, PT ;  /* 0x7fffff230600780c */ /* 0x000fe20003fc6070 */
[C---:B------:R-:W-:Y:S01]  /*10900*/  IMAD.WIDE R92, R252.reuse, 0x4, R18 ;  /* 0x00000004fc5c7825 */ /* 0x040fe200078e0212 */
[----:B------:R-:W2:Y:S01]  /*10910*/  LDC R6, c[0x0][0x230] ;  /* 0x00008c00ff067b82 */ /* 0x000ea20000000800 */
[----:B------:R4:W-:Y:S02]  /*10920*/  STL.64 [R1+0x24d0], R126 ;  /* 0x0024d07e01007387 */ /* 0x0009e40000100a00 */
[----:B------:R-:W-:-:S02]  /*10930*/  IMAD.WIDE R108, R252, 0x4, R16 ;  /* 0x00000004fc6c7825 */ /* 0x000fc400078e0210 */
[----:B------:R-:W-:Y:S02]  /*10940*/  LDGSTS.E [R251+0x10000], desc[UR8][R92.64], !P2 ;  /* 0x100000005cfb7fae */ /* 0x000fe4000d121848 */
[C---:B------:R-:W-:Y:S02]  /*10950*/  IMAD.WIDE R222, R252.reuse, 0x4, R14 ;  /* 0x00000004fcde7825 */ /* 0x040fe400078e020e */
[----:B------:R-:W-:Y:S02]  /*10960*/  LDGSTS.E [R251+0x14000], desc[UR8][R108.64], !P2 ;  /* 0x140000006cfb7fae */ /* 0x000fe4000d121848 */
[----:B------:R-:W-:Y:S01]  /*10970*/  IMAD.WIDE R204, R252, 0x4, R12 ;  /* 0x00000004fccc7825 */ /* 0x000fe200078e020c */
[----:B-1----:R-:W-:Y:S01]  /*10980*/  IADD3 R252, R2, -0x5f, RZ ;  /* 0xffffffa102fc7810 */ /* 0x002fe20007ffe0ff */
[----:B------:R-:W-:Y:S01]  /*10990*/  LDGSTS.E [R251+0x18000], desc[UR8][R222.64], !P2 ;  /* 0x18000000defb7fae */ /* 0x000fe2000d121848 */
[----:B------:R-:W1:Y:S01]  /*109a0*/  LDC R2, c[0x0][0x230] ;  /* 0x00008c00ff027b82 */ /* 0x000e620000000800 */
[----:B------:R-:W-:Y:S01]  /*109b0*/  IMAD.WIDE R188, R28, 0x4, R18 ;  /* 0x000000041cbc7825 */ /* 0x000fe200078e0212 */
[----:B----4-:R-:W-:Y:S01]  /*109c0*/  MOV R126, R86 ;  /* 0x00000056007e7202 */ /* 0x010fe20000000f00 */
[----:B------:R-:W-:Y:S01]  /*109d0*/  LDGSTS.E [R251+0x1c000], desc[UR8][R204.64], !P2 ;  /* 0x1c000000ccfb7fae */ /* 0x000fe2000d121848 */
[----:B------:R-:W-:Y:S01]  /*109e0*/  ISETP.GE.U32.AND P2, PT, R252, 0x7fffff22, PT ;  /* 0x7fffff22fc00780c */ /* 0x000fe20003f46070 */
[----:B------:R-:W-:-:S02]  /*109f0*/  IMAD.WIDE R172, R28, 0x4, R16 ;  /* 0x000000041cac7825 */ /* 0x000fc400078e0210 */
[----:B------:R-:W-:Y:S02]  /*10a00*/  LDGSTS.E [R251+0x10004], desc[UR8][R188.64], !P1 ;  /* 0x10004000bcfb7fae */ /* 0x000fe4000c921848 */
[C---:B------:R-:W-:Y:S02]  /*10a10*/  IMAD.WIDE R156, R28.reuse, 0x4, R14 ;  /* 0x000000041c9c7825 */ /* 0x040fe400078e020e */
[----:B------:R-:W-:Y:S02]  /*10a20*/  LDGSTS.E [R251+0x14004], desc[UR8][R172.64], !P1 ;  /* 0x14004000acfb7fae */ /* 0x000fe4000c921848 */
[----:B------:R-:W-:Y:S02]  /*10a30*/  IMAD.WIDE R140, R28, 0x4, R12 ;  /* 0x000000041c8c7825 */ /* 0x000fe400078e020c */
[----:B------:R-:W4:Y:S01]  /*10a40*/  LDC R28, c[0x0][0x230] ;  /* 0x00008c00ff1c7b82 */ /* 0x000f220000000800 */
[----:B------:R-:W-:Y:S01]  /*10a50*/  LDGSTS.E [R251+0x18004], desc[UR8][R156.64], !P1 ;  /* 0x180040009cfb7fae */ /* 0x000fe2000c921848 */
[----:B---3--:R-:W-:-:S02]  /*10a60*/  VIADD R3, R3, 0xffffffa0 ;  /* 0xffffffa003037836 */ /* 0x008fc40000000000 */
[----:B------:R-:W-:Y:S01]  /*10a70*/  IMAD R252, R20, 0x3e, RZ ;  /* 0x0000003e14fc7824 */ /* 0x000fe200078e02ff */
[----:B------:R-:W-:Y:S01]  /*10a80*/  LDGSTS.E [R251+0x1c004], desc[UR8][R140.64], !P1 ;  /* 0x1c0040008cfb7fae */ /* 0x000fe2000c921848 */
[----:B------:R-:W-:Y:S01]  /*10a90*/  IMAD.MOV.U32 R56, RZ, RZ, R24 ;  /* 0x000000ffff387224 */ /* 0x000fe200078e0018 */
[----:B------:R-:W-:Y:S01]  /*10aa0*/  ISETP.GE.U32.AND P1, PT, R3, 0x7fffff21, PT ;  /* 0x7fffff210300780c */ /* 0x000fe20003f26070 */
[----:B------:R-:W-:Y:S01]  /*10ab0*/  IMAD.WIDE R128, R252, 0x4, R18 ;  /* 0x00000004fc807825 */ /* 0x000fe200078e0212 */
[----:B------:R-:W-:Y:S03]  /*10ac0*/  STL.64 [R1+0x24d8], R110 ;  /* 0x0024d86e01007387 */ /* 0x000fe60000100a00 */
[----:B------:R-:W-:Y:S01]  /*10ad0*/  IMAD R3, R20, 0x3f, RZ ;  /* 0x0000003f14037824 */ /* 0x000fe200078e02ff */
[----:B------:R-:W-:Y:S01]  /*10ae0*/  LDGSTS.E [R251+0x10008], desc[UR8][R128.64], !P3 ;  /* 0x1000800080fb7fae */ /* 0x000fe2000d921848 */
[----:B------:R-:W-:-:S03]  /*10af0*/  IMAD.WIDE R124, R252, 0x4, R16 ;  /* 0x00000004fc7c7825 */ /* 0x000fc600078e0210 */
[----:B------:R3:W-:Y:S01]  /*10b00*/  STL.64 [R1+0x24e0], R94 ;  /* 0x0024e05e01007387 */ /* 0x0007e20000100a00 */
[----:B------:R-:W-:-:S03]  /*10b10*/  IMAD.WIDE R112, R252, 0x4, R14 ;  /* 0x00000004fc707825 */ /* 0x000fc600078e020e */
[----:B------:R-:W-:Y:S01]  /*10b20*/  LDGSTS.E [R251+0x14008], desc[UR8][R124.64], !P3 ;  /* 0x140080007cfb7fae */ /* 0x000fe2000d921848 */
[----:B------:R-:W-:-:S03]  /*10b30*/  IMAD.WIDE R96, R252, 0x4, R12 ;  /* 0x00000004fc607825 */ /* 0x000fc600078e020c */
[----:B------:R-:W-:Y:S01]  /*10b40*/  LDGSTS.E [R251+0x18008], desc[UR8][R112.64], !P3 ;  /* 0x1800800070fb7fae */ /* 0x000fe2000d921848 */
[----:B--2---:R-:W-:Y:S02]  /*10b50*/  VIADD R252, R6, 0xffffff83 ;  /* 0xffffff8306fc7836 */ /* 0x004fe40000000000 */
[C---:B------:R-:W-:Y:S01]  /*10b60*/  IMAD.WIDE R80, R3.reuse, 0x4, R18 ;  /* 0x0000000403507825 */ /* 0x040fe200078e0212 */
[----:B------:R-:W-:Y:S01]  /*10b70*/  LDGSTS.E [R251+0x1c008], desc[UR8][R96.64], !P3 ;  /* 0x1c00800060fb7fae */ /* 0x000fe2000d921848 */
[----:B---3--:R-:W-:Y:S02]  /*10b80*/  MOV R94, R118 ;  /* 0x00000076005e7202 */ /* 0x008fe40000000f00 */
[C---:B------:R-:W-:Y:S01]  /*10b90*/  IMAD.WIDE R64, R3.reuse, 0x4, R16 ;  /* 0x0000000403407825 */ /* 0x040fe200078e0210 */
[----:B------:R-:W-:Y:S01]  /*10ba0*/  ISETP.GE.U32.AND P3, PT, R252, 0x7fffff04, PT ;  /* 0x7fffff04fc00780c */ /* 0x000fe20003f66070 */
[----:B------:R-:W-:Y:S02]  /*10bb0*/  LDGSTS.E [R251+0x1000c], desc[UR8][R80.64], !P4 ;  /* 0x1000c00050fb7fae */ /* 0x000fe4000e121848 */
[----:B------:R-:W-:-:S02]  /*10bc0*/  IMAD.WIDE R48, R3, 0x4, R14 ;  /* 0x0000000403307825 */ /* 0x000fc400078e020e */
[----:B------:R-:W-:Y:S02]  /*10bd0*/  LDGSTS.E [R251+0x1400c], desc[UR8][R64.64], !P4 ;  /* 0x1400c00040fb7fae */ /* 0x000fe4000e121848 */
[----:B------:R-:W-:Y:S02]  /*10be0*/  IMAD.WIDE R32, R3, 0x4, R12 ;  /* 0x0000000403207825 */ /* 0x000fe400078e020c */
[----:B------:R-:W-:Y:S02]  /*10bf0*/  LDGSTS.E [R251+0x1800c], desc[UR8][R48.64], !P4 ;  /* 0x1800c00030fb7fae */ /* 0x000fe4000e121848 */
[----:B-1----:R-:W-:Y:S02]  /*10c00*/  VIADD R2, R2, 0xffffff82 ;  /* 0xffffff8202027836 */ /* 0x002fe40000000000 */
[----:B------:R-:W-:Y:S01]  /*10c10*/  IMAD R252, R20, 0x5c, RZ ;  /* 0x0000005c14fc7824 */ /* 0x000fe200078e02ff */
[----:B------:R-:W-:Y:S01]  /*10c20*/  LDGSTS.E [R251+0x1c00c], desc[UR8][R32.64], !P4 ;  /* 0x1c00c00020fb7fae */ /* 0x000fe2000e121848 */
[----:B------:R-:W-:Y:S01]  /*10c30*/  IMAD.MOV.U32 R57, RZ, RZ, R25 ;  /* 0x000000ffff397224 */ /* 0x000fe200078e0019 */
[----:B------:R-:W-:Y:S01]  /*10c40*/  ISETP.GE.U32.AND P4, PT, R2, 0x7fffff03, PT ;  /* 0x7fffff030200780c */ /* 0x000fe20003f86070 */
[----:B------:R-:W-:Y:S01]  /*10c50*/  IMAD.MOV.U32 R24, RZ, RZ, R232 ;  /* 0x000000ffff187224 */ /* 0x000fe200078e00e8 */
[----:B------:R1:W-:Y:S01]  /*10c60*/  STL.64 [R1+0x24e8], R78 ;  /* 0x0024e84e01007387 */ /* 0x0003e20000100a00 */
[----:B------:R-:W-:-:S02]  /*10c70*/  IMAD.MOV.U32 R25, RZ, RZ, R233 ;  /* 0x000000ffff197224 */ /* 0x000fc400078e00e9 */
[C---:B------:R-:W-:Y:S01]  /*10c80*/  IMAD.WIDE R232, R252.reuse, 0x4, R18 ;  /* 0x00000004fce87825 */ /* 0x040fe200078e0212 */
[----:B------:R-:W-:Y:S03]  /*10c90*/  STL.64 [R1+0x24f0], R62 ;  /* 0x0024f03e01007387 */ /* 0x000fe60000100a00 */
[C---:B------:R-:W-:Y:S01]  /*10ca0*/  IMAD.WIDE R2, R252.reuse, 0x4, R16 ;  /* 0x00000004fc027825 */ /* 0x040fe200078e0210 */
[----:B------:R-:W-:Y:S03]  /*10cb0*/  LDGSTS.E [R251+0x20000], desc[UR8][R232.64], !P5 ;  /* 0x20000000e8fb7fae */ /* 0x000fe6000e921848 */
[C---:B------:R-:W-:Y:S01]  /*10cc0*/  IMAD.WIDE R216, R252.reuse, 0x4, R14 ;  /* 0x00000004fcd87825 */ /* 0x040fe200078e020e */
[----:B------:R2:W-:Y:S03]  /*10cd0*/  LDGSTS.E [R251+0x24000], desc[UR8][R2.64], !P5 ;  /* 0x2400000002fb7fae */ /* 0x0005e6000e921848 */
[----:B------:R-:W-:Y:S01]  /*10ce0*/  IMAD.WIDE R200, R252, 0x4, R12 ;  /* 0x00000004fcc87825 */ /* 0x000fe200078e020c */
[----:B----4-:R-:W-:Y:S01]  /*10cf0*/  IADD3 R252, R28, -0x7f, RZ ;  /* 0xffffff811cfc7810 */ /* 0x010fe20007ffe0ff */
[----:B------:R3:W-:Y:S01]  /*10d00*/  LDGSTS.E [R251+0x28000], desc[UR8][R216.64], !P5 ;  /* 0x28000000d8fb7fae */ /* 0x0007e2000e921848 */
[----:B------:R-:W-:Y:S01]  /*10d10*/  MOV R28, R22 ;  /* 0x00000016001c7202 */ /* 0x000fe20000000f00 */
[----:B------:R-:W-:-:S02]  /*10d20*/  IMAD R6, R20, 0x5e, RZ ;  /* 0x0000005e14067824 */ /* 0x000fc400078e02ff */
[----:B------:R4:W-:Y:S01]  /*10d30*/  LDGSTS.E [R251+0x2c000], desc[UR8][R200.64], !P5 ;  /* 0x2c000000c8fb7fae */ /* 0x0009e2000e921848 */
[----:B------:R-:W-:Y:S01]  /*10d40*/  ISETP.GE.U32.AND P5, PT, R252, 0x7fffff02, PT ;  /* 0x7fffff02fc00780c */ /* 0x000fe20003fa6070 */
[C---:B------:R-:W-:Y:S02]  /*10d50*/  IMAD.WIDE R120, R6.reuse, 0x4, R18 ;  /* 0x0000000406787825 */ /* 0x040fe400078e0212 */
[----:B------:R4:W-:Y:S02]  /*10d60*/  LDGSTS.E [R251+0x20004], desc[UR8][R184.64], !P6 ;  /* 0x20004000b8fb7fae */ /* 0x0009e4000f121848 */
[C---:B------:R-:W-:Y:S02]  /*10d70*/  IMAD.WIDE R104, R6.reuse, 0x4, R16 ;  /* 0x0000000406687825 */ /* 0x040fe400078e0210 */
[----:B------:R4:W-:Y:S02]  /*10d80*/  LDGSTS.E [R251+0x24004], desc[UR8][R168.64], !P6 ;  /* 0x24004000a8fb7fae */ /* 0x0009e4000f121848 */
[----:B------:R-:W-:-:S02]  /*10d90*/  IMAD.WIDE R88, R6, 0x4, R14 ;  /* 0x0000000406587825 */ /* 0x000fc400078e020e */
[----:B------:R4:W-:Y:S02]  /*10da0*/  LDGSTS.E [R251+0x28004], desc[UR8][R152.64], !P6 ;  /* 0x2800400098fb7fae */ /* 0x0009e4000f121848 */
[----:B------:R-:W-:Y:S02]  /*10db0*/  IMAD.WIDE R72, R6, 0x4, R12 ;  /* 0x0000000406487825 */ /* 0x000fe400078e020c */
[----:B------:R4:W-:Y:S01]  /*10dc0*/  LDGSTS.E [R251+0x2c004], desc[UR8][R136.64], !P6 ;  /* 0x2c00400088fb7fae */ /* 0x0009e2000f121848 */
[----:B------:R-:W4:Y:S01]  /*10dd0*/  LDC R6, c[0x0][0x230] ;  /* 0x00008c00ff067b82 */ /* 0x000f220000000800 */
[----:B------:R-:W-:Y:S02]  /*10de0*/  VIADD R252, R9, 0xffffff80 ;  /* 0xffffff8009fc7836 */ /* 0x000fe40000000000 */
[----:B------:R4:W-:Y:S01]  /*10df0*/  LDGSTS.E [R251+0x20008], desc[UR8][R120.64], !P2 ;  /* 0x2000800078fb7fae */ /* 0x0009e2000d121848 */
[----:B------:R-:W-:Y:S02]  /*10e00*/  IMAD R9, R20, 0x7d, RZ ;  /* 0x0000007d14097824 */ /* 0x000fe400078e02ff */
[----:B------:R-:W-:Y:S01]  /*10e10*/  ISETP.GE.U32.AND P6, PT, R252, 0x7fffff01, PT ;  /* 0x7fffff01fc00780c */ /* 0x000fe20003fc6070 */
[----:B------:R4:W-:Y:S01]  /*10e20*/  LDGSTS.E [R251+0x24008], desc[UR8][R104.64], !P2 ;  /* 0x2400800068fb7fae */ /* 0x0009e2000d121848 */
[----:B------:R-:W-:-:S02]  /*10e30*/  IMAD.MOV.U32 R142, RZ, RZ, R56 ;  /* 0x000000ffff8e7224 */ /* 0x000fc400078e0038 */
[----:B------:R-:W-:Y:S01]  /*10e40*/  IMAD.MOV.U32 R143, RZ, RZ, R57 ;  /* 0x000000ffff8f7224 */ /* 0x000fe200078e0039 */
[----:B------:R4:W-:Y:S01]  /*10e50*/  LDGSTS.E [R251+0x28008], desc[UR8][R88.64], !P2 ;  /* 0x2800800058fb7fae */ /* 0x0009e2000d121848 */
[----:B------:R-:W-:Y:S02]  /*10e60*/  IMAD.MOV.U32 R178, RZ, RZ, R228 ;  /* 0x000000ffffb27224 */ /* 0x000fe400078e00e4 */
[----:B------:R-:W-:Y:S01]  /*10e70*/  IMAD.MOV.U32 R179, RZ, RZ, R229 ;  /* 0x000000ffffb37224 */ /* 0x000fe200078e00e5 */
[----:B------:R2:W-:Y:S01]  /*10e80*/  STL.64 [R1+0x24f8], R46 ;  /* 0x0024f82e01007387 */ /* 0x0005e20000100a00 */
[----:B------:R-:W-:Y:S02]  /*10e90*/  IMAD.MOV.U32 R187, RZ, RZ, R199 ;  /* 0x000000ffffbb7224 */ /* 0x000fe400078e00c7 */
[----:B-1----:R-:W-:Y:S01]  /*10ea0*/  IMAD.MOV.U32 R78, RZ, RZ, R134 ;  /* 0x000000ffff4e7224 */ /* 0x002fe200078e0086 */
[----:B------:R1:W-:Y:S01]  /*10eb0*/  LDGSTS.E [R251+0x2c008], desc[UR8][R72.64], !P2 ;  /* 0x2c00800048fb7fae */ /* 0x0003e2000d121848 */
[----:B------:R-:W-:Y:S01]  /*10ec0*/  ISETP.GE.AND P2, PT, R7, R252, PT ;  /* 0x000000fc0700720c */ /* 0x000fe20003f46270 */
[----:B------:R-:W-:-:S02]  /*10ed0*/  IMAD R252, R20, 0x5f, RZ ;  /* 0x0000005f14fc7824 */ /* 0x000fc400078e02ff */
[----:B------:R3:W-:Y:S01]  /*10ee0*/  STL.64 [R1+0x2500], R30 ;  /* 0x0025001e01007387 */ /* 0x0007e20000100a00 */
[----:B------:R-:W-:Y:S02]  /*10ef0*/  IMAD R7, R20, 0x7f, RZ ;  /* 0x0000007f14077824 */ /* 0x000fe400078e02ff */
[----:B------:R-:W-:Y:S01]  /*10f00*/  IMAD.MOV.U32 R79, RZ, RZ, R135 ;  /* 0x000000ffff4f7224 */ /* 0x000fe200078e0087 */
[----:B------:R1:W-:Y:S01]  /*10f10*/  STL.64 [R1+0x2508], R60 ;  /* 0x0025083c01007387 */ /* 0x0003e20000100a00 */
[----:B------:R-:W-:Y:S01]  /*10f20*/  IMAD.MOV.U32 R192, RZ, RZ, R70 ;  /* 0x000000ffffc07224 */ /* 0x000fe200078e0046 */
[----:B--2---:R-:W-:Y:S01]  /*10f30*/  MOV R46, R126 ;  /* 0x0000007e002e7202 */ /* 0x004fe20000000f00 */
[----:B------:R-:W-:Y:S01]  /*10f40*/  IMAD.MOV.U32 R193, RZ, RZ, R71 ;  /* 0x000000ffffc17224 */ /* 0x000fe200078e0047 */
[----:B------:R-:W-:Y:S01]  /*10f50*/  STL.64 [R1+0x2510], R76 ;  /* 0x0025104c01007387 */ /* 0x000fe20000100a00 */
[----:B------:R-:W-:-:S04]  /*10f60*/  IMAD.WIDE R56, R252, 0x4, R18 ;  /* 0x00000004fc387825 */ /* 0x000fc800078e0212 */
[----:B---3--:R-:W-:Y:S01]  /*10f70*/  IMAD R30, R20, 0x7c, RZ ;  /* 0x0000007c141e7824 */ /* 0x008fe200078e02ff */
[----:B------:R-:W-:Y:S01]  /*10f80*/  MOV R20, UR10 ;  /* 0x0000000a00147c02 */ /* 0x000fe20008000f00 */
[--C-:B------:R-:W-:Y:S01]  /*10f90*/  IMAD.WIDE R70, R9, 0x4, R18.reuse ;  /* 0x0000000409467825 */ /* 0x100fe200078e0212 */
[----:B-1----:R-:W-:Y:S01]  /*10fa0*/  MOV R60, R94 ;  /* 0x0000005e003c7202 */ /* 0x002fe20000000f00 */
[----:B------:R1:W-:Y:S02]  /*10fb0*/  LDGSTS.E [R251+0x2000c], desc[UR8][R56.64], !P1 ;  /* 0x2000c00038fb7fae */ /* 0x0003e4000c921848 */
[----:B------:R-:W-:-:S04]  /*10fc0*/  IMAD.WIDE R228, R30, 0x4, R18 ;  /* 0x000000041ee47825 */ /* 0x000fc800078e0212 */
[----:B------:R-:W-:-:S04]  /*10fd0*/  IMAD.WIDE R134, R8, 0x4, R18 ;  /* 0x0000000408867825 */ /* 0x000fc800078e0212 */
[----:B------:R-:W-:-:S04]  /*10fe0*/  IMAD.WIDE R198, R7, 0x4, R18 ;  /* 0x0000000407c67825 */ /* 0x000fc800078e0212 */
[----:B------:R-:W-:-:S04]  /*10ff0*/  IMAD.WIDE R18, R20, 0x4, R18 ;  /* 0x0000000414127825 */ /* 0x000fc800078e0212 */
[----:B------:R-:W-:Y:S01]  /*11000*/  IMAD.MOV.U32 R95, RZ, RZ, R119 ;  /* 0x000000ffff5f7224 */ /* 0x000fe200078e0077 */
[----:B------:R2:W-:Y:S01]  /*11010*/  STL.64 [R1+0x13f0], R18 ;  /* 0x0013f01201007387 */ /* 0x0005e20000100a00 */
[----:B------:R-:W-:Y:S02]  /*11020*/  IMAD.MOV.U32 R224, RZ, RZ, R38 ;  /* 0x000000ffffe07224 */ /* 0x000fe400078e0026 */
[----:B------:R-:W-:Y:S02]  /*11030*/  IMAD.MOV.U32 R225, RZ, RZ, R39 ;  /* 0x000000ffffe17224 */ /* 0x000fe400078e0027 */
[----:B------:R-:W-:Y:S02]  /*11040*/  IMAD.MOV.U32 R110, RZ, RZ, R102 ;  /* 0x000000ffff6e7224 */ /* 0x000fe400078e0066 */
[----:B------:R-:W-:Y:S02]  /*11050*/  IMAD.MOV.U32 R111, RZ, RZ, R103 ;  /* 0x000000ffff6f7224 */ /* 0x000fe400078e0067 */
[----:B------:R-:W-:-:S02]  /*11060*/  IMAD.MOV.U32 R127, RZ, RZ, R87 ;  /* 0x000000ffff7f7224 */ /* 0x000fc400078e0057 */
[----:B------:R-:W-:Y:S01]  /*11070*/  IMAD.MOV.U32 R209, RZ, RZ, R55 ;  /* 0x000000ffffd17224 */ /* 0x000fe200078e0037 */
[----:B--2---:R-:W2:Y:S01]  /*11080*/  LDL.LU.64 R18, [R1+0x1048] ;  /* 0x0010480001127983 */ /* 0x004ea20000300a00 */
[----:B------:R-:W-:Y:S02]  /*11090*/  IMAD.MOV.U32 R29, RZ, RZ, R23 ;  /* 0x000000ffff1d7224 */ /* 0x000fe400078e0017 */
[----:B------:R-:W-:Y:S02]  /*110a0*/  IMAD.MOV.U32 R61, RZ, RZ, R95 ;  /* 0x000000ffff3d7224 */ /* 0x000fe400078e005f */
[----:B------:R-:W-:Y:S01]  /*110b0*/  IMAD.MOV.U32 R62, RZ, RZ, R192 ;  /* 0x000000ffff3e7224 */ /* 0x000fe200078e00c0 */
[----:B------:R-:W-:Y:S01]  /*110c0*/  MOV R192, R182 ;  /* 0x000000b600c07202 */ /* 0x000fe20000000f00 */
[----:B------:R-:W-:Y:S02]  /*110d0*/  IMAD.MOV.U32 R63, RZ, RZ, R193 ;  /* 0x000000ffff3f7224 */ /* 0x000fe400078e00c1 */
[----:B------:R-:W-:Y:S01]  /*110e0*/  IMAD.MOV.U32 R94, RZ, RZ, R224 ;  /* 0x000000ffff5e7224 */ /* 0x000fe200078e00e0 */
[----:B------:R-:W-:Y:S01]  /*110f0*/  MOV R224, R150 ;  /* 0x0000009600e07202 */ /* 0x000fe20000000f00 */
[----:B------:R-:W-:-:S02]  /*11100*/  IMAD.MOV.U32 R95, RZ, RZ, R225 ;  /* 0x000000ffff5f7224 */ /* 0x000fc400078e00e1 */
[----:B------:R-:W-:Y:S02]  /*11110*/  IMAD.MOV.U32 R191, RZ, RZ, R41 ;  /* 0x000000ffffbf7224 */ /* 0x000fe400078e0029 */
[----:B------:R-:W-:-:S04]  /*11120*/  IMAD.WIDE R22, R30, 0x4, R16 ;  /* 0x000000041e167825 */ /* 0x000fc800078e0210 */
[----:B------:R-:W-:-:S04]  /*11130*/  IMAD.WIDE R38, R30, 0x4, R14 ;  /* 0x000000041e267825 */ /* 0x000fc800078e020e */
[----:B------:R-:W-:-:S04]  /*11140*/  IMAD.WIDE R54, R30, 0x4, R12 ;  /* 0x000000041e367825 */ /* 0x000fc800078e020c */
[----:B------:R-:W-:Y:S02]  /*11150*/  IMAD.MOV.U32 R193, RZ, RZ, R183 ;  /* 0x000000ffffc17224 */ /* 0x000fe400078e00b7 */
[----:B------:R-:W-:Y:S02]  /*11160*/  IMAD.MOV.U32 R225, RZ, RZ, R151 ;  /* 0x000000ffffe17224 */ /* 0x000fe400078e0097 */
[----:B------:R-:W-:-:S04]  /*11170*/  IMAD.WIDE R40, R252, 0x4, R16 ;  /* 0x00000004fc287825 */ /* 0x000fc800078e0210 */
[----:B------:R-:W-:Y:S01]  /*11180*/  IMAD.WIDE R86, R9, 0x4, R16 ;  /* 0x0000000409567825 */ /* 0x000fe200078e0210 */
[----:B------:R3:W-:Y:S03]  /*11190*/  LDGSTS.E [R251+0x2400c], desc[UR8][R40.64], !P1 ;  /* 0x2400c00028fb7fae */ /* 0x0007e6000c921848 */
[----:B------:R-:W-:Y:S01]  /*111a0*/  IMAD.MOV.U32 R76, RZ, RZ, R78 ;  /* 0x000000ffff4c7224 */ /* 0x000fe200078e004e */
[----:B------:R-:W-:Y:S01]  /*111b0*/  MOV R78, R208 ;  /* 0x000000d0004e7202 */ /* 0x000fe20000000f00 */
[----:B------:R-:W-:Y:S02]  /*111c0*/  IMAD.MOV.U32 R77, RZ, RZ, R79 ;  /* 0x000000ffff4d7224 */ /* 0x000fe400078e004f */
[----:B------:R-:W-:Y:S01]  /*111d0*/  IMAD.MOV.U32 R30, RZ, RZ, R110 ;  /* 0x000000ffff1e7224 */ /* 0x000fe200078e006e */
[----:B------:R-:W-:Y:S01]  /*111e0*/  MOV R110, R28 ;  /* 0x0000001c006e7202 */ /* 0x000fe20000000f00 */
[----:B------:R-:W-:-:S02]  /*111f0*/  IMAD.MOV.U32 R31, RZ, RZ, R111 ;  /* 0x000000ffff1f7224 */ /* 0x000fc400078e006f */
[----:B------:R-:W-:-:S04]  /*11200*/  IMAD.WIDE R150, R8, 0x4, R16 ;  /* 0x0000000408967825 */ /* 0x000fc800078e0210 */
[----:B------:R-:W-:-:S04]  /*11210*/  IMAD.WIDE R182, R7, 0x4, R16 ;  /* 0x0000000407b67825 */ /* 0x000fc800078e0210 */
[----:B------:R-:W-:Y:S02]  /*11220*/  IMAD.MOV.U32 R47, RZ, RZ, R127 ;  /* 0x000000ffff2f7224 */ /* 0x000fe400078e007f */
[----:B------:R-:W-:Y:S02]  /*11230*/  IMAD.MOV.U32 R79, RZ, RZ, R209 ;  /* 0x000000ffff4f7224 */ /* 0x000fe400078e00d1 */
[----:B------:R-:W-:Y:S02]  /*11240*/  IMAD.MOV.U32 R111, RZ, RZ, R29 ;  /* 0x000000ffff6f7224 */ /* 0x000fe400078e001d */
[----:B------:R-:W-:-:S04]  /*11250*/  IMAD.WIDE R16, R20, 0x4, R16 ;  /* 0x0000000414107825 */ /* 0x000fc800078e0210 */
[----:B------:R-:W-:Y:S02]  /*11260*/  IMAD.MOV.U32 R206, RZ, RZ, R24 ;  /* 0x000000ffffce7224 */ /* 0x000fe400078e0018 */
[----:B------:R-:W-:Y:S02]  /*11270*/  IMAD.MOV.U32 R207, RZ, RZ, R25 ;  /* 0x000000ffffcf7224 */ /* 0x000fe400078e0019 */
[----:B------:R-:W-:Y:S02]  /*11280*/  IMAD.MOV.U32 R126, RZ, RZ, R214 ;  /* 0x000000ffff7e7224 */ /* 0x000fe400078e00d6 */
[----:B------:R-:W-:Y:S02]  /*11290*/  IMAD.MOV.U32 R127, RZ, RZ, R215 ;  /* 0x000000ffff7f7224 */ /* 0x000fe400078e00d7 */
[----:B------:R-:W-:Y:S02]  /*112a0*/  IMAD.MOV.U32 R208, RZ, RZ, R166 ;  /* 0x000000ffffd07224 */ /* 0x000fe400078e00a6 */
[----:B------:R-:W-:-:S02]  /*112b0*/  IMAD.MOV.U32 R209, RZ, RZ, R167 ;  /* 0x000000ffffd17224 */ /* 0x000fc400078e00a7 */
[----:B------:R-:W-:Y:S02]  /*112c0*/  IMAD.MOV.U32 R28, RZ, RZ, R10 ;  /* 0x000000ffff1c7224 */ /* 0x000fe400078e000a */
[----:B------:R-:W-:Y:S02]  /*112d0*/  IMAD.MOV.U32 R29, RZ, RZ, R11 ;  /* 0x000000ffff1d7224 */ /* 0x000fe400078e000b */
[----:B------:R-:W-:Y:S02]  /*112e0*/  IMAD.MOV.U32 R221, RZ, RZ, R231 ;  /* 0x000000ffffdd7224 */ /* 0x000fe400078e00e7 */
[--C-:B------:R-:W-:Y:S01]  /*112f0*/  IMAD.WIDE R24, R252, 0x4, R14.reuse ;  /* 0x00000004fc187825 */ /* 0x100fe200078e020e */
[----:B------:R2:W-:Y:S03]  /*11300*/  STL.64 [R1+0x13f8], R16 ;  /* 0x0013f81001007387 */ /* 0x0005e60000100a00 */
[C---:B------:R-:W-:Y:S01]  /*11310*/  IMAD.WIDE R102, R9.reuse, 0x4, R14 ;  /* 0x0000000409667825 */ /* 0x040fe200078e020e */
[----:B------:R3:W-:Y:S03]  /*11320*/  LDGSTS.E [R251+0x2800c], desc[UR8][R24.64], !P1 ;  /* 0x2800c00018fb7fae */ /* 0x0007e6000c921848 */
[----:B------:R-:W-:-:S04]  /*11330*/  IMAD.WIDE R118, R9, 0x4, R12 ;  /* 0x0000000409767825 */ /* 0x000fc800078e020c */
[----:B------:R-:W-:-:S04]  /*11340*/  IMAD.WIDE R166, R8, 0x4, R14 ;  /* 0x0000000408a67825 */ /* 0x000fc800078e020e */
[----:B------:R-:W-:-:S04]  /*11350*/  IMAD.WIDE R214, R8, 0x4, R12 ;  /* 0x0000000408d67825 */ /* 0x000fc800078e020c */
[----:B------:R-:W-:-:S04]  /*11360*/  IMAD.WIDE R10, R7, 0x4, R14 ;  /* 0x00000004070a7825 */ /* 0x000fc800078e020e */
[----:B------:R-:W-:-:S04]  /*11370*/  IMAD.WIDE R230, R252, 0x4, R12 ;  /* 0x00000004fce67825 */ /* 0x000fc800078e020c */
[----:B------:R-:W-:Y:S01]  /*11380*/  IMAD.WIDE R8, R7, 0x4, R12 ;  /* 0x0000000407087825 */ /* 0x000fe200078e020c */
[----:B------:R3:W-:Y:S03]  /*11390*/  LDGSTS.E [R251+0x2c00c], desc[UR8][R230.64], !P1 ;  /* 0x2c00c000e6fb7fae */ /* 0x0007e6000c921848 */
[C---:B------:R-:W-:Y:S01]  /*113a0*/  IMAD.WIDE R14, R20.reuse, 0x4, R14 ;  /* 0x00000004140e7825 */ /* 0x040fe200078e020e */
[----:B------:R-:W-:Y:S03]  /*113b0*/  LDGSTS.E [R251+0x30000], desc[UR8][R228.64], !P3 ;  /* 0x30000000e4fb7fae */ /* 0x000fe6000d921848 */
[C---:B------:R-:W-:Y:S01]  /*113c0*/  IMAD.WIDE R12, R20.reuse, 0x4, R12 ;  /* 0x00000004140c7825 */ /* 0x040fe200078e020c */
[----:B------:R-:W-:Y:S04]  /*113d0*/  STL.64 [R1+0x1400], R14 ;  /* 0x0014000e01007387 */ /* 0x000fe80000100a00 */
[----:B------:R4:W-:Y:S01]  /*113e0*/  STL.64 [R1+0x1408], R12 ;  /* 0x0014080c01007387 */ /* 0x0009e20000100a00 */
[----:B--2---:R-:W-:-:S03]  /*113f0*/  IMAD.WIDE R16, R20, 0x4, R18 ;  /* 0x0000000414107825 */ /* 0x004fc600078e0212 */
[----:B------:R-:W-:Y:S01]  /*11400*/  LDGSTS.E [R251+0x34000], desc[UR8][R22.64], !P3 ;  /* 0x3400000016fb7fae */ /* 0x000fe2000d921848 */
[----:B----4-:R-:W-:-:S03]  /*11410*/  IMAD.WIDE R12, R20, 0x4, R76 ;  /* 0x00000004140c7825 */ /* 0x010fc600078e024c */
[----:B------:R2:W-:Y:S01]  /*11420*/  STL.64 [R1+0x1048], R16 ;  /* 0x0010481001007387 */ /* 0x0005e20000100a00 */
[----:B------:R-:W-:-:S03]  /*11430*/  IMAD.WIDE R14, R20, 0x4, R60 ;  /* 0x00000004140e7825 */ /* 0x000fc600078e023c */
[----:B------:R4:W-:Y:S04]  /*11440*/  STL.64 [R1+0x1040], R12 ;  /* 0x0010400c01007387 */ /* 0x0009e80000100a00 */
[----:B------:R1:W-:Y:S01]  /*11450*/  STL.64 [R1+0x1038], R14 ;  /* 0x0010380e01007387 */ /* 0x0003e20000100a00 */
[C---:B--2---:R-:W-:Y:S01]  /*11460*/  IMAD.WIDE R16, R20.reuse, 0x4, R30 ;  /* 0x0000000414107825 */ /* 0x044fe200078e021e */
[----:B------:R-:W-:Y:S02]  /*11470*/  MOV R19, R193 ;  /* 0x000000c100137202 */ /* 0x000fe40000000f00 */
[----:B------:R-:W-:Y:S01]  /*11480*/  LDGSTS.E [R251+0x38000], desc[UR8][R38.64], !P3 ;  /* 0x3800000026fb7fae */ /* 0x000fe2000d921848 */
[----:B----4-:R-:W-:-:S03]  /*11490*/  IMAD.WIDE R12, R20, 0x4, R46 ;  /* 0x00000004140c7825 */ /* 0x010fc600078e022e */
[----:B------:R2:W-:Y:S01]  /*114a0*/  STL.64 [R1+0x1030], R16 ;  /* 0x0010301001007387 */ /* 0x0005e20000100a00 */
[----:B-1----:R-:W-:-:S03]  /*114b0*/  IMAD.WIDE R14, R20, 0x4, R62 ;  /* 0x00000004140e7825 */ /* 0x002fc600078e023e */
[----:B------:R1:W-:Y:S04]  /*114c0*/  STL.64 [R1+0x1028], R12 ;  /* 0x0010280c01007387 */ /* 0x0003e80000100a00 */
[----:B------:R4:W-:Y:S01]  /*114d0*/  STL.64 [R1+0x1020], R14 ;  /* 0x0010200e01007387 */ /* 0x0009e20000100a00 */
[----:B--2---:R-:W-:-:S04]  /*114e0*/  IMAD.WIDE R16, R20, 0x4, R78 ;  /* 0x0000000414107825 */ /* 0x004fc800078e024e */
[----:B------:R-:W-:Y:S01]  /*114f0*/  IMAD.MOV.U32 R18, RZ, RZ, R192 ;  /* 0x000000ffff127224 */ /* 0x000fe200078e00c0 */
[----:B------:R2:W-:Y:S01]  /*11500*/  STL.64 [R1+0x1018], R16 ;  /* 0x0010181001007387 */ /* 0x0005e20000100a00 */
[----:B-1----:R-:W-:Y:S02]  /*11510*/  IMAD.MOV.U32 R12, RZ, RZ, R94 ;  /* 0x000000ffff0c7224 */ /* 0x002fe400078e005e */
[----:B------:R-:W-:Y:S01]  /*11520*/  IMAD.MOV.U32 R13, RZ, RZ, R95 ;  /* 0x000000ffff0d7224 */ /* 0x000fe200078e005f */
[----:B------:R-:W3:Y:S01]  /*11530*/  LDL.LU.64 R78, [R1+0xf98] ;  /* 0x000f9800014e7983 */ /* 0x000ee20000300a00 */
[----:B----4-:R-:W-:Y:S01]  /*11540*/  IMAD.MOV.U32 R14, RZ, RZ, R110 ;  /* 0x000000ffff0e7224 */ /* 0x010fe200078e006e */
[----:B------:R-:W-:Y:S02]  /*11550*/  MOV R15, R111 ;  /* 0x0000006f000f7202 */ /* 0x000fe40000000f00 */
[----:B------:R-:W4:Y:S01]  /*11560*/  LDL.LU.64 R94, [R1+0xf90] ;  /* 0x000f9000015e7983 */ /* 0x000f220000300a00 */
[----:B------:R-:W-:-:S03]  /*11570*/  IMAD.MOV.U32 R76, RZ, RZ, R208 ;  /* 0x000000ffff4c7224 */ /* 0x000fc600078e00d0 */
[----:B------:R-:W4:Y:S01]  /*11580*/  LDL.LU.64 R110, [R1+0xf88] ;  /* 0x000f8800016e7983 */ /* 0x000f220000300a00 */
[----:B------:R-:W-:-:S03]  /*11590*/  IMAD.MOV.U32 R77, RZ, RZ, R209 ;  /* 0x000000ffff4d7224 */ /* 0x000fc600078e00d1 */
[----:B------:R-:W4:Y:S01]  /*115a0*/  LDL.LU.64 R192, [R1+0xf80] ;  /* 0x000f800001c07983 */ /* 0x000f220000300a00 */
[----:B------:R-:W-:Y:S01]  /*115b0*/  IMAD.MOV.U32 R60, RZ, RZ, R224 ;  /* 0x000000ffff3c7224 */ /* 0x000fe200078e00e0 */
[----:B------:R-:W-:Y:S02]  /*115c0*/  MOV R61, R225 ;  /* 0x000000e1003d7202 */ /* 0x000fe40000000f00 */
[----:B------:R-:W4:Y:S01]  /*115d0*/  LDL.LU.64 R208, [R1+0xf78] ;  /* 0x000f780001d07983 */ /* 0x000f220000300a00 */
[----:B------:R-:W-:Y:S02]  /*115e0*/  IMAD.MOV.U32 R30, RZ, RZ, R28 ;  /* 0x000000ffff1e7224 */ /* 0x000fe400078e001c */
[----:B------:R-:W-:Y:S01]  /*115f0*/  IMAD.MOV.U32 R31, RZ, RZ, R29 ;  /* 0x000000ffff1f7224 */ /* 0x000fe200078e001d */
[----:B------:R-:W4:Y:S01]  /*11600*/  LDL.LU.64 R224, [R1+0xf70] ;  /* 0x000f700001e07983 */ /* 0x000f220000300a00 */
[----:B------:R-:W-:Y:S01]  /*11610*/  IMAD.MOV.U32 R46, RZ, RZ, R202 ;  /* 0x000000ffff2e7224 */ /* 0x000fe200078e00ca */
[----:B------:R-:W-:-:S02]  /*11620*/  MOV R47, R203 ;  /* 0x000000cb002f7202 */ /* 0x000fc40000000f00 */
[----:B------:R-:W4:Y:S01]  /*11630*/  LDL.LU.64 R28, [R1+0xf68] ;  /* 0x000f6800011c7983 */ /* 0x000f220000300a00 */
[----:B------:R-:W-:-:S03]  /*11640*/  IMAD.MOV.U32 R62, RZ, RZ, R218 ;  /* 0x000000ffff3e7224 */ /* 0x000fc600078e00da */
[----:B------:R-:W4:Y:S01]  /*11650*/  LDL.LU.64 R202, [R1+0xf60] ;  /* 0x000f600001ca7983 */ /* 0x000f220000300a00 */
[----:B------:R-:W-:-:S03]  /*11660*/  IMAD.MOV.U32 R63, RZ, RZ, R219 ;  /* 0x000000ffff3f7224 */ /* 0x000fc600078e00db */
[----:B------:R-:W4:Y:S01]  /*11670*/  LDL.LU.64 R218, [R1+0xf58] ;  /* 0x000f580001da7983 */ /* 0x000f220000300a00 */
[----:B--2---:R-:W-:Y:S02]  /*11680*/  IMAD.MOV.U32 R16, RZ, RZ, R126 ;  /* 0x000000ffff107224 */ /* 0x004fe400078e007e */
[----:B------:R-:W-:Y:S01]  /*11690*/  IMAD.MOV.U32 R17, RZ, RZ, R127 ;  /* 0x000000ffff117224 */ /* 0x000fe200078e007f */
[----:B------:R-:W-:Y:S01]  /*116a0*/  LDGSTS.E [R251+0x3c000], desc[UR8][R54.64], !P3 ;  /* 0x3c00000036fb7fae */ /* 0x000fe2000d921848 */
[----:B------:R-:W-:-:S03]  /*116b0*/  IMAD.WIDE R126, R20, 0x4, R142 ;  /* 0x00000004147e7825 */ /* 0x000fc600078e028e */
[----:B------:R-:W-:Y:S01]  /*116c0*/  LDGSTS.E [R251+0x30004], desc[UR8][R70.64], !P4 ;  /* 0x3000400046fb7fae */ /* 0x000fe2000e121848 */
[----:B------:R-:W-:-:S03]  /*116d0*/  IMAD.WIDE R142, R20, 0x4, R190 ;  /* 0x00000004148e7825 */ /* 0x000fc600078e02be */
[----:B------:R1:W-:Y:S01]  /*116e0*/  STL.64 [R1+0x1010], R126 ;  /* 0x0010107e01007387 */ /* 0x0003e20000100a00 */
[----:B------:R-:W-:-:S03]  /*116f0*/  IMAD.WIDE R190, R20, 0x4, R206 ;  /* 0x0000000414be7825 */ /* 0x000fc600078e02ce */
[----:B------:R2:W-:Y:S04]  /*11700*/  STL.64 [R1+0x1008], R142 ;  /* 0x0010088e01007387 */ /* 0x0005e80000100a00 */
[----:B------:R-:W-:Y:S01]  /*11710*/  STL.64 [R1+0x1000], R190 ;  /* 0x001000be01007387 */ /* 0x000fe20000100a00 */
[----:B-1----:R-:W-:-:S03]  /*11720*/  IMAD.WIDE R126, R20, 0x4, R220 ;  /* 0x00000004147e7825 */ /* 0x002fc600078e02dc */
[----:B------:R-:W-:Y:S01]  /*11730*/  LDGSTS.E [R251+0x34004], desc[UR8][R86.64], !P4 ;  /* 0x3400400056fb7fae */ /* 0x000fe2000e121848 */
[----:B--2---:R-:W-:-:S03]  /*11740*/  IMAD.WIDE R142, R20, 0x4, R178 ;  /* 0x00000004148e7825 */ /* 0x004fc600078e02b2 */
[----:B------:R1:W-:Y:S01]  /*11750*/  STL.64 [R1+0xff8], R126 ;  /* 0x000ff87e01007387 */ /* 0x0003e20000100a00 */
[----:B------:R-:W-:-:S03]  /*11760*/  IMAD.WIDE R178, R20, 0x4, R186 ;  /* 0x0000000414b27825 */ /* 0x000fc600078e02ba */
[----:B------:R-:W-:Y:S01]  /*11770*/  LDGSTS.E [R251+0x38004], desc[UR8][R102.64], !P4 ;  /* 0x3800400066fb7fae */ /* 0x000fe2000e121848 */
[----:B------:R-:W-:-:S03]  /*11780*/  IMAD.WIDE R12, R20, 0x4, R12 ;  /* 0x00000004140c7825 */ /* 0x000fc600078e020c */
[----:B------:R-:W-:Y:S04]  /*11790*/  LDGSTS.E [R251+0x3c004], desc[UR8][R118.64], !P4 ;  /* 0x3c00400076fb7fae */ /* 0x000fe8000e121848 */
[----:B-1----:R-:W2:Y:S04]  /*117a0*/  LDL.LU.64 R126, [R1+0xf50] ;  /* 0x000f5000017e7983 */ /* 0x002ea80000300a00 */
[----:B------:R1:W-:Y:S01]  /*117b0*/  STL.64 [R1+0xff0], R142 ;  /* 0x000ff08e01007387 */ /* 0x0003e20000100a00 */
[----:B------:R-:W-:-:S03]  /*117c0*/  IMAD.WIDE R14, R20, 0x4, R14 ;  /* 0x00000004140e7825 */ /* 0x000fc600078e020e */
[----:B------:R-:W-:Y:S01]  /*117d0*/  LDGSTS.E [R251+0x30008], desc[UR8][R134.64], !P5 ;  /* 0x3000800086fb7fae */ /* 0x000fe2000e921848 */
[----:B------:R-:W-:-:S03]  /*117e0*/  IMAD.WIDE R2, R20, 0x4, R2 ;  /* 0x0000000414027825 */ /* 0x000fc600078e0202 */
[----:B------:R-:W-:Y:S04]  /*117f0*/  LDGSTS.E [R251+0x34008], desc[UR8][R150.64], !P5 ;  /* 0x3400800096fb7fae */ /* 0x000fe8000e921848 */
[----:B-1----:R-:W2:Y:S04]  /*11800*/  LDL.LU.64 R142, [R1+0xf48] ;  /* 0x000f4800018e7983 */ /* 0x002ea80000300a00 */
[----:B------:R1:W-:Y:S04]  /*11810*/  STL.64 [R1+0xfe8], R178 ;  /* 0x000fe8b201007387 */ /* 0x0003e80000100a00 */
[----:B------:R-:W2:Y:S04]  /*11820*/  LDL.LU.64 R190, [R1+0xf40] ;  /* 0x000f400001be7983 */ /* 0x000ea80000300a00 */
[----:B------:R-:W2:Y:S04]  /*11830*/  LDL.LU.64 R206, [R1+0xf38] ;  /* 0x000f380001ce7983 */ /* 0x000ea80000300a00 */
[----:B------:R-:W2:Y:S04]  /*11840*/  LDL.LU.64 R220, [R1+0xf30] ;  /* 0x000f300001dc7983 */ /* 0x000ea80000300a00 */
[----:B-1----:R-:W2:Y:S04]  /*11850*/  LDL.LU.64 R178, [R1+0xf28] ;  /* 0x000f280001b27983 */ /* 0x002ea80000300a00 */
[----:B------:R-:W2:Y:S04]  /*11860*/  LDL.LU.64 R186, [R1+0xf20] ;  /* 0x000f200001ba7983 */ /* 0x000ea80000300a00 */
[----:B------:R1:W-:Y:S04]  /*11870*/  STL.64 [R1+0xfe0], R12 ;  /* 0x000fe00c01007387 */ /* 0x0003e80000100a00 */
[----:B------:R1:W-:Y:S01]  /*11880*/  STL.64 [R1+0xfd8], R14 ;  /* 0x000fd80e01007387 */ /* 0x0003e20000100a00 */
[----:B------:R-:W-:-:S03]  /*11890*/  IMAD.WIDE R216, R20, 0x4, R216 ;  /* 0x0000000414d87825 */ /* 0x000fc600078e02d8 */
[----:B------:R-:W-:Y:S01]  /*118a0*/  LDGSTS.E [R251+0x38008], desc[UR8][R166.64], !P5 ;  /* 0x38008000a6fb7fae */ /* 0x000fe2000e921848 */
[----:B-1----:R-:W-:-:S03]  /*118b0*/  IMAD.WIDE R12, R20, 0x4, R16 ;  /* 0x00000004140c7825 */ /* 0x002fc600078e0210 */
[----:B------:R-:W-:Y:S01]  /*118c0*/  LDGSTS.E [R251+0x3c008], desc[UR8][R214.64], !P5 ;  /* 0x3c008000d6fb7fae */ /* 0x000fe2000e921848 */
[----:B------:R-:W-:-:S03]  /*118d0*/  IMAD.WIDE R16, R20, 0x4, R18 ;  /* 0x0000000414107825 */ /* 0x000fc600078e0212 */
[----:B------:R1:W-:Y:S01]  /*118e0*/  STL.64 [R1+0xfd0], R12 ;  /* 0x000fd00c01007387 */ /* 0x0003e20000100a00 */
[----:B------:R-:W-:-:S03]  /*118f0*/  IMAD.WIDE R14, R20, 0x4, R76 ;  /* 0x00000004140e7825 */ /* 0x000fc600078e024c */
[----:B------:R1:W-:Y:S04]  /*11900*/  STL.64 [R1+0xfc8], R16 ;  /* 0x000fc81001007387 */ /* 0x0003e80000100a00 */
[----:B------:R1:W-:Y:S02]  /*11910*/  STL.64 [R1+0xfc0], R14 ;  /* 0x000fc00e01007387 */ /* 0x0003e40000100a00 */
[C---:B-1----:R-:W-:Y:S02]  /*11920*/  IMAD.WIDE R12, R20.reuse, 0x4, R60 ;  /* 0x00000004140c7825 */ /* 0x042fe400078e023c */
[----:B------:R-:W-:Y:S02]  /*11930*/  LDGSTS.E [R251+0x3000c], desc[UR8][R198.64], !P6 ;  /* 0x3000c000c6fb7fae */ /* 0x000fe4000f121848 */
[----:B------:R-:W-:-:S02]  /*11940*/  IMAD.WIDE R16, R20, 0x4, R30 ;  /* 0x0000000414107825 */ /* 0x000fc400078e021e */
[----:B------:R1:W-:Y:S02]  /*11950*/  STL.64 [R1+0xfb8], R12 ;  /* 0x000fb80c01007387 */ /* 0x0003e40000100a00 */
[C---:B------:R-:W-:Y:S02]  /*11960*/  IMAD.WIDE R14, R20.reuse, 0x4, R46 ;  /* 0x00000004140e7825 */ /* 0x040fe400078e022e */
[----:B------:R3:W-:Y:S04]  /*11970*/  STL.64 [R1+0xfb0], R16 ;  /* 0x000fb01001007387 */ /* 0x0007e80000100a00 */
[----:B------:R4:W-:Y:S01]  /*11980*/  STL.64 [R1+0xfa8], R14 ;  /* 0x000fa80e01007387 */ /* 0x0009e20000100a00 */
[----:B-1----:R-:W-:-:S03]  /*11990*/  IMAD.WIDE R12, R20, 0x4, R62 ;  /* 0x00000004140c7825 */ /* 0x002fc600078e023e */
[----:B------:R-:W-:Y:S04]  /*119a0*/  LDGSTS.E [R251+0x3400c], desc[UR8][R182.64], !P6 ;  /* 0x3400c000b6fb7fae */ /* 0x000fe8000f121848 */
[----:B------:R1:W-:Y:S01]  /*119b0*/  STL.64 [R1+0xfa0], R12 ;  /* 0x000fa00c01007387 */ /* 0x0003e20000100a00 */
[----:B------:R-:W-:-:S03]  /*119c0*/  IMAD.WIDE R200, R20, 0x4, R200 ;  /* 0x0000000414c87825 */ /* 0x000fc600078e02c8 */
[----:B------:R2:W-:Y:S01]  /*119d0*/  LDGSTS.E [R251+0x3800c], desc[UR8][R10.64], !P6 ;  /* 0x3800c0000afb7fae */ /* 0x0005e2000f121848 */
[----:B------:R-:W-:-:S03]  /*119e0*/  IMAD.WIDE R184, R20, 0x4, R184 ;  /* 0x0000000414b87825 */ /* 0x000fc600078e02b8 */
[----:B------:R-:W-:Y:S01]  /*119f0*/  LDGSTS.E [R251+0x3c00c], desc[UR8][R8.64], !P6 ;  /* 0x3c00c00008fb7fae */ /* 0x000fe2000f121848 */
[----:B------:R-:W-:-:S03]  /*11a00*/  IMAD.WIDE R168, R20, 0x4, R168 ;  /* 0x0000000414a87825 */ /* 0x000fc600078e02a8 */
[----:B------:R-:W0:Y:S01]  /*11a10*/  LDGDEPBAR ;  /* 0x00000000000079af */ /* 0x000e220000000000 */
[----:B---3--:R-:W-:-:S04]  /*11a20*/  IMAD.WIDE R16, R20, 0x4, R78 ;  /* 0x0000000414107825 */ /* 0x008fc800078e024e */
[C---:B----4-:R-:W-:Y:S01]  /*11a30*/  IMAD.WIDE R14, R20.reuse, 0x4, R94 ;  /* 0x00000004140e7825 */ /* 0x050fe200078e025e */
[----:B------:R3:W-:Y:S03]  /*11a40*/  STL.64 [R1+0xf98], R16 ;  /* 0x000f981001007387 */ /* 0x0007e60000100a00 */
[C---:B-1----:R-:W-:Y:S01]  /*11a50*/  IMAD.WIDE R12, R20.reuse, 0x4, R110 ;  /* 0x00000004140c7825 */ /* 0x042fe200078e026e */
[----:B------:R1:W-:Y:S04]  /*11a60*/  STL.64 [R1+0xf90], R14 ;  /* 0x000f900e01007387 */ /* 0x0003e80000100a00 */
[----:B------:R4:W-:Y:S01]  /*11a70*/  STL.64 [R1+0xf88], R12 ;  /* 0x000f880c01007387 */ /* 0x0009e20000100a00 */
[----:B---3--:R-:W-:-:S04]  /*11a80*/  IMAD.WIDE R16, R20, 0x4, R192 ;  /* 0x0000000414107825 */ /* 0x008fc800078e02c0 */
[C---:B-1----:R-:W-:Y:S01]  /*11a90*/  IMAD.WIDE R14, R20.reuse, 0x4, R208 ;  /* 0x00000004140e7825 */ /* 0x042fe200078e02d0 */
[----:B------:R1:W-:Y:S03]  /*11aa0*/  STL.64 [R1+0xf80], R16 ;  /* 0x000f801001007387 */ /* 0x0003e60000100a00 */
[C---:B----4-:R-:W-:Y:S01]  /*11ab0*/  IMAD.WIDE R12, R20.reuse, 0x4, R224 ;  /* 0x00000004140c7825 */ /* 0x050fe200078e02e0 */
[----:B------:R3:W-:Y:S04]  /*11ac0*/  STL.64 [R1+0xf78], R14 ;  /* 0x000f780e01007387 */ /* 0x0007e80000100a00 */
[----:B------:R4:W-:Y:S01]  /*11ad0*/  STL.64 [R1+0xf70], R12 ;  /* 0x000f700c01007387 */ /* 0x0009e20000100a00 */
[----:B-1----:R-:W-:-:S04]  /*11ae0*/  IMAD.WIDE R16, R20, 0x4, R28 ;  /* 0x0000000414107825 */ /* 0x002fc800078e021c */
[C---:B---3--:R-:W-:Y:S01]  /*11af0*/  IMAD.WIDE R14, R20.reuse, 0x4, R202 ;  /* 0x00000004140e7825 */ /* 0x048fe200078e02ca */
[----:B------:R2:W-:Y:S03]  /*11b00*/  STL.64 [R1+0xf68], R16 ;  /* 0x000f681001007387 */ /* 0x0005e60000100a00 */
[C---:B----4-:R-:W-:Y:S01]  /*11b10*/  IMAD.WIDE R12, R20.reuse, 0x4, R218 ;  /* 0x00000004140c7825 */ /* 0x050fe200078e02da */
[----:B------:R-:W3:Y:S04]  /*11b20*/  LDL.LU.64 R192, [R1+0xf18] ;  /* 0x000f180001c07983 */ /* 0x000ee80000300a00 */
[----:B------:R-:W-:Y:S04]  /*11b30*/  STL.64 [R1+0xf60], R14 ;  /* 0x000f600e01007387 */ /* 0x000fe80000100a00 */
[----:B------:R-:W4:Y:S04]  /*11b40*/  LDL.LU.64 R208, [R1+0xf10] ;  /* 0x000f100001d07983 */ /* 0x000f280000300a00 */
[----:B------:R1:W-:Y:S04]  /*11b50*/  STL.64 [R1+0xf58], R12 ;  /* 0x000f580c01007387 */ /* 0x0003e80000100a00 */
[----:B------:R-:W4:Y:S04]  /*11b60*/  LDL.LU.64 R224, [R1+0xf08] ;  /* 0x000f080001e07983 */ /* 0x000f280000300a00 */
[----:B------:R-:W4:Y:S04]  /*11b70*/  LDL.LU.64 R28, [R1+0xf00] ;  /* 0x000f0000011c7983 */ /* 0x000f280000300a00 */
[----:B------:R-:W4:Y:S04]  /*11b80*/  LDL.LU.64 R202, [R1+0xef8] ;  /* 0x000ef80001ca7983 */ /* 0x000f280000300a00 */
[----:B------:R-:W4:Y:S01]  /*11b90*/  LDL.LU.64 R218, [R1+0xef0] ;  /* 0x000ef00001da7983 */ /* 0x000f220000300a00 */
[----:B--2---:R-:W-:-:S05]  /*11ba0*/  IMAD.WIDE R16, R20, 0x4, R126 ;  /* 0x0000000414107825 */ /* 0x004fca00078e027e */
[----:B------:R2:W-:Y:S01]  /*11bb0*/  STL.64 [R1+0xf50], R16 ;  /* 0x000f501001007387 */ /* 0x0005e20000100a00 */
[----:B-1----:R-:W-:-:S05]  /*11bc0*/  IMAD.WIDE R12, R20, 0x4, R142 ;  /* 0x00000004140c7825 */ /* 0x002fca00078e028e */
[----:B------:R1:W-:Y:S01]  /*11bd0*/  STL.64 [R1+0xf48], R12 ;  /* 0x000f480c01007387 */ /* 0x0003e20000100a00 */
[----:B------:R-:W-:-:S04]  /*11be0*/  IMAD.WIDE R14, R20, 0x4, R190 ;  /* 0x00000004140e7825 */ /* 0x000fc800078e02be */
[C---:B--2---:R-:W-:Y:S01]  /*11bf0*/  IMAD.WIDE R16, R20.reuse, 0x4, R206 ;  /* 0x0000000414107825 */ /* 0x044fe200078e02ce */
[----:B------:R2:W-:Y:S03]  /*11c00*/  STL.64 [R1+0xf40], R14 ;  /* 0x000f400e01007387 */ /* 0x0005e60000100a00 */
[C---:B-1----:R-:W-:Y:S01]  /*11c10*/  IMAD.WIDE R12, R20.reuse, 0x4, R220 ;  /* 0x00000004140c7825 */ /* 0x042fe200078e02dc */
[----:B------:R1:W-:Y:S04]  /*11c20*/  STL.64 [R1+0xf38], R16 ;  /* 0x000f381001007387 */ /* 0x0003e80000100a00 */
[----:B------:R1:W-:Y:S01]  /*11c30*/  STL.64 [R1+0xf30], R12 ;  /* 0x000f300c01007387 */ /* 0x0003e20000100a00 */
[----:B--2---:R-:W-:-:S04]  /*11c40*/  IMAD.WIDE R14, R20, 0x4, R178 ;  /* 0x00000004140e7825 */ /* 0x004fc800078e02b2 */
[C---:B-1----:R-:W-:Y:S01]  /*11c50*/  IMAD.WIDE R16, R20.reuse, 0x4, R186 ;  /* 0x0000000414107825 */ /* 0x042fe200078e02ba */
[----:B------:R-:W2:Y:S04]  /*11c60*/  LDL.LU.64 R12, [R1+0xee8] ;  /* 0x000ee800010c7983 */ /* 0x000ea80000300a00 */
[----:B------:R1:W-:Y:S04]  /*11c70*/  STL.64 [R1+0xf28], R14 ;  /* 0x000f280e01007387 */ /* 0x0003e80000100a00 */
[----:B-1----:R-:W2:Y:S04]  /*11c80*/  LDL.LU.64 R14, [R1+0xee0] ;  /* 0x000ee000010e7983 */ /* 0x002ea80000300a00 */
[----:B------:R1:W-:Y:S04]  /*11c90*/  STL.64 [R1+0xf20], R16 ;  /* 0x000f201001007387 */ /* 0x0003e80000100a00 */
[----:B-1----:R-:W2:Y:S04]  /*11ca0*/  LDL.LU.64 R16, [R1+0xed8] ;  /* 0x000ed80001107983 */ /* 0x002ea80000300a00 */
[----:B------:R-:W2:Y:S04]  /*11cb0*/  LDL.LU.64 R18, [R1+0xed0] ;  /* 0x000ed00001127983 */ /* 0x000ea80000300a00 */
        /* <DEDUP_REMOVED lines=13> */
[----:B------:R-:W2:Y:S01]  /*11d90*/  LDL.LU.64 R178, [R1+0xe60] ;  /* 0x000e600001b27983 */ /* 0x000ea20000300a00 */
[----:B---3--:R-:W-:-:S05]  /*11da0*/  IMAD.WIDE R186, R20, 0x4, R192 ;  /* 0x0000000414ba7825 */ /* 0x008fca00078e02c0 */
[----:B------:R1:W-:Y:S01]  /*11db0*/  STL.64 [R1+0xf18], R186 ;  /* 0x000f18ba01007387 */ /* 0x0003e20000100a00 */
[----:B----4-:R-:W-:-:S05]  /*11dc0*/  IMAD.WIDE R192, R20, 0x4, R208 ;  /* 0x0000000414c07825 */ /* 0x010fca00078e02d0 */
[----:B------:R3:W-:Y:S01]  /*11dd0*/  STL.64 [R1+0xf10], R192 ;  /* 0x000f10c001007387 */ /* 0x0007e20000100a00 */
[----:B------:R-:W-:-:S04]  /*11de0*/  IMAD.WIDE R208, R20, 0x4, R224 ;  /* 0x0000000414d07825 */ /* 0x000fc800078e02e0 */
[C---:B-1----:R-:W-:Y:S01]  /*11df0*/  IMAD.WIDE R186, R20.reuse, 0x4, R28 ;  /* 0x0000000414ba7825 */ /* 0x042fe200078e021c */
[----:B------:R-:W-:Y:S03]  /*11e00*/  STL.64 [R1+0xf08], R208 ;  /* 0x000f08d001007387 */ /* 0x000fe60000100a00 */
[C---:B---3--:R-:W-:Y:S01]  /*11e10*/  IMAD.WIDE R192, R20.reuse, 0x4, R202 ;  /* 0x0000000414c07825 */ /* 0x048fe200078e02ca */
[----:B------:R1:W-:Y:S03]  /*11e20*/  STL.64 [R1+0xf00], R186 ;  /* 0x000f00ba01007387 */ /* 0x0003e60000100a00 */
[C---:B------:R-:W-:Y:S01]  /*11e30*/  IMAD.WIDE R28, R20.reuse, 0x4, R218 ;  /* 0x00000004141c7825 */ /* 0x040fe200078e02da */
[----:B-1----:R-:W3:Y:S04]  /*11e40*/  LDL.LU.64 R186, [R1+0xe58] ;  /* 0x000e580001ba7983 */ /* 0x002ee80000300a00 */
[----:B------:R1:W-:Y:S04]  /*11e50*/  STL.64 [R1+0xef8], R192 ;  /* 0x000ef8c001007387 */ /* 0x0003e80000100a00 */
[----:B-1----:R-:W4:Y:S04]  /*11e60*/  LDL.LU.64 R192, [R1+0xe50] ;  /* 0x000e500001c07983 */ /* 0x002f280000300a00 */
[----:B------:R1:W-:Y:S04]  /*11e70*/  STL.64 [R1+0xef0], R28 ;  /* 0x000ef01c01007387 */ /* 0x0003e80000100a00 */
[----:B------:R-:W4:Y:S04]  /*11e80*/  LDL.LU.64 R208, [R1+0xe48] ;  /* 0x000e480001d07983 */ /* 0x000f280000300a00 */
[----:B------:R-:W4:Y:S04]  /*11e90*/  LDL.LU.64 R224, [R1+0xe40] ;  /* 0x000e400001e07983 */ /* 0x000f280000300a00 */
[----:B-1----:R-:W4:Y:S04]  /*11ea0*/  LDL.LU.64 R28, [R1+0xe38] ;  /* 0x000e3800011c7983 */ /* 0x002f280000300a00 */
[----:B------:R-:W4:Y:S04]  /*11eb0*/  LDL.LU.64 R202, [R1+0xe30] ;  /* 0x000e300001ca7983 */ /* 0x000f280000300a00 */
[----:B------:R-:W4:Y:S01]  /*11ec0*/  LDL.LU.64 R218, [R1+0xe28] ;  /* 0x000e280001da7983 */ /* 0x000f220000300a00 */
[----:B--2---:R-:W-:-:S05]  /*11ed0*/  IMAD.WIDE R12, R20, 0x4, R12 ;  /* 0x00000004140c7825 */ /* 0x004fca00078e020c */
[----:B------:R1:W-:Y:S01]  /*11ee0*/  STL.64 [R1+0xee8], R12 ;  /* 0x000ee80c01007387 */ /* 0x0003e20000100a00 */
[----:B------:R-:W-:-:S05]  /*11ef0*/  IMAD.WIDE R14, R20, 0x4, R14 ;  /* 0x00000004140e7825 */ /* 0x000fca00078e020e */
[----:B------:R2:W-:Y:S01]  /*11f00*/  STL.64 [R1+0xee0], R14 ;  /* 0x000ee00e01007387 */ /* 0x0005e20000100a00 */
[----:B-1----:R-:W-:-:S04]  /*11f10*/  IMAD.WIDE R12, R20, 0x4, R16 ;  /* 0x00000004140c7825 */ /* 0x002fc800078e0210 */
[C---:B--2---:R-:W-:Y:S01]  /*11f20*/  IMAD.WIDE R14, R20.reuse, 0x4, R18 ;  /* 0x00000004140e7825 */ /* 0x044fe200078e0212 */
[----:B------:R1:W-:Y:S03]  /*11f30*/  STL.64 [R1+0xed8], R12 ;  /* 0x000ed80c01007387 */ /* 0x0003e60000100a00 */
[C---:B------:R-:W-:Y:S01]  /*11f40*/  IMAD.WIDE R16, R20.reuse, 0x4, R76 ;  /* 0x0000000414107825 */ /* 0x040fe200078e024c */
[----:B------:R2:W-:Y:S04]  /*11f50*/  STL.64 [R1+0xed0], R14 ;  /* 0x000ed00e01007387 */ /* 0x0005e80000100a00 */
        /* <DEDUP_REMOVED lines=23> */
[----:B------:R2:W-:Y:S03]  /*120d0*/  STL.64 [R1+0xe70], R14 ;  /* 0x000e700e01007387 */ /* 0x0005e60000100a00 */
[C---:B-1----:R-:W-:Y:S01]  /*120e0*/  IMAD.WIDE R12, R20.reuse, 0x4, R178 ;  /* 0x00000004140c7825 */ /* 0x042fe200078e02b2 */
[----:B--2---:R-:W2:Y:S04]  /*120f0*/  LDL.LU.64 R14, [R1+0xe20] ;  /* 0x000e2000010e7983 */ /* 0x004ea80000300a00 */
[----:B------:R1:W-:Y:S04]  /*12100*/  STL.64 [R1+0xe68], R16 ;  /* 0x000e681001007387 */ /* 0x0003e80000100a00 */
[----:B-1----:R-:W2:Y:S04]  /*12110*/  LDL.LU.64 R16, [R1+0xe18] ;  /* 0x000e180001107983 */ /* 0x002ea80000300a00 */
[----:B------:R3:W-:Y:S04]  /*12120*/  STL.64 [R1+0xe60], R12 ;  /* 0x000e600c01007387 */ /* 0x0007e80000100a00 */
        /* <DEDUP_REMOVED lines=14> */
[----:B------:R3:W-:Y:S04]  /*12210*/  STL.64 [R1+0xe38], R30 ;  /* 0x000e381e01007387 */ /* 0x0007e80000100a00 */
[----:B------:R-:W4:Y:S01]  /*12220*/  LDL.LU.64 R76, [R1+0xdf0] ;  /* 0x000df000014c7983 */ /* 0x000f220000300a00 */
[----:B-1----:R-:W-:-:S03]  /*12230*/  IMAD.WIDE R12, R20, 0x4, R218 ;  /* 0x00000004140c7825 */ /* 0x002fc600078e02da */
[----:B------:R1:W-:Y:S04]  /*12240*/  STL.64 [R1+0xe30], R28 ;  /* 0x000e301c01007387 */ /* 0x0003e80000100a00 */
[----:B------:R-:W4:Y:S04]  /*12250*/  LDL.LU.64 R60, [R1+0xde8] ;  /* 0x000de800013c7983 */ /* 0x000f280000300a00 */
[----:B------:R2:W-:Y:S04]  /*12260*/  STL.64 [R1+0xe28], R12 ;  /* 0x000e280c01007387 */ /* 0x0005e80000100a00 */
[----:B---3--:R-:W3:Y:S04]  /*12270*/  LDL.LU.64 R30, [R1+0xde0] ;  /* 0x000de000011e7983 */ /* 0x008ee80000300a00 */
[----:B------:R-:W3:Y:S04]  /*12280*/  LDL.LU.64 R46, [R1+0xdd8] ;  /* 0x000dd800012e7983 */ /* 0x000ee80000300a00 */
        /* <DEDUP_REMOVED lines=11> */
[----:B-1----:R-:W3:Y:S04]  /*12340*/  LDL.LU.64 R28, [R1+0xd78] ;  /* 0x000d7800011c7983 */ /* 0x002ee80000300a00 */
[----:B------:R-:W3:Y:S04]  /*12350*/  LDL.LU.64 R202, [R1+0xd70] ;  /* 0x000d700001ca7983 */ /* 0x000ee80000300a00 */
[----:B------:R-:W3:Y:S01]  /*12360*/  LDL.LU.64 R218, [R1+0xd68] ;  /* 0x000d680001da7983 */ /* 0x000ee20000300a00 */
[----:B--2---:R-:W-:-:S05]  /*12370*/  IMAD.WIDE R12, R20, 0x4, R14 ;  /* 0x00000004140c7825 */ /* 0x004fca00078e020e */
[----:B------:R1:W-:Y:S01]  /*12380*/  STL.64 [R1+0xe20], R12 ;  /* 0x000e200c01007387 */ /* 0x0003e20000100a00 */
[----:B------:R-:W-:-:S05]  /*12390*/  IMAD.WIDE R14, R20, 0x4, R16 ;  /* 0x00000004140e7825 */ /* 0x000fca00078e0210 */
[----:B------:R2:W-:Y:S01]  /*123a0*/  STL.64 [R1+0xe18], R14 ;  /* 0x000e180e01007387 */ /* 0x0005e20000100a00 */
[----:B------:R-:W-:-:S04]  /*123b0*/  IMAD.WIDE R16, R20, 0x4, R18 ;  /* 0x0000000414107825 */ /* 0x000fc800078e0212 */
[C---:B-1----:R-:W-:Y:S01]  /*123c0*/  IMAD.WIDE R12, R20.reuse, 0x4, R190 ;  /* 0x00000004140c7825 */ /* 0x042fe200078e02be */
[----:B------:R1:W-:Y:S03]  /*123d0*/  STL.64 [R1+0xe10], R16 ;  /* 0x000e101001007387 */ /* 0x0003e60000100a00 */
[C---:B--2---:R-:W-:Y:S01]  /*123e0*/  IMAD.WIDE R14, R20.reuse, 0x4, R206 ;  /* 0x00000004140e7825 */ /* 0x044fe200078e02ce */
[----:B------:R2:W-:Y:S03]  /*123f0*/  STL.64 [R1+0xe08], R12 ;  /* 0x000e080c01007387 */ /* 0x0005e60000100a00 */
[C---:B-1----:R-:W-:Y:S01]  /*12400*/  IMAD.WIDE R16, R20.reuse, 0x4, R220 ;  /* 0x0000000414107825 */ /* 0x042fe200078e02dc */
[----:B--2---:R-:W2:Y:S04]  /*12410*/  LDL.LU.64 R12, [R1+0xd48] ;  /* 0x000d4800010c7983 */ /* 0x004ea80000300a00 */
[----:B------:R1:W-:Y:S04]  /*12420*/  STL.64 [R1+0xe00], R14 ;  /* 0x000e000e01007387 */ /* 0x0003e80000100a00 */
[----:B-1----:R-:W2:Y:S04]  /*12430*/  LDL.LU.64 R14, [R1+0xd40] ;  /* 0x000d4000010e7983 */ /* 0x002ea80000300a00 */
[----:B------:R1:W-:Y:S04]  /*12440*/  STL.64 [R1+0xdf8], R16 ;  /* 0x000df81001007387 */ /* 0x0003e80000100a00 */
[----:B-1----:R-:W2:Y:S04]  /*12450*/  LDL.LU.64 R16, [R1+0xd38] ;  /* 0x000d380001107983 */ /* 0x002ea80000300a00 */
[----:B------:R-:W2:Y:S04]  /*12460*/  LDL.LU.64 R18, [R1+0xd30] ;  /* 0x000d300001127983 */ /* 0x000ea80000300a00 */
[----:B------:R-:W2:Y:S04]  /*12470*/  LDL.LU.64 R190, [R1+0xd28] ;  /* 0x000d280001be7983 */ /* 0x000ea80000300a00 */
[----:B------:R-:W2:Y:S04]  /*12480*/  LDL.LU.64 R206, [R1+0xd20] ;  /* 0x000d200001ce7983 */ /* 0x000ea80000300a00 */
[----:B------:R-:W2:Y:S01]  /*12490*/  LDL.LU.64 R220, [R1+0xd18] ;  /* 0x000d180001dc7983 */ /* 0x000ea20000300a00 */
[----:B----4-:R-:W-:-:S05]  /*124a0*/  IMAD.WIDE R76, R20, 0x4, R76 ;  /* 0x00000004144c7825 */ /* 0x010fca00078e024c */
[----:B------:R1:W-:Y:S01]  /*124b0*/  STL.64 [R1+0xdf0], R76 ;  /* 0x000df04c01007387 */ /* 0x0003e20000100a00 */
[----:B------:R-:W-:-:S04]  /*124c0*/  IMAD.WIDE R60, R20, 0x4, R60 ;  /* 0x00000004143c7825 */ /* 0x000fc800078e023c */
[C---:B---3--:R-:W-:Y:S01]  /*124d0*/  IMAD.WIDE R30, R20.reuse, 0x4, R30 ;  /* 0x00000004141e7825 */ /* 0x048fe200078e021e */
[----:B-1----:R-:W3:Y:S03]  /*124e0*/  LDL.LU.64 R76, [R1+0x2510] ;  /* 0x00251000014c7983 */ /* 0x002ee60000300a00 */
[C---:B------:R-:W-:Y:S01]  /*124f0*/  IMAD.WIDE R46, R20.reuse, 0x4, R46 ;  /* 0x00000004142e7825 */ /* 0x040fe200078e022e */
[----:B------:R1:W-:Y:S03]  /*12500*/  STL.64 [R1+0xde8], R60 ;  /* 0x000de83c01007387 */ /* 0x0003e60000100a00 */
[----:B------:R-:W-:-:S04]  /*12510*/  IMAD.WIDE R62, R20, 0x4, R62 ;  /* 0x00000004143e7825 */ /* 0x000fc800078e023e */
[C---:B------:R-:W-:Y:S01]  /*12520*/  IMAD.WIDE R78, R20.reuse, 0x4, R78 ;  /* 0x00000004144e7825 */ /* 0x040fe200078e024e */
[----:B-1----:R-:W4:Y:S03]  /*12530*/  LDL.LU.64 R60, [R1+0x2508] ;  /* 0x00250800013c7983 */ /* 0x002f260000300a00 */
[C---:B------:R-:W-:Y:S01]  /*12540*/  IMAD.WIDE R94, R20.reuse, 0x4, R94 ;  /* 0x00000004145e7825 */ /* 0x040fe200078e025e */
[----:B------:R1:W-:Y:S03]  /*12550*/  STL.64 [R1+0xde0], R30 ;  /* 0x000de01e01007387 */ /* 0x0003e60000100a00 */
[----:B------:R-:W-:-:S04]  /*12560*/  IMAD.WIDE R110, R20, 0x4, R110 ;  /* 0x00000004146e7825 */ /* 0x000fc800078e026e */
[C---:B------:R-:W-:Y:S01]  /*12570*/  IMAD.WIDE R126, R20.reuse, 0x4, R126 ;  /* 0x00000004147e7825 */ /* 0x040fe200078e027e */
[----:B-1----:R-:W3:Y:S04]  /*12580*/  LDL.LU.64 R30, [R1+0x2500] ;  /* 0x00250000011e7983 */ /* 0x002ee80000300a00 */
[----:B------:R1:W-:Y:S01]  /*12590*/  STL.64 [R1+0xdd8], R46 ;  /* 0x000dd82e01007387 */ /* 0x0003e20000100a00 */
[----:B------:R-:W-:-:S03]  /*125a0*/  IMAD.WIDE R142, R20, 0x4, R142 ;  /* 0x00000004148e7825 */ /* 0x000fc600078e028e */
[----:B-1----:R-:W4:Y:S04]  /*125b0*/  LDL.LU.64 R46, [R1+0x24f8] ;  /* 0x0024f800012e7983 */ /* 0x002f280000300a00 */
[----:B------:R1:W-:Y:S01]  /*125c0*/  STL.64 [R1+0xdd0], R62 ;  /* 0x000dd03e01007387 */ /* 0x0003e20000100a00 */
[----:B------:R-:W-:-:S03]  /*125d0*/  IMAD.WIDE R178, R20, 0x4, R178 ;  /* 0x0000000414b27825 */ /* 0x000fc600078e02b2 */
        /* <DEDUP_REMOVED lines=22> */
[----:B------:R1:W-:Y:S04]  /*12740*/  STL.64 [R1+0xd90], R192 ;  /* 0x000d90c001007387 */ /* 0x0003e80000100a00 */
[----:B-1----:R-:W3:Y:S04]  /*12750*/  LDL.LU.64 R192, [R1+0x24b0] ;  /* 0x0024b00001c07983 */ /* 0x002ee80000300a00 */
[----:B------:R1:W-:Y:S04]  /*12760*/  STL.64 [R1+0xd88], R208 ;  /* 0x000d88d001007387 */ /* 0x0003e80000100a00 */
        /* <DEDUP_REMOVED lines=8> */
[----:B-1----:R-:W3:Y:S01]  /*127f0*/  LDL.LU.64 R218, [R1+0x2488] ;  /* 0x0024880001da7983 */ /* 0x002ee20000300a00 */
[----:B--2---:R-:W-:-:S04]  /*12800*/  IMAD.WIDE R12, R20, 0x4, R12 ;  /* 0x00000004140c7825 */ /* 0x004fc800078e020c */
[----:B----4-:R-:W-:-:S04]  /*12810*/  IMAD.WIDE R28, R20, 0x4, R28 ;  /* 0x00000004141c7825 */ /* 0x010fc800078e021c */
[----:B---3--:R-:W-:-:S05]  /*12820*/  IMAD.WIDE R218, R20, 0x4, R218 ;  /* 0x0000000414da7825 */ /* 0x008fca00078e02da */
[----:B------:R1:W-:Y:S02]  /*12830*/  STL.64 [R1+0xd60], R218 ;  /* 0x000d60da01007387 */ /* 0x0003e40000100a00 */
[C---:B-1----:R-:W-:Y:S02]  /*12840*/  IMAD.WIDE R218, R20.reuse, 0x4, R202 ;  /* 0x0000000414da7825 */ /* 0x042fe400078e02ca */
[----:B------:R-:W2:Y:S04]  /*12850*/  LDL.LU.64 R202, [R1+0xc68] ;  /* 0x000c680001ca7983 */ /* 0x000ea80000300a00 */
[----:B------:R1:W-:Y:S04]  /*12860*/  STL.64 [R1+0xd58], R218 ;  /* 0x000d58da01007387 */ /* 0x0003e80000100a00 */
[----:B-1----:R-:W3:Y:S04]  /*12870*/  LDL.LU.64 R218, [R1+0xc60] ;  /* 0x000c600001da7983 */ /* 0x002ee80000300a00 */
[----:B------:R1:W-:Y:S04]  /*12880*/  STL.64 [R1+0xd50], R28 ;  /* 0x000d501c01007387 */ /* 0x0003e80000100a00 */
[----:B-1----:R-:W4:Y:S04]  /*12890*/  LDL.LU.64 R28, [R1+0xc58] ;  /* 0x000c5800011c7983 */ /* 0x002f280000300a00 */
[----:B------:R1:W-:Y:S02]  /*128a0*/  STL.64 [R1+0xd48], R12 ;  /* 0x000d480c01007387 */ /* 0x0003e40000100a00 */
[----:B-1----:R-:W-:-:S04]  /*128b0*/  IMAD.WIDE R12, R20, 0x4, R14 ;  /* 0x00000004140c7825 */ /* 0x002fc800078e020e */
[C---:B------:R-:W-:Y:S01]  /*128c0*/  IMAD.WIDE R14, R20.reuse, 0x4, R16 ;  /* 0x00000004140e7825 */ /* 0x040fe200078e0210 */
[----:B------:R1:W-:Y:S03]  /*128d0*/  STL.64 [R1+0xd40], R12 ;  /* 0x000d400c01007387 */ /* 0x0003e60000100a00 */
[C---:B------:R-:W-:Y:S01]  /*128e0*/  IMAD.WIDE R16, R20.reuse, 0x4, R18 ;  /* 0x0000000414107825 */ /* 0x040fe200078e0212 */
[----:B------:R1:W-:Y:S04]  /*128f0*/  STL.64 [R1+0xd38], R14 ;  /* 0x000d380e01007387 */ /* 0x0003e80000100a00 */
        /* <DEDUP_REMOVED lines=48> */
[----:B------:R-:W-:Y:S01]  /*12c00*/  STL.64 [R1+0x10b0], R16 ;  /* 0x0010b01001007387 */ /* 0x000fe20000100a00 */
[----:B--2---:R-:W-:-:S05]  /*12c10*/  IMAD.WIDE R12, R20, 0x4, R202 ;  /* 0x00000004140c7825 */ /* 0x004fca00078e02ca */
[----:B------:R1:W-:Y:S01]  /*12c20*/  STL.64 [R1+0x10b8], R12 ;  /* 0x0010b80c01007387 */ /* 0x0003e20000100a00 */
[----:B---3--:R-:W-:-:S03]  /*12c30*/  IMAD.WIDE R14, R20, 0x4, R218 ;  /* 0x00000004140e7825 */ /* 0x008fc600078e02da */
[----:B-1----:R-:W2:Y:S04]  /*12c40*/  LDL.LU.64 R12, [R1+0xc50] ;  /* 0x000c5000010c7983 */ /* 0x002ea80000300a00 */
[----:B------:R1:W-:Y:S01]  /*12c50*/  STL.64 [R1+0x10c0], R14 ;  /* 0x0010c00e01007387 */ /* 0x0003e20000100a00 */
[----:B----4-:R-:W-:-:S03]  /*12c60*/  IMAD.WIDE R16, R20, 0x4, R28 ;  /* 0x0000000414107825 */ /* 0x010fc600078e021c */
[----:B-1----:R-:W3:Y:S04]  /*12c70*/  LDL.LU.64 R14, [R1+0xc48] ;  /* 0x000c4800010e7983 */ /* 0x002ee80000300a00 */
[----:B------:R1:W-:Y:S04]  /*12c80*/  STL.64 [R1+0x10c8], R16 ;  /* 0x0010c81001007387 */ /* 0x0003e80000100a00 */
[----:B-1----:R-:W4:Y:S04]  /*12c90*/  LDL.LU.64 R16, [R1+0xc40] ;  /* 0x000c400001107983 */ /* 0x002f280000300a00 */
[----:B------:R-:W4:Y:S04]  /*12ca0*/  LDL.LU.64 R18, [R1+0xc38] ;  /* 0x000c380001127983 */ /* 0x000f280000300a00 */
        /* <DEDUP_REMOVED lines=26> */
[----:B------:R-:W4:Y:S01]  /*12e50*/  LDL.LU.64 R28, [R1+0xb60] ;  /* 0x000b6000011c7983 */ /* 0x000f220000300a00 */
[----:B--2---:R-:W-:-:S05]  /*12e60*/  IMAD.WIDE R12, R20, 0x4, R12 ;  /* 0x00000004140c7825 */ /* 0x004fca00078e020c */
[----:B------:R3:W-:Y:S02]  /*12e70*/  STL.64 [R1+0x10d0], R12 ;  /* 0x0010d00c01007387 */ /* 0x0007e40000100a00 */
[----:B---3--:R-:W-:-:S05]  /*12e80*/  IMAD.WIDE R12, R20, 0x4, R14 ;  /* 0x00000004140c7825 */ /* 0x008fca00078e020e */
[----:B------:R1:W-:Y:S01]  /*12e90*/  STL.64 [R1+0x10d8], R12 ;  /* 0x0010d80c01007387 */ /* 0x0003e20000100a00 */
[----:B----4-:R-:W-:-:S04]  /*12ea0*/  IMAD.WIDE R14, R20, 0x4, R16 ;  /* 0x00000004140e7825 */ /* 0x010fc800078e0210 */
[C---:B------:R-:W-:Y:S01]  /*12eb0*/  IMAD.WIDE R16, R20.reuse, 0x4, R18 ;  /* 0x0000000414107825 */ /* 0x040fe200078e0212 */
[----:B------:R2:W-:Y:S03]  /*12ec0*/  STL.64 [R1+0x10e0], R14 ;  /* 0x0010e00e01007387 */ /* 0x0005e60000100a00 */
[C---:B-1----:R-:W-:Y:S01]  /*12ed0*/  IMAD.WIDE R12, R20.reuse, 0x4, R158 ;  /* 0x00000004140c7825 */ /* 0x042fe200078e029e */
[----:B------:R1:W-:Y:S04]  /*12ee0*/  STL.64 [R1+0x10e8], R16 ;  /* 0x0010e81001007387 */ /* 0x0003e80000100a00 */
[----:B------:R3:W-:Y:S01]  /*12ef0*/  STL.64 [R1+0x10f0], R12 ;  /* 0x0010f00c01007387 */ /* 0x0007e20000100a00 */
[----:B--2---:R-:W-:-:S04]  /*12f00*/  IMAD.WIDE R14, R20, 0x4, R174 ;  /* 0x00000004140e7825 */ /* 0x004fc800078e02ae */
[C---:B-1----:R-:W-:Y:S01]  /*12f10*/  IMAD.WIDE R16, R20.reuse, 0x4, R190 ;  /* 0x0000000414107825 */ /* 0x042fe200078e02be */
[----:B------:R1:W-:Y:S03]  /*12f20*/  STL.64 [R1+0x10f8], R14 ;  /* 0x0010f80e01007387 */ /* 0x0003e60000100a00 */
[C---:B---3--:R-:W-:Y:S01]  /*12f30*/  IMAD.WIDE R12, R20.reuse, 0x4, R206 ;  /* 0x00000004140c7825 */ /* 0x048fe200078e02ce */
[----:B------:R2:W-:Y:S04]  /*12f40*/  STL.64 [R1+0x1100], R16 ;  /* 0x0011001001007387 */ /* 0x0005e80000100a00 */
[----:B------:R3:W-:Y:S01]  /*12f50*/  STL.64 [R1+0x1108], R12 ;  /* 0x0011080c01007387 */ /* 0x0007e20000100a00 */
[----:B-1----:R-:W-:-:S04]  /*12f60*/  IMAD.WIDE R14, R20, 0x4, R220 ;  /* 0x00000004140e7825 */ /* 0x002fc800078e02dc */
[C---:B--2---:R-:W-:Y:S01]  /*12f70*/  IMAD.WIDE R16, R20.reuse, 0x4, R44 ;  /* 0x0000000414107825 */ /* 0x044fe200078e022c */
        /* <DEDUP_REMOVED lines=42> */
[----:B---3--:R-:W2:Y:S04]  /*13220*/  LDL.LU.64 R12, [R1+0xb58] ;  /* 0x000b5800010c7983 */ /* 0x008ea80000300a00 */
[----:B------:R1:W-:Y:S04]  /*13230*/  STL.64 [R1+0x11b8], R14 ;  /* 0x0011b80e01007387 */ /* 0x0003e80000100a00 */
        /* <DEDUP_REMOVED lines=36> */
[C---:B-1----:R-:W-:Y:S01]  /*13480*/  IMAD.WIDE R12, R20.reuse, 0x4, R18 ;  /* 0x00000004140c7825 */ /* 0x042fe200078e0212 */
[----:B------:R1:W-:Y:S03]  /*13490*/  STL.64 [R1+0x11d8], R14 ;  /* 0x0011d80e01007387 */ /* 0x0003e60000100a00 */
[C---:B------:R-:W-:Y:S01]  /*134a0*/  IMAD.WIDE R16, R20.reuse, 0x4, R158 ;  /* 0x0000000414107825 */ /* 0x040fe200078e029e */
        /* <DEDUP_REMOVED lines=49> */
[----:B------:R-:W-:Y:S01]  /*137c0*/  STL.64 [R1+0x12a8], R16 ;  /* 0x0012a81001007387 */ /* 0x000fe20000100a00 */
[----:B-1----:R-:W-:-:S03]  /*137d0*/  IMAD.WIDE R14, R20, 0x4, R218 ;  /* 0x00000004140e7825 */ /* 0x002fc600078e02da */
[----:B------:R-:W3:Y:S01]  /*137e0*/  LDL.LU.64 R158, [R1+0xa60] ;  /* 0x000a6000019e7983 */ /* 0x000ee20000300a00 */
[----:B--2---:R-:W-:-:S03]  /*137f0*/  IMAD.WIDE R12, R20, 0x4, R28 ;  /* 0x00000004140c7825 */ /* 0x004fc600078e021c */
[----:B------:R-:W-:Y:S04]  /*13800*/  STL.64 [R1+0x12b0], R14 ;  /* 0x0012b00e01007387 */ /* 0x000fe80000100a00 */
[----:B------:R-:W2:Y:S04]  /*13810*/  LDL.LU.64 R174, [R1+0xa58] ;  /* 0x000a580001ae7983 */ /* 0x000ea80000300a00 */
[----:B------:R1:W-:Y:S04]  /*13820*/  STL.64 [R1+0x12b8], R12 ;  /* 0x0012b80c01007387 */ /* 0x0003e80000100a00 */
        /* <DEDUP_REMOVED lines=25> */
[----:B-1----:R-:W4:Y:S04]  /*139c0*/  LDL.LU.64 R12, [R1+0x988] ;  /* 0x00098800010c7983 */ /* 0x002f280000300a00 */
[----:B------:R-:W4:Y:S04]  /*139d0*/  LDL.LU.64 R14, [R1+0x980] ;  /* 0x00098000010e7983 */ /* 0x000f280000300a00 */
[----:B------:R-:W4:Y:S04]  /*139e0*/  LDL.LU.64 R16, [R1+0x978] ;  /* 0x0009780001107983 */ /* 0x000f280000300a00 */
[----:B------:R-:W4:Y:S01]  /*139f0*/  LDL.LU.64 R18, [R1+0x970] ;  /* 0x0009700001127983 */ /* 0x000f220000300a00 */
[----:B---3--:R-:W-:-:S05]  /*13a00*/  IMAD.WIDE R158, R20, 0x4, R158 ;  /* 0x00000004149e7825 */ /* 0x008fca00078e029e */
[----:B------:R1:W-:Y:S01]  /*13a10*/  STL.64 [R1+0x12c0], R158 ;  /* 0x0012c09e01007387 */ /* 0x0003e20000100a00 */
[----:B--2---:R-:W-:-:S04]  /*13a20*/  IMAD.WIDE R174, R20, 0x4, R174 ;  /* 0x0000000414ae7825 */ /* 0x004fc800078e02ae */
[C---:B----4-:R-:W-:Y:S01]  /*13a30*/  IMAD.WIDE R190, R20.reuse, 0x4, R190 ;  /* 0x0000000414be7825 */ /* 0x050fe200078e02be */
[----:B-1----:R-:W2:Y:S03]  /*13a40*/  LDL.LU.64 R158, [R1+0x2480] ;  /* 0x00248000019e7983 */ /* 0x002ea60000300a00 */
[C---:B------:R-:W-:Y:S01]  /*13a50*/  IMAD.WIDE R206, R20.reuse, 0x4, R206 ;  /* 0x0000000414ce7825 */ /* 0x040fe200078e02ce */
[----:B------:R1:W-:Y:S03]  /*13a60*/  STL.64 [R1+0x12c8], R174 ;  /* 0x0012c8ae01007387 */ /* 0x0003e60000100a00 */
[----:B------:R-:W-:-:S04]  /*13a70*/  IMAD.WIDE R220, R20, 0x4, R220 ;  /* 0x0000000414dc7825 */ /* 0x000fc800078e02dc */
[C---:B------:R-:W-:Y:S01]  /*13a80*/  IMAD.WIDE R44, R20.reuse, 0x4, R44 ;  /* 0x00000004142c7825 */ /* 0x040fe200078e022c */
[----:B-1----:R-:W3:Y:S04]  /*13a90*/  LDL.LU.64 R174, [R1+0x2478] ;  /* 0x0024780001ae7983 */ /* 0x002ee80000300a00 */
[----:B------:R1:W-:Y:S04]  /*13aa0*/  STL.64 [R1+0x12d0], R190 ;  /* 0x0012d0be01007387 */ /* 0x0003e80000100a00 */
[----:B-1----:R-:W4:Y:S04]  /*13ab0*/  LDL.LU.64 R190, [R1+0x2470] ;  /* 0x0024700001be7983 */ /* 0x002f280000300a00 */
[----:B------:R1:W-:Y:S04]  /*13ac0*/  STL.64 [R1+0x12d8], R206 ;  /* 0x0012d8ce01007387 */ /* 0x0003e80000100a00 */
[----:B-1----:R-:W2:Y:S04]  /*13ad0*/  LDL.LU.64 R206, [R1+0x2468] ;  /* 0x0024680001ce7983 */ /* 0x002ea80000300a00 */
[----:B------:R1:W-:Y:S04]  /*13ae0*/  STL.64 [R1+0x12e0], R220 ;  /* 0x0012e0dc01007387 */ /* 0x0003e80000100a00 */
[----:B-1----:R-:W3:Y:S04]  /*13af0*/  LDL.LU.64 R220, [R1+0x2460] ;  /* 0x0024600001dc7983 */ /* 0x002ee80000300a00 */
[----:B------:R1:W-:Y:S04]  /*13b00*/  STL.64 [R1+0x12e8], R44 ;  /* 0x0012e82c01007387 */ /* 0x0003e80000100a00 */
[----:B-1----:R-:W4:Y:S01]  /*13b10*/  LDL.LU.64 R44, [R1+0x2458] ;  /* 0x00245800012c7983 */ /* 0x002f220000300a00 */
[----:B------:R-:W-:-:S04]  /*13b20*/  IMAD.WIDE R178, R20, 0x4, R178 ;  /* 0x0000000414b27825 */ /* 0x000fc800078e02b2 */
[C---:B------:R-:W-:Y:S01]  /*13b30*/  IMAD.WIDE R162, R20.reuse, 0x4, R162 ;  /* 0x0000000414a27825 */ /* 0x040fe200078e02a2 */
[----:B------:R1:W-:Y:S03]  /*13b40*/  STL.64 [R1+0x12f0], R178 ;  /* 0x0012f0b201007387 */ /* 0x0003e60000100a00 */
[----:B------:R-:W-:-:S04]  /*13b50*/  IMAD.WIDE R146, R20, 0x4, R146 ;  /* 0x0000000414927825 */ /* 0x000fc800078e0292 */
[C---:B------:R-:W-:Y:S01]  /*13b60*/  IMAD.WIDE R130, R20.reuse, 0x4, R130 ;  /* 0x0000000414827825 */ /* 0x040fe200078e0282 */
[----:B-1----:R-:W3:Y:S03]  /*13b70*/  LDL.LU.64 R178, [R1+0x2450] ;  /* 0x0024500001b27983 */ /* 0x002ee60000300a00 */
[C---:B------:R-:W-:Y:S01]  /*13b80*/  IMAD.WIDE R114, R20.reuse, 0x4, R114 ;  /* 0x0000000414727825 */ /* 0x040fe200078e0272 */
[----:B------:R1:W-:Y:S03]  /*13b90*/  STL.64 [R1+0x12f8], R162 ;  /* 0x0012f8a201007387 */ /* 0x0003e60000100a00 */
[----:B------:R-:W-:-:S04]  /*13ba0*/  IMAD.WIDE R98, R20, 0x4, R98 ;  /* 0x0000000414627825 */ /* 0x000fc800078e0262 */
[C---:B------:R-:W-:Y:S01]  /*13bb0*/  IMAD.WIDE R82, R20.reuse, 0x4, R82 ;  /* 0x0000000414527825 */ /* 0x040fe200078e0252 */
[----:B-1----:R-:W3:Y:S04]  /*13bc0*/  LDL.LU.64 R162, [R1+0x2448] ;  /* 0x0024480001a27983 */ /* 0x002ee80000300a00 */
[----:B------:R1:W-:Y:S01]  /*13bd0*/  STL.64 [R1+0x1300], R146 ;  /* 0x0013009201007387 */ /* 0x0003e20000100a00 */
[----:B------:R-:W-:-:S04]  /*13be0*/  IMAD.WIDE R66, R20, 0x4, R66 ;  /* 0x0000000414427825 */ /* 0x000fc800078e0242 */
[C---:B------:R-:W-:Y:S01]  /*13bf0*/  IMAD.WIDE R50, R20.reuse, 0x4, R50 ;  /* 0x0000000414327825 */ /* 0x040fe200078e0232 */
[----:B-1----:R-:W3:Y:S04]  /*13c00*/  LDL.LU.64 R146, [R1+0x2440] ;  /* 0x0024400001927983 */ /* 0x002ee80000300a00 */
[----:B------:R1:W-:Y:S01]  /*13c10*/  STL.64 [R1+0x1308], R130 ;  /* 0x0013088201007387 */ /* 0x0003e20000100a00 */
[----:B------:R-:W-:-:S03]  /*13c20*/  IMAD.WIDE R34, R20, 0x4, R34 ;  /* 0x0000000414227825 */ /* 0x000fc600078e0222 */
        /* <DEDUP_REMOVED lines=43> */
[----:B------:R1:W-:Y:S04]  /*13ee0*/  STL.64 [R1+0x1380], R202 ;  /* 0x001380ca01007387 */ /* 0x0003e80000100a00 */
[----:B-1----:R-:W3:Y:S04]  /*13ef0*/  LDL.LU.64 R202, [R1+0x23c0] ;  /* 0x0023c00001ca7983 */ /* 0x002ee80000300a00 */
[----:B------:R1:W-:Y:S04]  /*13f00*/  STL.64 [R1+0x1388], R218 ;  /* 0x001388da01007387 */ /* 0x0003e80000100a00 */
[----:B-1----:R-:W3:Y:S04]  /*13f10*/  LDL.LU.64 R218, [R1+0x23b8] ;  /* 0x0023b80001da7983 */ /* 0x002ee80000300a00 */
[----:B------:R1:W-:Y:S04]  /*13f20*/  STL.64 [R1+0x1390], R28 ;  /* 0x0013901c01007387 */ /* 0x0003e80000100a00 */
[----:B-1----:R-:W3:Y:S04]  /*13f30*/  LDL.LU.64 R28, [R1+0x23b0] ;  /* 0x0023b000011c7983 */ /* 0x002ee80000300a00 */
[----:B------:R1:W-:Y:S04]  /*13f40*/  STL.64 [R1+0x1398], R12 ;  /* 0x0013980c01007387 */ /* 0x0003e80000100a00 */
[----:B------:R4:W-:Y:S04]  /*13f50*/  STL.64 [R1+0x13a0], R14 ;  /* 0x0013a00e01007387 */ /* 0x0009e80000100a00 */
[----:B------:R2:W-:Y:S01]  /*13f60*/  STL.64 [R1+0x13a8], R16 ;  /* 0x0013a81001007387 */ /* 0x0005e20000100a00 */
[----:B-1----:R-:W-:-:S04]  /*13f70*/  IMAD.WIDE R12, R20, 0x4, R18 ;  /* 0x00000004140c7825 */ /* 0x002fc800078e0212 */
[C---:B----4-:R-:W-:Y:S02]  /*13f80*/  IMAD.WIDE R14, R20.reuse, 0x4, R44 ;  /* 0x00000004140e7825 */ /* 0x050fe400078e022c */
[----:B------:R-:W4:Y:S02]  /*13f90*/  LDL.LU.64 R44, [R1+0x23a8] ;  /* 0x0023a800012c7983 */ /* 0x000f240000300a00 */
[C---:B--2---:R-:W-:Y:S02]  /*13fa0*/  IMAD.WIDE R16, R20.reuse, 0x4, R206 ;  /* 0x0000000414107825 */ /* 0x044fe400078e02ce */
[----:B------:R3:W-:Y:S04]  /*13fb0*/  STL.64 [R1+0x13b0], R12 ;  /* 0x0013b00c01007387 */ /* 0x0007e80000100a00 */
[----:B------:R1:W-:Y:S01]  /*13fc0*/  STL.64 [R1+0x13b8], R14 ;  /* 0x0013b80e01007387 */ /* 0x0003e20000100a00 */
[----:B---3--:R-:W-:-:S04]  /*13fd0*/  IMAD.WIDE R12, R20, 0x4, R220 ;  /* 0x00000004140c7825 */ /* 0x008fc800078e02dc */
[C---:B-1----:R-:W-:Y:S01]  /*13fe0*/  IMAD.WIDE R14, R20.reuse, 0x4, R190 ;  /* 0x00000004140e7825 */ /* 0x042fe200078e02be */
[----:B------:R1:W-:Y:S04]  /*13ff0*/  STL.64 [R1+0x13c0], R12 ;  /* 0x0013c00c01007387 */ /* 0x0003e80000100a00 */
        /* <DEDUP_REMOVED lines=18> */
[----:B------:R-:W-:Y:S04]  /*14120*/  STL.64 [R1+0x910], R16 ;  /* 0x0009101001007387 */ /* 0x000fe80000100a00 */
[----:B------:R-:W2:Y:S01]  /*14130*/  LDL.LU.64 R206, [R1+0x868] ;  /* 0x0008680001ce7983 */ /* 0x000ea20000300a00 */
[----:B-1----:R-:W-:-:S03]  /*14140*/  IMAD.WIDE R12, R20, 0x4, R30 ;  /* 0x00000004140c7825 */ /* 0x002fc600078e021e */
[----:B------:R-:W-:Y:S04]  /*14150*/  STL.64 [R1+0x908], R14 ;  /* 0x0009080e01007387 */ /* 0x000fe80000100a00 */
[----:B------:R-:W3:Y:S04]  /*14160*/  LDL.LU.64 R190, [R1+0x860] ;  /* 0x0008600001be7983 */ /* 0x000ee80000300a00 */
        /* <DEDUP_REMOVED lines=12> */
[----:B-1----:R-:W-:-:S03]  /*14230*/  IMAD.WIDE R12, R20, 0x4, R60 ;  /* 0x00000004140c7825 */ /* 0x002fc600078e023c */
[----:B------:R-:W4:Y:S01]  /*14240*/  LDL.LU.64 R60, [R1+0x23a0] ;  /* 0x0023a000013c7983 */ /* 0x000f220000300a00 */
[----:B------:R-:W-:-:S03]  /*14250*/  IMAD.WIDE R14, R20, 0x4, R76 ;  /* 0x00000004140e7825 */ /* 0x000fc600078e024c */
[----:B------:R-:W4:Y:S04]  /*14260*/  LDL.LU.64 R76, [R1+0x2398] ;  /* 0x00239800014c7983 */ /* 0x000f280000300a00 */
[----:B------:R1:W-:Y:S01]  /*14270*/  STL.64 [R1+0x8f8], R12 ;  /* 0x0008f80c01007387 */ /* 0x0003e20000100a00 */
[----:B------:R-:W-:-:S04]  /*14280*/  IMAD.WIDE R16, R20, 0x4, R108 ;  /* 0x0000000414107825 */ /* 0x000fc800078e026c */
[C---:B-1----:R-:W-:Y:S02]  /*14290*/  IMAD.WIDE R12, R20.reuse, 0x4, R92 ;  /* 0x00000004140c7825 */ /* 0x042fe400078e025c */
[----:B------:R-:W4:Y:S04]  /*142a0*/  LDL.LU.64 R92, [R1+0x2390] ;  /* 0x00239000015c7983 */ /* 0x000f280000300a00 */
[----:B------:R1:W-:Y:S04]  /*142b0*/  STL.64 [R1+0x8f0], R14 ;  /* 0x0008f00e01007387 */ /* 0x0003e80000100a00 */
[----:B------:R-:W4:Y:S04]  /*142c0*/  LDL.LU.64 R108, [R1+0x2388] ;  /* 0x00238800016c7983 */ /* 0x000f280000300a00 */
[----:B------:R1:W-:Y:S02]  /*142d0*/  STL.64 [R1+0x8e8], R12 ;  /* 0x0008e80c01007387 */ /* 0x0003e40000100a00 */
[----:B-1----:R-:W-:-:S02]  /*142e0*/  IMAD.WIDE R14, R20, 0x4, R204 ;  /* 0x00000004140e7825 */ /* 0x002fc400078e02cc */
[----:B------:R1:W-:Y:S02]  /*142f0*/  STL.64 [R1+0x8e0], R16 ;  /* 0x0008e01001007387 */ /* 0x0003e40000100a00 */
[----:B------:R-:W-:-:S04]  /*14300*/  IMAD.WIDE R12, R20, 0x4, R222 ;  /* 0x00000004140c7825 */ /* 0x000fc800078e02de */
[C---:B-1----:R-:W-:Y:S01]  /*14310*/  IMAD.WIDE R16, R20.reuse, 0x4, R188 ;  /* 0x0000000414107825 */ /* 0x042fe200078e02bc */
[----:B------:R1:W-:Y:S04]  /*14320*/  STL.64 [R1+0x8d8], R12 ;  /* 0x0008d80c01007387 */ /* 0x0003e80000100a00 */
        /* <DEDUP_REMOVED lines=19> */
[----:B------:R2:W-:Y:S01]  /*14460*/  STL.64 [R1+0x880], R16 ;  /* 0x0008801001007387 */ /* 0x0005e20000100a00 */
[----:B-1----:R-:W-:-:S04]  /*14470*/  IMAD.WIDE R12, R20, 0x4, R48 ;  /* 0x00000004140c7825 */ /* 0x002fc800078e0230 */
[C---:B------:R-:W-:Y:S01]  /*14480*/  IMAD.WIDE R14, R20.reuse, 0x4, R32 ;  /* 0x00000004140e7825 */ /* 0x040fe200078e0220 */
[----:B------:R3:W-:Y:S04]  /*14490*/  STL.64 [R1+0x878], R12 ;  /* 0x0008780c01007387 */ /* 0x0007e80000100a00 */
[----:B------:R4:W-:Y:S01]  /*144a0*/  STL.64 [R1+0x870], R14 ;  /* 0x0008700e01007387 */ /* 0x0009e20000100a00 */
[----:B--2---:R-:W-:-:S05]  /*144b0*/  IMAD.WIDE R16, R20, 0x4, R206 ;  /* 0x0000000414107825 */ /* 0x004fca00078e02ce */
[----:B------:R1:W-:Y:S01]  /*144c0*/  STL.64 [R1+0x868], R16 ;  /* 0x0008681001007387 */ /* 0x0003e20000100a00 */
[----:B---3--:R-:W-:-:S05]  /*144d0*/  IMAD.WIDE R12, R20, 0x4, R190 ;  /* 0x00000004140c7825 */ /* 0x008fca00078e02be */
[----:B------:R2:W-:Y:S01]  /*144e0*/  STL.64 [R1+0x860], R12 ;  /* 0x0008600c01007387 */ /* 0x0005e20000100a00 */
[----:B----4-:R-:W-:-:S04]  /*144f0*/  IMAD.WIDE R14, R20, 0x4, R174 ;  /* 0x00000004140e7825 */ /* 0x010fc800078e02ae */
[C---:B-1----:R-:W-:Y:S01]  /*14500*/  IMAD.WIDE R16, R20.reuse, 0x4, R158 ;  /* 0x0000000414107825 */ /* 0x042fe200078e029e */
[----:B------:R1:W-:Y:S03]  /*14510*/  STL.64 [R1+0x858], R14 ;  /* 0x0008580e01007387 */ /* 0x0003e60000100a00 */
[C---:B--2---:R-:W-:Y:S01]  /*14520*/  IMAD.WIDE R12, R20.reuse, 0x4, R142 ;  /* 0x00000004140c7825 */ /* 0x044fe200078e028e */
        /* <DEDUP_REMOVED lines=156> */
[----:B-1----:R-:W4:Y:S04]  /*14ef0*/  LDL.LU.64 R156, [R1+0x2370] ;  /* 0x00237000019c7983 */ /* 0x002f280000300a00 */
[----:B------:R1:W-:Y:S01]  /*14f00*/  STL.64 [R1+0x6f0], R172 ;  /* 0x0006f0ac01007387 */ /* 0x0003e20000100a00 */
[----:B------:R-:W-:-:S03]  /*14f10*/  IMAD.WIDE R80, R20, 0x4, R80 ;  /* 0x0000000414507825 */ /* 0x000fc600078e0250 */
[----:B-1----:R-:W2:Y:S04]  /*14f20*/  LDL.LU.64 R172, [R1+0x2368] ;  /* 0x0023680001ac7983 */ /* 0x002ea80000300a00 */
        /* <DEDUP_REMOVED lines=8> */
[----:B-1----:R-:W2:Y:S04]  /*14fb0*/  LDL.LU.64 R128, [R1+0x2350] ;  /* 0x0023500001807983 */ /* 0x002ea80000300a00 */
        /* <DEDUP_REMOVED lines=42> */
[----:B------:R1:W-:Y:S04]  /*15260*/  STL.64 [R1+0x660], R94 ;  /* 0x0006605e01007387 */ /* 0x0003e80000100a00 */
[----:B-1----:R-:W2:Y:S04]  /*15270*/  LDL.LU.64 R94, [R1+0x22d8] ;  /* 0x0022d800015e7983 */ /* 0x002ea80000300a00 */
[----:B------:R1:W-:Y:S04]  /*15280*/  STL.64 [R1+0x658], R220 ;  /* 0x000658dc01007387 */ /* 0x0003e80000100a00 */
        /* <DEDUP_REMOVED lines=9> */
[----:B------:R-:W-:-:S05]  /*15320*/  IMAD.WIDE R12, R20, 0x4, R12 ;  /* 0x00000004140c7825 */ /* 0x000fca00078e020c */
[----:B------:R1:W-:Y:S01]  /*15330*/  STL.64 [R1+0x630], R12 ;  /* 0x0006300c01007387 */ /* 0x0003e20000100a00 */
[----:B------:R-:W-:-:S04]  /*15340*/  IMAD.WIDE R16, R20, 0x4, R16 ;  /* 0x0000000414107825 */ /* 0x000fc800078e0210 */
[----:B-1----:R-:W-:-:S04]  /*15350*/  IMAD.WIDE R12, R20, 0x4, R14 ;  /* 0x00000004140c7825 */ /* 0x002fc800078e020e */
[C---:B------:R-:W-:Y:S01]  /*15360*/  IMAD.WIDE R14, R20.reuse, 0x4, R18 ;  /* 0x00000004140e7825 */ /* 0x040fe200078e0212 */
[----:B------:R-:W-:Y:S04]  /*15370*/  STL.64 [R1+0x628], R12 ;  /* 0x0006280c01007387 */ /* 0x000fe80000100a00 */
[----:B------:R1:W-:Y:S02]  /*15380*/  STL.64 [R1+0x620], R16 ;  /* 0x0006201001007387 */ /* 0x0003e40000100a00 */
[----:B-1----:R-:W-:-:S04]  /*15390*/  IMAD.WIDE R16, R20, 0x4, R26 ;  /* 0x0000000414107825 */ /* 0x002fc800078e021a */
[C---:B----4-:R-:W-:Y:S02]  /*153a0*/  IMAD.WIDE R12, R20.reuse, 0x4, R78 ;  /* 0x00000004140c7825 */ /* 0x050fe400078e024e */
[----:B------:R-:W4:Y:S04]  /*153b0*/  LDL.LU.64 R78, [R1+0x22a8] ;  /* 0x0022a800014e7983 */ /* 0x000f280000300a00 */
[----:B------:R3:W-:Y:S02]  /*153c0*/  STL.64 [R1+0x618], R14 ;  /* 0x0006180e01007387 */ /* 0x0007e40000100a00 */
[C---:B---3--:R-:W-:Y:S02]  /*153d0*/  IMAD.WIDE R14, R20.reuse, 0x4, R62 ;  /* 0x00000004140e7825 */ /* 0x048fe400078e023e */
[----:B------:R-:W3:Y:S04]  /*153e0*/  LDL.LU.64 R62, [R1+0x22a0] ;  /* 0x0022a000013e7983 */ /* 0x000ee80000300a00 */
[----:B------:R2:W-:Y:S02]  /*153f0*/  STL.64 [R1+0x610], R12 ;  /* 0x0006100c01007387 */ /* 0x0005e40000100a00 */
[----:B--2---:R-:W-:-:S02]  /*15400*/  IMAD.WIDE R12, R20, 0x4, R46 ;  /* 0x00000004140c7825 */ /* 0x004fc400078e022e */
[----:B------:R-:W2:Y:S04]  /*15410*/  LDL.LU.64 R46, [R1+0x2298] ;  /* 0x00229800012e7983 */ /* 0x000ea80000300a00 */
[----:B------:R1:W-:Y:S02]  /*15420*/  STL.64 [R1+0x608], R14 ;  /* 0x0006080e01007387 */ /* 0x0003e40000100a00 */
[C---:B-1----:R-:W-:Y:S02]  /*15430*/  IMAD.WIDE R14, R20.reuse, 0x4, R30 ;  /* 0x00000004140e7825 */ /* 0x042fe400078e021e */
[----:B------:R-:W4:Y:S04]  /*15440*/  LDL.LU.64 R30, [R1+0x2290] ;  /* 0x00229000011e7983 */ /* 0x000f280000300a00 */
[----:B------:R1:W-:Y:S02]  /*15450*/  STL.64 [R1+0x600], R12 ;  /* 0x0006000c01007387 */ /* 0x0003e40000100a00 */
[----:B-1----:R-:W-:-:S02]  /*15460*/  IMAD.WIDE R12, R20, 0x4, R220 ;  /* 0x00000004140c7825 */ /* 0x002fc400078e02dc */
[----:B------:R-:W3:Y:S04]  /*15470*/  LDL.LU.64 R220, [R1+0x2288] ;  /* 0x0022880001dc7983 */ /* 0x000ee80000300a00 */
[----:B------:R1:W-:Y:S02]  /*15480*/  STL.64 [R1+0x5f8], R14 ;  /* 0x0005f80e01007387 */ /* 0x0003e40000100a00 */
[C---:B-1----:R-:W-:Y:S02]  /*15490*/  IMAD.WIDE R14, R20.reuse, 0x4, R204 ;  /* 0x00000004140e7825 */ /* 0x042fe400078e02cc */
[----:B------:R-:W2:Y:S04]  /*154a0*/  LDL.LU.64 R204, [R1+0x2280] ;  /* 0x0022800001cc7983 */ /* 0x000ea80000300a00 */
[----:B------:R1:W-:Y:S02]  /*154b0*/  STL.64 [R1+0x5f0], R12 ;  /* 0x0005f00c01007387 */ /* 0x0003e40000100a00 */
[----:B-1----:R-:W-:-:S02]  /*154c0*/  IMAD.WIDE R12, R20, 0x4, R188 ;  /* 0x00000004140c7825 */ /* 0x002fc400078e02bc */
[----:B------:R-:W4:Y:S04]  /*154d0*/  LDL.LU.64 R188, [R1+0x2278] ;  /* 0x0022780001bc7983 */ /* 0x000f280000300a00 */
[----:B------:R1:W-:Y:S02]  /*154e0*/  STL.64 [R1+0x5e8], R14 ;  /* 0x0005e80e01007387 */ /* 0x0003e40000100a00 */
[C---:B-1----:R-:W-:Y:S02]  /*154f0*/  IMAD.WIDE R14, R20.reuse, 0x4, R172 ;  /* 0x00000004140e7825 */ /* 0x042fe400078e02ac */
[----:B------:R-:W3:Y:S04]  /*15500*/  LDL.LU.64 R172, [R1+0x2270] ;  /* 0x0022700001ac7983 */ /* 0x000ee80000300a00 */
[----:B------:R1:W-:Y:S02]  /*15510*/  STL.64 [R1+0x5e0], R12 ;  /* 0x0005e00c01007387 */ /* 0x0003e40000100a00 */
[----:B-1----:R-:W-:-:S02]  /*15520*/  IMAD.WIDE R12, R20, 0x4, R156 ;  /* 0x00000004140c7825 */ /* 0x002fc400078e029c */
        /* <DEDUP_REMOVED lines=61> */
[----:B------:R1:W-:Y:S04]  /*15900*/  STL.64 [R1+0x538], R14 ;  /* 0x0005380e01007387 */ /* 0x0003e80000100a00 */
[----:B------:R-:W2:Y:S04]  /*15910*/  LDL.LU.64 R26, [R1+0x21c0] ;  /* 0x0021c000011a7983 */ /* 0x000ea80000300a00 */
[----:B------:R1:W-:Y:S02]  /*15920*/  STL.64 [R1+0x530], R12 ;  /* 0x0005300c01007387 */ /* 0x0003e40000100a00 */
[----:B-1----:R-:W-:-:S02]  /*15930*/  IMAD.WIDE R14, R20, 0x4, R248 ;  /* 0x00000004140e7825 */ /* 0x002fc400078e02f8 */
[----:B------:R1:W-:Y:S04]  /*15940*/  STL.64 [R1+0x528], R16 ;  /* 0x0005281001007387 */ /* 0x0003e80000100a00 */
[----:B------:R1:W-:Y:S01]  /*15950*/  STL.64 [R1+0x520], R14 ;  /* 0x0005200e01007387 */ /* 0x0003e20000100a00 */
[----:B------:R-:W-:-:S04]  /*15960*/  IMAD.WIDE R12, R20, 0x4, R244 ;  /* 0x00000004140c7825 */ /* 0x000fc800078e02f4 */
[C---:B-1----:R-:W-:Y:S01]  /*15970*/  IMAD.WIDE R16, R20.reuse, 0x4, R242 ;  /* 0x0000000414107825 */ /* 0x042fe200078e02f2 */
        /* <DEDUP_REMOVED lines=8> */
[----:B------:R-:W-:Y:S04]  /*15a00*/  STL.64 [R1+0x14b8], R16 ;  /* 0x0014b81001007387 */ /* 0x000fe80000100a00 */
[----:B------:R-:W-:Y:S01]  /*15a10*/  STL.64 [R1+0x14c0], R14 ;  /* 0x0014c00e01007387 */ /* 0x000fe20000100a00 */
[----:B-1----:R-:W-:-:S03]  /*15a20*/  IMAD.WIDE R12, R20, 0x4, R232 ;  /* 0x00000004140c7825 */ /* 0x002fc600078e02e8 */
[----:B------:R-:W4:Y:S04]  /*15a30*/  LDL.LU.64 R232, [R1+0x488] ;  /* 0x0004880001e87983 */ /* 0x000f280000300a00 */
[----:B------:R1:W-:Y:S04]  /*15a40*/  STL.64 [R1+0x14c8], R12 ;  /* 0x0014c80c01007387 */ /* 0x0003e80000100a00 */
[----:B------:R-:W3:Y:S04]  /*15a50*/  LDL.LU.64 R234, [R1+0x480] ;  /* 0x0004800001ea7983 */ /* 0x000ee80000300a00 */
[----:B------:R1:W-:Y:S04]  /*15a60*/  STL.64 [R1+0x14d0], R2 ;  /* 0x0014d00201007387 */ /* 0x0003e80000100a00 */
[----:B------:R-:W2:Y:S04]  /*15a70*/  LDL.LU.64 R236, [R1+0x478] ;  /* 0x0004780001ec7983 */ /* 0x000ea80000300a00 */
[----:B------:R-:W2:Y:S04]  /*15a80*/  LDL.LU.64 R238, [R1+0x470] ;  /* 0x0004700001ee7983 */ /* 0x000ea80000300a00 */
[----:B------:R-:W2:Y:S04]  /*15a90*/  LDL.LU.64 R240, [R1+0x468] ;  /* 0x0004680001f07983 */ /* 0x000ea80000300a00 */
[----:B------:R-:W2:Y:S04]  /*15aa0*/  LDL.LU.64 R242, [R1+0x460] ;  /* 0x0004600001f27983 */ /* 0x000ea80000300a00 */
[----:B------:R-:W2:Y:S04]  /*15ab0*/  LDL.LU.64 R244, [R1+0x458] ;  /* 0x0004580001f47983 */ /* 0x000ea80000300a00 */
[----:B-1----:R-:W2:Y:S04]  /*15ac0*/  LDL.LU.64 R12, [R1+0x450] ;  /* 0x00045000010c7983 */ /* 0x002ea80000300a00 */
[----:B------:R-:W2:Y:S04]  /*15ad0*/  LDL.LU.64 R14, [R1+0x448] ;  /* 0x00044800010e7983 */ /* 0x000ea80000300a00 */
[----:B------:R-:W2:Y:S04]  /*15ae0*/  LDL.LU.64 R16, [R1+0x440] ;  /* 0x0004400001107983 */ /* 0x000ea80000300a00 */
[----:B------:R-:W2:Y:S04]  /*15af0*/  LDL.LU.64 R18, [R1+0x438] ;  /* 0x0004380001127983 */ /* 0x000ea80000300a00 */
[----:B------:R-:W2:Y:S04]  /*15b00*/  LDL.LU.64 R2, [R1+0x430] ;  /* 0x0004300001027983 */ /* 0x000ea80000300a00 */
[----:B------:R-:W2:Y:S01]  /*15b10*/  LDL.LU.64 R248, [R1+0x428] ;  /* 0x0004280001f87983 */ /* 0x000ea20000300a00 */
[----:B------:R-:W-:-:S03]  /*15b20*/  IMAD.WIDE R152, R20, 0x4, R152 ;  /* 0x0000000414987825 */ /* 0x000fc600078e0298 */
[----:B------:R1:W-:Y:S01]  /*15b30*/  STL.64 [R1+0x14d8], R216 ;  /* 0x0014d8d801007387 */ /* 0x0003e20000100a00 */
[----:B------:R-:W-:-:S04]  /*15b40*/  IMAD.WIDE R136, R20, 0x4, R136 ;  /* 0x0000000414887825 */ /* 0x000fc800078e0288 */
[C---:B------:R-:W-:Y:S01]  /*15b50*/  IMAD.WIDE R120, R20.reuse, 0x4, R120 ;  /* 0x0000000414787825 */ /* 0x040fe200078e0278 */
        /* <DEDUP_REMOVED lines=33> */
[----:B-1----:R-:W2:Y:S01]  /*15d70*/  LDL.LU.64 R230, [R1+0x2150] ;  /* 0x0021500001e67983 */ /* 0x002ea20000300a00 */
[----:B----4-:R-:W-:-:S05]  /*15d80*/  IMAD.WIDE R232, R20, 0x4, R232 ;  /* 0x0000000414e87825 */ /* 0x010fca00078e02e8 */
[----:B------:R1:W-:Y:S01]  /*15d90*/  STL.64 [R1+0x1548], R232 ;  /* 0x001548e801007387 */ /* 0x0003e20000100a00 */
[----:B---3--:R-:W-:-:S04]  /*15da0*/  IMAD.WIDE R234, R20, 0x4, R234 ;  /* 0x0000000414ea7825 */ /* 0x008fc800078e02ea */
[C---:B--2---:R-:W-:Y:S01]  /*15db0*/  IMAD.WIDE R236, R20.reuse, 0x4, R236 ;  /* 0x0000000414ec7825 */ /* 0x044fe200078e02ec */
[----:B-1----:R-:W2:Y:S03]  /*15dc0*/  LDL.LU.64 R232, [R1+0x2148] ;  /* 0x0021480001e87983 */ /* 0x002ea60000300a00 */
[C---:B------:R-:W-:Y:S01]  /*15dd0*/  IMAD.WIDE R238, R20.reuse, 0x4, R238 ;  /* 0x0000000414ee7825 */ /* 0x040fe200078e02ee */
[----:B------:R1:W-:Y:S03]  /*15de0*/  STL.64 [R1+0x1550], R234 ;  /* 0x001550ea01007387 */ /* 0x0003e60000100a00 */
[----:B------:R-:W-:-:S04]  /*15df0*/  IMAD.WIDE R240, R20, 0x4, R240 ;  /* 0x0000000414f07825 */ /* 0x000fc800078e02f0 */
[C---:B------:R-:W-:Y:S01]  /*15e00*/  IMAD.WIDE R242, R20.reuse, 0x4, R242 ;  /* 0x0000000414f27825 */ /* 0x040fe200078e02f2 */
[----:B-1----:R-:W3:Y:S03]  /*15e10*/  LDL.LU.64 R234, [R1+0x2140] ;  /* 0x0021400001ea7983 */ /* 0x002ee60000300a00 */
[C---:B------:R-:W-:Y:S01]  /*15e20*/  IMAD.WIDE R244, R20.reuse, 0x4, R244 ;  /* 0x0000000414f47825 */ /* 0x040fe200078e02f4 */
[----:B------:R1:W-:Y:S04]  /*15e30*/  STL.64 [R1+0x1558], R236 ;  /* 0x001558ec01007387 */ /* 0x0003e80000100a00 */
[----:B-1----:R-:W4:Y:S04]  /*15e40*/  LDL.LU.64 R236, [R1+0x2138] ;  /* 0x0021380001ec7983 */ /* 0x002f280000300a00 */
[----:B------:R1:W-:Y:S04]  /*15e50*/  STL.64 [R1+0x1560], R238 ;  /* 0x001560ee01007387 */ /* 0x0003e80000100a00 */
[----:B-1----:R-:W2:Y:S04]  /*15e60*/  LDL.LU.64 R238, [R1+0x2130] ;  /* 0x0021300001ee7983 */ /* 0x002ea80000300a00 */
[----:B------:R1:W-:Y:S04]  /*15e70*/  STL.64 [R1+0x1568], R240 ;  /* 0x001568f001007387 */ /* 0x0003e80000100a00 */
[----:B-1----:R-:W3:Y:S04]  /*15e80*/  LDL.LU.64 R240, [R1+0x2128] ;  /* 0x0021280001f07983 */ /* 0x002ee80000300a00 */
[----:B------:R1:W-:Y:S04]  /*15e90*/  STL.64 [R1+0x1570], R242 ;  /* 0x001570f201007387 */ /* 0x0003e80000100a00 */
[----:B-1----:R-:W4:Y:S04]  /*15ea0*/  LDL.LU.64 R242, [R1+0x2120] ;  /* 0x0021200001f27983 */ /* 0x002f280000300a00 */
[----:B------:R1:W-:Y:S04]  /*15eb0*/  STL.64 [R1+0x1578], R244 ;  /* 0x001578f401007387 */ /* 0x0003e80000100a00 */
[----:B-1----:R-:W2:Y:S01]  /*15ec0*/  LDL.LU.64 R244, [R1+0x2118] ;  /* 0x0021180001f47983 */ /* 0x002ea20000300a00 */
[----:B------:R-:W-:-:S04]  /*15ed0*/  IMAD.WIDE R12, R20, 0x4, R12 ;  /* 0x00000004140c7825 */ /* 0x000fc800078e020c */
[C---:B------:R-:W-:Y:S01]  /*15ee0*/  IMAD.WIDE R14, R20.reuse, 0x4, R14 ;  /* 0x00000004140e7825 */ /* 0x040fe200078e020e */
[----:B------:R1:W-:Y:S03]  /*15ef0*/  STL.64 [R1+0x1580], R12 ;  /* 0x0015800c01007387 */ /* 0x0003e60000100a00 */
[C---:B------:R-:W-:Y:S01]  /*15f00*/  IMAD.WIDE R16, R20.reuse, 0x4, R16 ;  /* 0x0000000414107825 */ /* 0x040fe200078e0210 */
[----:B------:R1:W-:Y:S04]  /*15f10*/  STL.64 [R1+0x1588], R14 ;  /* 0x0015880e01007387 */ /* 0x0003e80000100a00 */
[----:B------:R-:W-:Y:S01]  /*15f20*/  STL.64 [R1+0x1590], R16 ;  /* 0x0015901001007387 */ /* 0x000fe20000100a00 */
[----:B-1----:R-:W-:-:S04]  /*15f30*/  IMAD.WIDE R12, R20, 0x4, R18 ;  /* 0x00000004140c7825 */ /* 0x002fc800078e0212 */
[C---:B------:R-:W-:Y:S01]  /*15f40*/  IMAD.WIDE R14, R20.reuse, 0x4, R2 ;  /* 0x00000004140e7825 */ /* 0x040fe200078e0202 */
[----:B------:R-:W-:Y:S03]  /*15f50*/  STL.64 [R1+0x1598], R12 ;  /* 0x0015980c01007387 */ /* 0x000fe60000100a00 */
[C---:B------:R-:W-:Y:S01]  /*15f60*/  IMAD.WIDE R2, R20.reuse, 0x4, R248 ;  /* 0x0000000414027825 */ /* 0x040fe200078e02f8 */
[----:B------:R1:W-:Y:S03]  /*15f70*/  STL.64 [R1+0x15a0], R14 ;  /* 0x0015a00e01007387 */ /* 0x0003e60000100a00 */
[----:B------:R-:W-:-:S04]  /*15f80*/  IMAD.WIDE R248, R20, 0x4, R184 ;  /* 0x0000000414f87825 */ /* 0x000fc800078e02b8 */
[----:B-1----:R-:W-:-:S04]  /*15f90*/  IMAD.WIDE R14, R20, 0x4, R110 ;  /* 0x00000004140e7825 */ /* 0x002fc800078e026e */
[C---:B--2---:R-:W-:Y:S02]  /*15fa0*/  IMAD.WIDE R12, R20.reuse, 0x4, R244 ;  /* 0x00000004140c7825 */ /* 0x044fe400078e02f4 */
[----:B------:R-:W2:Y:S04]  /*15fb0*/  LDL.LU.64 R244, [R1+0x2110] ;  /* 0x0021100001f47983 */ /* 0x000ea80000300a00 */
[----:B------:R4:W-:Y:S02]  /*15fc0*/  STL.64 [R1+0x15a8], R2 ;  /* 0x0015a80201007387 */ /* 0x0009e40000100a00 */
[C---:B----4-:R-:W-:Y:S02]  /*15fd0*/  IMAD.WIDE R2, R20.reuse, 0x4, R242 ;  /* 0x0000000414027825 */ /* 0x050fe400078e02f2 */
[----:B------:R-:W4:Y:S04]  /*15fe0*/  LDL.LU.64 R242, [R1+0x2108] ;  /* 0x0021080001f27983 */ /* 0x000f280000300a00 */
[----:B------:R3:W-:Y:S02]  /*15ff0*/  STL.64 [R1+0x15b0], R12 ;  /* 0x0015b00c01007387 */ /* 0x0007e40000100a00 */
[----:B---3--:R-:W-:-:S02]  /*16000*/  IMAD.WIDE R12, R20, 0x4, R240 ;  /* 0x00000004140c7825 */ /* 0x008fc400078e02f0 */
        /* <DEDUP_REMOVED lines=27> */
[----:B------:R-:W4:Y:S04]  /*161c0*/  LDL.LU.64 R72, [R1+0x20b8] ;  /* 0x0020b80001487983 */ /* 0x000f280000300a00 */
        /* <DEDUP_REMOVED lines=18> */
[----:B------:R1:W-:Y:S04]  /*162f0*/  STL.64 [R1+0x1630], R12 ;  /* 0x0016300c01007387 */ /* 0x0003e80000100a00 */
[----:B------:R-:W4:Y:S04]  /*16300*/  LDL.LU.64 R184, [R1+0x2080] ;  /* 0x0020800001b87983 */ /* 0x000f280000300a00 */
[----:B------:R1:W-:Y:S02]  /*16310*/  STL.64 [R1+0x1638], R2 ;  /* 0x0016380201007387 */ /* 0x0003e40000100a00 */
[----:B-1----:R-:W-:-:S02]  /*16320*/  IMAD.WIDE R12, R20, 0x4, R200 ;  /* 0x00000004140c7825 */ /* 0x002fc400078e02c8 */
[----:B------:R-:W4:Y:S02]  /*16330*/  LDL.LU.64 R200, [R1+0x2078] ;  /* 0x0020780001c87983 */ /* 0x000f240000300a00 */
[C---:B------:R-:W-:Y:S02]  /*16340*/  IMAD.WIDE R2, R20.reuse, 0x4, R216 ;  /* 0x0000000414027825 */ /* 0x040fe400078e02d8 */
[----:B------:R-:W4:Y:S04]  /*16350*/  LDL.LU.64 R216, [R1+0x2070] ;  /* 0x0020700001d87983 */ /* 0x000f280000300a00 */
[----:B------:R1:W-:Y:S02]  /*16360*/  STL.64 [R1+0x1648], R12 ;  /* 0x0016480c01007387 */ /* 0x0003e40000100a00 */
[----:B-1----:R-:W-:-:S02]  /*16370*/  IMAD.WIDE R12, R20, 0x4, R26 ;  /* 0x00000004140c7825 */ /* 0x002fc400078e021a */
[----:B------:R-:W4:Y:S04]  /*16380*/  LDL.LU.64 R26, [R1+0x2068] ;  /* 0x00206800011a7983 */ /* 0x000f280000300a00 */
[----:B------:R1:W-:Y:S04]  /*16390*/  STL.64 [R1+0x1650], R2 ;  /* 0x0016500201007387 */ /* 0x0003e80000100a00 */
[----:B------:R-:W-:Y:S04]  /*163a0*/  STL.64 [R1+0x1640], R248 ;  /* 0x001640f801007387 */ /* 0x000fe80000100a00 */
        /* <DEDUP_REMOVED lines=89> */
[----:B------:R-:W4:Y:S04]  /*16940*/  LDL.LU.64 R110, [R1+0x1f70] ;  /* 0x001f7000016e7983 */ /* 0x000f280000300a00 */
[----:B------:R1:W-:Y:S02]  /*16950*/  STL.64 [R1+0x1748], R12 ;  /* 0x0017480c01007387 */ /* 0x0003e40000100a00 */
[----:B-1----:R-:W-:-:S02]  /*16960*/  IMAD.WIDE R12, R20, 0x4, R126 ;  /* 0x00000004140c7825 */ /* 0x002fc400078e027e */
[----:B------:R-:W4:Y:S04]  /*16970*/  LDL.LU.64 R126, [R1+0x1f68] ;  /* 0x001f6800017e7983 */ /* 0x000f280000300a00 */
[----:B------:R1:W-:Y:S04]  /*16980*/  STL.64 [R1+0x1750], R14 ;  /* 0x0017500e01007387 */ /* 0x0003e80000100a00 */
[----:B------:R-:W-:Y:S04]  /*16990*/  STL.64 [R1+0x1740], R2 ;  /* 0x0017400201007387 */ /* 0x000fe80000100a00 */
[----:B------:R3:W-:Y:S01]  /*169a0*/  STL.64 [R1+0x1758], R12 ;  /* 0x0017580c01007387 */ /* 0x0007e20000100a00 */
[----:B-1----:R-:W-:-:S03]  /*169b0*/  IMAD.WIDE R14, R20, 0x4, R142 ;  /* 0x00000004140e7825 */ /* 0x002fc600078e028e */
[----:B------:R-:W4:Y:S01]  /*169c0*/  LDL.LU.64 R142, [R1+0x1f60] ;  /* 0x001f6000018e7983 */ /* 0x000f220000300a00 */
[----:B---3--:R-:W-:-:S03]  /*169d0*/  IMAD.WIDE R12, R20, 0x4, R158 ;  /* 0x00000004140c7825 */ /* 0x008fc600078e029e */
[----:B------:R-:W3:Y:S04]  /*169e0*/  LDL.LU.64 R158, [R1+0x1f58] ;  /* 0x001f5800019e7983 */ /* 0x000ee80000300a00 */
[----:B------:R1:W-:Y:S02]  /*169f0*/  STL.64 [R1+0x1760], R14 ;  /* 0x0017600e01007387 */ /* 0x0003e40000100a00 */
[C---:B-1----:R-:W-:Y:S02]  /*16a00*/  IMAD.WIDE R14, R20.reuse, 0x4, R174 ;  /* 0x00000004140e7825 */ /* 0x042fe400078e02ae */
[----:B------:R-:W3:Y:S04]  /*16a10*/  LDL.LU.64 R174, [R1+0x1f50] ;  /* 0x001f500001ae7983 */ /* 0x000ee80000300a00 */
[----:B------:R1:W-:Y:S02]  /*16a20*/  STL.64 [R1+0x1768], R12 ;  /* 0x0017680c01007387 */ /* 0x0003e40000100a00 */
[----:B-1----:R-:W-:-:S02]  /*16a30*/  IMAD.WIDE R12, R20, 0x4, R190 ;  /* 0x00000004140c7825 */ /* 0x002fc400078e02be */
        /* <DEDUP_REMOVED lines=124> */
[----:B------:R1:W-:Y:S04]  /*17200*/  STL.64 [R1+0x1cd0], R12 ;  /* 0x001cd00c01007387 */ /* 0x0003e80000100a00 */
[----:B------:R2:W-:Y:S01]  /*17210*/  STL.64 [R1+0x1cc8], R14 ;  /* 0x001cc80e01007387 */ /* 0x0005e20000100a00 */
[----:B-1----:R-:W-:-:S03]  /*17220*/  IMAD.WIDE R12, R20, 0x4, R228 ;  /* 0x00000004140c7825 */ /* 0x002fc600078e02e4 */
[----:B------:R-:W3:Y:S01]  /*17230*/  LDL.LU.64 R228, [R1+0x1df8] ;  /* 0x001df80001e47983 */ /* 0x000ee20000300a00 */
[----:B--2---:R-:W-:-:S03]  /*17240*/  IMAD.WIDE R14, R20, 0x4, R22 ;  /* 0x00000004140e7825 */ /* 0x004fc600078e0216 */
[----:B------:R1:W-:Y:S04]  /*17250*/  STL.64 [R1+0x1cc0], R12 ;  /* 0x001cc00c01007387 */ /* 0x0003e80000100a00 */
[----:B------:R-:W2:Y:S04]  /*17260*/  LDL.LU.64 R22, [R1+0x1df0] ;  /* 0x001df00001167983 */ /* 0x000ea80000300a00 */
[----:B------:R4:W-:Y:S01]  /*17270*/  STL.64 [R1+0x1cb8], R14 ;  /* 0x001cb80e01007387 */ /* 0x0009e20000100a00 */
[----:B-1----:R-:W-:-:S03]  /*17280*/  IMAD.WIDE R12, R20, 0x4, R38 ;  /* 0x00000004140c7825 */ /* 0x002fc600078e0226 */
[----:B------:R-:W2:Y:S04]  /*17290*/  LDL.LU.64 R38, [R1+0x1de8] ;  /* 0x001de80001267983 */ /* 0x000ea80000300a00 */
[----:B------:R1:W-:Y:S01]  /*172a0*/  STL.64 [R1+0x1cb0], R12 ;  /* 0x001cb00c01007387 */ /* 0x0003e20000100a00 */
[----:B----4-:R-:W-:-:S03]  /*172b0*/  IMAD.WIDE R14, R20, 0x4, R54 ;  /* 0x00000004140e7825 */ /* 0x010fc600078e0236 */
[----:B------:R-:W4:Y:S04]  /*172c0*/  LDL.LU.64 R54, [R1+0x1de0] ;  /* 0x001de00001367983 */ /* 0x000f280000300a00 */
[----:B------:R1:W-:Y:S02]  /*172d0*/  STL.64 [R1+0x1ca8], R14 ;  /* 0x001ca80e01007387 */ /* 0x0003e40000100a00 */
[C---:B-1----:R-:W-:Y:S02]  /*172e0*/  IMAD.WIDE R12, R20.reuse, 0x4, R70 ;  /* 0x00000004140c7825 */ /* 0x042fe400078e0246 */
[----:B------:R-:W4:Y:S04]  /*172f0*/  LDL.LU.64 R70, [R1+0x1dd8] ;  /* 0x001dd80001467983 */ /* 0x000f280000300a00 */
[----:B------:R1:W-:Y:S01]  /*17300*/  STL.64 [R1+0x1ca0], R12 ;  /* 0x001ca00c01007387 */ /* 0x0003e20000100a00 */
[----:B------:R-:W-:-:S03]  /*17310*/  IMAD.WIDE R14, R20, 0x4, R86 ;  /* 0x00000004140e7825 */ /* 0x000fc600078e0256 */
        /* <DEDUP_REMOVED lines=17> */
[----:B------:R-:W-:-:S05]  /*17430*/  IMAD.WIDE R14, R20, 0x4, R214 ;  /* 0x00000004140e7825 */ /* 0x000fca00078e02d6 */
[----:B------:R1:W-:Y:S02]  /*17440*/  STL.64 [R1+0x1c68], R14 ;  /* 0x001c680e01007387 */ /* 0x0003e40000100a00 */
[----:B-1----:R-:W-:-:S05]  /*17450*/  IMAD.WIDE R12, R20, 0x4, R198 ;  /* 0x00000004140c7825 */ /* 0x002fca00078e02c6 */
[----:B------:R1:W-:Y:S01]  /*17460*/  STL.64 [R1+0x1c60], R12 ;  /* 0x001c600c01007387 */ /* 0x0003e20000100a00 */
[----:B------:R-:W-:-:S05]  /*17470*/  IMAD.WIDE R14, R20, 0x4, R182 ;  /* 0x00000004140e7825 */ /* 0x000fca00078e02b6 */
[----:B------:R-:W-:Y:S01]  /*17480*/  STL.64 [R1+0x1c58], R14 ;  /* 0x001c580e01007387 */ /* 0x000fe20000100a00 */
[----:B-1----:R-:W-:-:S04]  /*17490*/  IMAD.WIDE R12, R20, 0x4, R10 ;  /* 0x00000004140c7825 */ /* 0x002fc800078e020a */
[----:B------:R-:W-:Y:S01]  /*174a0*/  IMAD.WIDE R10, R20, 0x4, R8 ;  /* 0x00000004140a7825 */ /* 0x000fe200078e0208 */
[----:B------:R1:W-:Y:S04]  /*174b0*/  STL.64 [R1+0x1c50], R12 ;  /* 0x001c500c01007387 */ /* 0x0003e80000100a00 */
[----:B------:R-:W3:Y:S04]  /*174c0*/  LDL.LU.64 R214, [R1+0x68] ;  /* 0x0000680001d67983 */ /* 0x000ee80000300a00 */
[----:B------:R-:W-:Y:S04]  /*174d0*/  STL.64 [R1+0x1c48], R10 ;  /* 0x001c480a01007387 */ /* 0x000fe80000100a00 */
[----:B------:R-:W2:Y:S01]  /*174e0*/  LDL.LU.64 R182, [R1+0x28] ;  /* 0x0000280001b67983 */ /* 0x000ea20000300a00 */
[----:B------:R-:W-:-:S03]  /*174f0*/  VIADD R252, R6, 0xffffff7e ;  /* 0xffffff7e06fc7836 */ /* 0x000fc60000000000 */
[----:B------:R-:W4:Y:S04]  /*17500*/  LDL.LU.64 R6, [R1+0x60] ;  /* 0x0000600001067983 */ /* 0x000f280000300a00 */
[----:B------:R-:W4:Y:S01]  /*17510*/  LDL.LU.64 R198, [R1+0x20] ;  /* 0x0000200001c67983 */ /* 0x000f220000300a00 */
[C---:B-1----:R-:W-:Y:S02]  /*17520*/  LOP3.LUT R13, R5.reuse, 0x10, RZ, 0x3c, !PT ;  /* 0x00000010050d7812 */ /* 0x042fe400078e3cff */
[C---:B------:R-:W-:Y:S02]  /*17530*/  LOP3.LUT R14, R5.reuse, 0x20, RZ, 0x3c, !PT ;  /* 0x00000020050e7812 */ /* 0x040fe400078e3cff */
[C---:B------:R-:W-:Y:S02]  /*17540*/  LOP3.LUT R15, R5.reuse, 0x30, RZ, 0x3c, !PT ;  /* 0x00000030050f7812 */ /* 0x040fe400078e3cff */
[----:B------:R-:W-:-:S02]  /*17550*/  LOP3.LUT R16, R5, 0x40, RZ, 0x3c, !PT ;  /* 0x0000004005107812 */ /* 0x000fc400078e3cff */
[C---:B------:R-:W-:Y:S02]  /*17560*/  LOP3.LUT R17, R5.reuse, 0x50, RZ, 0x3c, !PT ;  /* 0x0000005005117812 */ /* 0x040fe400078e3cff */
[C---:B------:R-:W-:Y:S02]  /*17570*/  LOP3.LUT R18, R5.reuse, 0x60, RZ, 0x3c, !PT ;  /* 0x0000006005127812 */ /* 0x040fe400078e3cff */
[----:B------:R-:W-:Y:S02]  /*17580*/  LOP3.LUT R12, R5, 0x70, RZ, 0x3c, !PT ;  /* 0x00000070050c7812 */ /* 0x000fe400078e3cff */
[----:B------:R-:W-:Y:S01]  /*17590*/  MOV R19, UR11 ;  /* 0x0000000b00137c02 */ /* 0x000fe20008000f00 */
[----:B------:R-:W-:-:S03]  /*175a0*/  IMAD.U32 R20, RZ, RZ, UR7 ;  /* 0x00000007ff147e24 */ /* 0x000fc6000f8e00ff */
[C---:B------:R-:W-:Y:S02]  /*175b0*/  IADD3 R13, R19.reuse, 0x100000, R13 ;  /* 0x00100000130d7810 */ /* 0x040fe40007ffe00d */
[C---:B------:R-:W-:Y:S02]  /*175c0*/  IADD3 R14, R19.reuse, 0x100000, R14 ;  /* 0x00100000130e7810 */ /* 0x040fe40007ffe00e */
[C---:B------:R-:W-:Y:S02]  /*175d0*/  IADD3 R15, R19.reuse, 0x100000, R15 ;  /* 0x00100000130f7810 */ /* 0x040fe40007ffe00f */
[C---:B------:R-:W-:Y:S02]  /*175e0*/  IADD3 R16, R19.reuse, 0x100000, R16 ;  /* 0x0010000013107810 */ /* 0x040fe40007ffe010 */
[C---:B------:R-:W-:Y:S02]  /*175f0*/  IADD3 R17, R19.reuse, 0x100000, R17 ;  /* 0x0010000013117810 */ /* 0x040fe40007ffe011 */
[----:B------:R-:W-:-:S02]  /*17600*/  IADD3 R18, R19, 0x100000, R18 ;  /* 0x0010000013127810 */ /* 0x000fc40007ffe012 */
[C---:B------:R-:W-:Y:S02]  /*17610*/  IADD3 R12, R19.reuse, 0x100000, R12 ;  /* 0x00100000130c7810 */ /* 0x040fe40007ffe00c */
[----:B------:R-:W-:Y:S01]  /*17620*/  IADD3 R19, R19, 0x100000, R5 ;  /* 0x0010000013137810 */ /* 0x000fe20007ffe005 */
[----:B------:R1:W-:Y:S04]  /*17630*/  STL.64 [R1+0x1d28], R4 ;  /* 0x001d280401007387 */ /* 0x0003e80000100a00 */
[----:B------:R-:W4:Y:S04]  /*17640*/  LDL.LU.64 R8, [R1+0x58] ;  /* 0x0000580001087983 */ /* 0x000f280000300a00 */
[----:B---3--:R-:W-:Y:S01]  /*17650*/  LDGSTS.E [R19+-0x40000], desc[UR8][R214.64], P0 ;  /* 0xc0000000d6137fae */ /* 0x008fe20008121848 */
[----:B-1----:R-:W-:-:S03]  /*17660*/  IMAD.WIDE R4, R20, 0x4, R214 ;  /* 0x0000000414047825 */ /* 0x002fc600078e02d6 */
[----:B--2---:R-:W-:Y:S04]  /*17670*/  LDGSTS.E [R19+-0x3fc00], desc[UR8][R182.64], P0 ;  /* 0xc0400000b6137fae */ /* 0x004fe80008121848 */
[----:B------:R-:W2:Y:S04]  /*17680*/  LDL.LU.64 R214, [R1+0x18] ;  /* 0x0000180001d67983 */ /* 0x000ea80000300a00 */
[----:B------:R-:W-:Y:S04]  /*17690*/  LDGSTS.E [R19+-0x3f800], desc[UR8][R24.64], P0 ;  /* 0xc080000018137fae */ /* 0x000fe80008121848 */
        /* <DEDUP_REMOVED lines=12> */
[----:B------:R1:W-:Y:S04]  /*17760*/  STL.64 [R1+0x1c40], R4 ;  /* 0x001c400401007387 */ /* 0x0003e80000100a00 */
[----:B------:R-:W-:Y:S04]  /*17770*/  LDGSTS.E [R19+-0x3c400], desc[UR8][R232.64], P0 ;  /* 0xc3c00000e8137fae */ /* 0x000fe80008121848 */
[----:B----4-:R-:W-:Y:S01]  /*17780*/  LDGSTS.E [R13+-0x3ff80], desc[UR8][R6.64], P0 ;  /* 0xc0080000060d7fae */ /* 0x010fe20008121848 */
[----:B-1----:R-:W-:-:S03]  /*17790*/  IMAD.WIDE R4, R20, 0x4, R6 ;  /* 0x0000000414047825 */ /* 0x002fc600078e0206 */
[----:B------:R-:W3:Y:S04]  /*177a0*/  LDL.LU.64 R10, [R1+0x50] ;  /* 0x00005000010a7983 */ /* 0x000ee80000300a00 */
[----:B------:R-:W-:Y:S04]  /*177b0*/  LDGSTS.E [R13+-0x3fb80], desc[UR8][R198.64], P0 ;  /* 0xc0480000c60d7fae */ /* 0x000fe80008121848 */
[----:B------:R-:W4:Y:S04]  /*177c0*/  LDL.LU.64 R6, [R1+0x10] ;  /* 0x0000100001067983 */ /* 0x000f280000300a00 */
        /* <DEDUP_REMOVED lines=15> */
[----:B------:R1:W-:Y:S02]  /*178c0*/  STL.64 [R1+0x1c38], R4 ;  /* 0x001c380401007387 */ /* 0x0003e40000100a00 */
[----:B-1----:R-:W-:-:S02]  /*178d0*/  IMAD.WIDE R4, R20, 0x4, R8 ;  /* 0x0000000414047825 */ /* 0x002fc400078e0208 */
[----:B------:R-:W4:Y:S04]  /*178e0*/  LDL.LU.64 R8, [R1+0x8] ;  /* 0x0000080001087983 */ /* 0x000f280000300a00 */
[----:B------:R1:W-:Y:S04]  /*178f0*/  STL.64 [R1+0x1c30], R4 ;  /* 0x001c300401007387 */ /* 0x0003e80000100a00 */
[----:B-1----:R-:W4:Y:S04]  /*17900*/  LDL.LU.64 R4, [R1+0x40] ;  /* 0x0000400001047983 */ /* 0x002f280000300a00 */
[----:B--2---:R-:W-:Y:S04]  /*17910*/  LDGSTS.E [R14+-0x3fb00], desc[UR8][R214.64], P0 ;  /* 0xc0500000d60e7fae */ /* 0x004fe80008121848 */
        /* <DEDUP_REMOVED lines=14> */
[----:B---3--:R1:W-:Y:S04]  /*17a00*/  LDGSTS.E [R15+-0x3fe80], desc[UR8][R10.64], P0 ;  /* 0xc01800000a0f7fae */ /* 0x0083e80008121848 */
[----:B----4-:R-:W-:Y:S04]  /*17a10*/  LDGSTS.E [R15+-0x3fa80], desc[UR8][R6.64], P0 ;  /* 0xc0580000060f7fae */ /* 0x010fe80008121848 */
[----:B------:R-:W-:Y:S04]  /*17a20*/  LDGSTS.E [R15+-0x3f680], desc[UR8][R30.64], P0 ;  /* 0xc09800001e0f7fae */ /* 0x000fe80008121848 */
[----:B------:R-:W-:Y:S04]  /*17a30*/  LDGSTS.E [R15+-0x3f280], desc[UR8][R46.64], P0 ;  /* 0xc0d800002e0f7fae */ /* 0x000fe80008121848 */
[----:B------:R-:W-:Y:S01]  /*17a40*/  LDGSTS.E [R15+-0x3ee80], desc[UR8][R62.64], P0 ;  /* 0xc11800003e0f7fae */ /* 0x000fe20008121848 */
[----:B-1----:R-:W-:-:S03]  /*17a50*/  IMAD.WIDE R10, R20, 0x4, R10 ;  /* 0x00000004140a7825 */ /* 0x002fc600078e020a */
        /* <DEDUP_REMOVED lines=10> */
[----:B------:R-:W-:Y:S04]  /*17b00*/  LDGSTS.E [R15+-0x3c680], desc[UR8][R222.64], P0 ;  /* 0xc3980000de0f7fae */ /* 0x000fe80008121848 */
[----:B-1----:R-:W2:Y:S04]  /*17b10*/  LDL.LU.64 R10, [R1] ;  /* 0x00000000010a7983 */ /* 0x002ea80000300a00 */
[----:B------:R-:W-:Y:S04]  /*17b20*/  LDGSTS.E [R15+-0x3c280], desc[UR8][R238.64], P0 ;  /* 0xc3d80000ee0f7fae */ /* 0x000fe80008121848 */
[----:B------:R1:W-:Y:S04]  /*17b30*/  STL.64 [R1+0x1d58], R14 ;  /* 0x001d580e01007387 */ /* 0x0003e80000100a00 */
[----:B-1----:R-:W3:Y:S04]  /*17b40*/  LDL.LU.64 R14, [R1+0x48] ;  /* 0x00004800010e7983 */ /* 0x002ee80000300a00 */
[----:B---3--:R1:W-:Y:S04]  /*17b50*/  LDGSTS.E [R16+-0x3fe00], desc[UR8][R14.64], P0 ;  /* 0xc02000000e107fae */ /* 0x0083e80008121848 */
[----:B------:R-:W-:Y:S04]  /*17b60*/  LDGSTS.E [R16+-0x3fa00], desc[UR8][R8.64], P0 ;  /* 0xc060000008107fae */ /* 0x000fe80008121848 */
[----:B------:R-:W-:Y:S01]  /*17b70*/  LDGSTS.E [R16+-0x3f600], desc[UR8][R32.64], P0 ;  /* 0xc0a0000020107fae */ /* 0x000fe20008121848 */
[----:B-1----:R-:W-:-:S03]  /*17b80*/  IMAD.WIDE R14, R20, 0x4, R14 ;  /* 0x00000004140e7825 */ /* 0x002fc600078e020e */
[----:B------:R-:W-:Y:S04]  /*17b90*/  LDGSTS.E [R16+-0x3f200], desc[UR8][R48.64], P0 ;  /* 0xc0e0000030107fae */ /* 0x000fe80008121848 */
[----:B------:R1:W-:Y:S04]  /*17ba0*/  STL.64 [R1+0x1c20], R14 ;  /* 0x001c200e01007387 */ /* 0x0003e80000100a00 */
[----:B------:R-:W-:Y:S04]  /*17bb0*/  LDGSTS.E [R16+-0x3ee00], desc[UR8][R64.64], P0 ;  /* 0xc120000040107fae */ /* 0x000fe80008121848 */
[----:B------:R-:W-:Y:S04]  /*17bc0*/  LDGSTS.E [R16+-0x3ea00], desc[UR8][R80.64], P0 ;  /* 0xc160000050107fae */ /* 0x000fe80008121848 */
[----:B-1----:R-:W3:Y:S04]  /*17bd0*/  LDL.LU.64 R14, [R1+0x38] ;  /* 0x00003800010e7983 */ /* 0x002ee80000300a00 */
        /* <DEDUP_REMOVED lines=10> */
[----:B------:R1:W-:Y:S04]  /*17c80*/  LDGSTS.E [R17+-0x3fd80], desc[UR8][R4.64], P0 ;  /* 0xc028000004117fae */ /* 0x0003e80008121848 */
[----:B--2---:R-:W-:Y:S04]  /*17c90*/  LDGSTS.E [R17+-0x3f980], desc[UR8][R10.64], P0 ;  /* 0xc06800000a117fae */ /* 0x004fe80008121848 */
[----:B------:R-:W-:Y:S01]  /*17ca0*/  LDGSTS.E [R17+-0x3f580], desc[UR8][R34.64], P0 ;  /* 0xc0a8000022117fae */ /* 0x000fe20008121848 */
[----:B-1----:R-:W-:-:S03]  /*17cb0*/  IMAD.WIDE R4, R20, 0x4, R4 ;  /* 0x0000000414047825 */ /* 0x002fc600078e0204 */
[----:B------:R-:W-:Y:S04]  /*17cc0*/  LDGSTS.E [R17+-0x3f180], desc[UR8][R50.64], P0 ;  /* 0xc0e8000032117fae */ /* 0x000fe80008121848 */
[----:B------:R1:W-:Y:S04]  /*17cd0*/  STL.64 [R1+0x1c18], R4 ;  /* 0x001c180401007387 */ /* 0x0003e80000100a00 */
[----:B------:R-:W-:Y:S04]  /*17ce0*/  LDGSTS.E [R17+-0x3ed80], desc[UR8][R66.64], P0 ;  /* 0xc128000042117fae */ /* 0x000fe80008121848 */
[----:B------:R-:W-:Y:S04]  /*17cf0*/  LDGSTS.E [R17+-0x3e980], desc[UR8][R82.64], P0 ;  /* 0xc168000052117fae */ /* 0x000fe80008121848 */
[----:B-1----:R-:W2:Y:S04]  /*17d00*/  LDL.LU.64 R4, [R1+0x30] ;  /* 0x0000300001047983 */ /* 0x002ea80000300a00 */
        /* <DEDUP_REMOVED lines=10> */
[----:B------:R1:W-:Y:S02]  /*17db0*/  STL.64 [R1+0x1d48], R16 ;  /* 0x001d481001007387 */ /* 0x0003e40000100a00 */
[----:B-1----:R-:W-:-:S02]  /*17dc0*/  IMAD.WIDE R16, R20, 0x4, R198 ;  /* 0x0000000414107825 */ /* 0x002fc400078e02c6 */
[----:B---3--:R1:W-:Y:S04]  /*17dd0*/  LDGSTS.E [R18+-0x3fd00], desc[UR8][R14.64], P0 ;  /* 0xc03000000e127fae */ /* 0x0083e80008121848 */
[----:B------:R-:W-:Y:S04]  /*17de0*/  LDGSTS.E [R18+-0x3f900], desc[UR8][R246.64], P0 ;  /* 0xc0700000f6127fae */ /* 0x000fe80008121848 */
[----:B------:R-:W-:Y:S01]  /*17df0*/  LDGSTS.E [R18+-0x3f500], desc[UR8][R36.64], P0 ;  /* 0xc0b0000024127fae */ /* 0x000fe20008121848 */
[----:B-1----:R-:W-:-:S03]  /*17e00*/  IMAD.WIDE R14, R20, 0x4, R14 ;  /* 0x00000004140e7825 */ /* 0x002fc600078e020e */
[----:B------:R1:W-:Y:S04]  /*17e10*/  LDGSTS.E [R18+-0x3f100], desc[UR8][R52.64], P0 ;  /* 0xc0f0000034127fae */ /* 0x0003e80008121848 */
[----:B------:R3:W-:Y:S04]  /*17e20*/  STL.64 [R1+0x1c10], R14 ;  /* 0x001c100e01007387 */ /* 0x0007e80000100a00 */
[----:B------:R-:W-:Y:S04]  /*17e30*/  LDGSTS.E [R18+-0x3ed00], desc[UR8][R68.64], P0 ;  /* 0xc130000044127fae */ /* 0x000fe80008121848 */
[----:B------:R-:W-:Y:S01]  /*17e40*/  LDGSTS.E [R18+-0x3e900], desc[UR8][R84.64], P0 ;  /* 0xc170000054127fae */ /* 0x000fe20008121848 */
[----:B---3--:R-:W-:-:S03]  /*17e50*/  IMAD.WIDE R14, R20, 0x4, R182 ;  /* 0x00000004140e7825 */ /* 0x008fc600078e02b6 */
[----:B------:R-:W-:Y:S04]  /*17e60*/  LDGSTS.E [R18+-0x3e500], desc[UR8][R100.64], P0 ;  /* 0xc1b0000064127fae */ /* 0x000fe80008121848 */
[----:B------:R-:W3:Y:S04]  /*17e70*/  LDL.LU.64 R182, [R1+0x1da0] ;  /* 0x001da00001b67983 */ /* 0x000ee80000300a00 */
[----:B------:R-:W4:Y:S04]  /*17e80*/  LDL.LU.64 R198, [R1+0x1d98] ;  /* 0x001d980001c67983 */ /* 0x000f280000300a00 */
[----:B------:R1:W-:Y:S04]  /*17e90*/  STL.64 [R1+0x1c00], R14 ;  /* 0x001c000e01007387 */ /* 0x0003e80000100a00 */
[----:B------:R-:W-:Y:S04]  /*17ea0*/  LDGSTS.E [R18+-0x3e100], desc[UR8][R116.64], P0 ;  /* 0xc1f0000074127fae */ /* 0x000fe80008121848 */
[----:B------:R-:W-:Y:S01]  /*17eb0*/  LDGSTS.E [R18+-0x3dd00], desc[UR8][R132.64], P0 ;  /* 0xc230000084127fae */ /* 0x000fe20008121848 */
[----:B-1----:R-:W-:-:S03]  /*17ec0*/  IMAD.WIDE R14, R20, 0x4, R214 ;  /* 0x00000004140e7825 */ /* 0x002fc600078e02d6 */
        /* <DEDUP_REMOVED lines=8> */
[----:B--2---:R1:W-:Y:S04]  /*17f50*/  LDGSTS.E [R12+-0x3fc80], desc[UR8][R4.64], P0 ;  /* 0xc0380000040c7fae */ /* 0x0043e80008121848 */
[----:B------:R2:W-:Y:S01]  /*17f60*/  STL.64 [R1+0x1bf8], R16 ;  /* 0x001bf81001007387 */ /* 0x0005e20000100a00 */
[----:B------:R-:W-:-:S03]  /*17f70*/  IMAD.WIDE R52, R20, 0x4, R52 ;  /* 0x0000000414347825 */ /* 0x000fc600078e0234 */
[----:B------:R-:W-:Y:S01]  /*17f80*/  LDGSTS.E [R12+-0x3f880], desc[UR8][R22.64], P0 ;  /* 0xc0780000160c7fae */ /* 0x000fe20008121848 */
[----:B-1----:R-:W-:-:S03]  /*17f90*/  IMAD.WIDE R4, R20, 0x4, R4 ;  /* 0x0000000414047825 */ /* 0x002fc600078e0204 */
[----:B------:R-:W-:Y:S04]  /*17fa0*/  LDGSTS.E [R12+-0x3f480], desc[UR8][R38.64], P0 ;  /* 0xc0b80000260c7fae */ /* 0x000fe80008121848 */
[----:B------:R-:W-:Y:S04]  /*17fb0*/  STL.64 [R1+0x1c08], R4 ;  /* 0x001c080401007387 */ /* 0x000fe80000100a00 */
[----:B------:R1:W-:Y:S04]  /*17fc0*/  STL.64 [R1+0x1d30], R4 ;  /* 0x001d300401007387 */ /* 0x0003e80000100a00 */
[----:B------:R1:W-:Y:S01]  /*17fd0*/  STL.64 [R1+0x1bf0], R14 ;  /* 0x001bf00e01007387 */ /* 0x0003e20000100a00 */
[----:B--2---:R-:W-:-:S03]  /*17fe0*/  IMAD.WIDE R16, R20, 0x4, R46 ;  /* 0x0000000414107825 */ /* 0x004fc600078e022e */
[----:B------:R2:W-:Y:S01]  /*17ff0*/  LDGSTS.E [R12+-0x3f080], desc[UR8][R54.64], P0 ;  /* 0xc0f80000360c7fae */ /* 0x0005e20008121848 */
[----:B-1----:R-:W-:-:S03]  /*18000*/  IMAD.WIDE R4, R20, 0x4, R6 ;  /* 0x0000000414047825 */ /* 0x002fc600078e0206 */
[----:B------:R-:W-:Y:S04]  /*18010*/  LDGSTS.E [R12+-0x3ec80], desc[UR8][R70.64], P0 ;  /* 0xc1380000460c7fae */ /* 0x000fe80008121848 */
[----:B------:R-:W4:Y:S01]  /*18020*/  LDL.LU.64 R6, [R1+0x1d88] ;  /* 0x001d880001067983 */ /* 0x000f220000300a00 */
[----:B------:R-:W-:-:S03]  /*18030*/  IMAD.WIDE R14, R20, 0x4, R8 ;  /* 0x00000004140e7825 */ /* 0x000fc600078e0208 */
[----:B------:R1:W-:Y:S01]  /*18040*/  STL.64 [R1+0x1be8], R4 ;  /* 0x001be80401007387 */ /* 0x0003e20000100a00 */
[----:B------:R-:W-:-:S03]  /*18050*/  IMAD.WIDE R8, R20, 0x4, R10 ;  /* 0x0000000414087825 */ /* 0x000fc600078e020a */
[----:B------:R2:W-:Y:S01]  /*18060*/  STL.64 [R1+0x1be0], R14 ;  /* 0x001be00e01007387 */ /* 0x0005e20000100a00 */
[----:B------:R-:W-:-:S03]  /*18070*/  IMAD.WIDE R10, R20, 0x4, R22 ;  /* 0x00000004140a7825 */ /* 0x000fc600078e0216 */
[----:B------:R2:W-:Y:S01]  /*18080*/  STL.64 [R1+0x1bd8], R8 ;  /* 0x001bd80801007387 */ /* 0x0005e20000100a00 */
[----:B-1----:R-:W-:-:S03]  /*18090*/  IMAD.WIDE R4, R20, 0x4, R246 ;  /* 0x0000000414047825 */ /* 0x002fc600078e02f6 */
[----:B------:R1:W-:Y:S01]  /*180a0*/  LDGSTS.E [R12+-0x3e880], desc[UR8][R86.64], P0 ;  /* 0xc1780000560c7fae */ /* 0x0003e20008121848 */
[----:B--2---:R-:W-:-:S03]  /*180b0*/  IMAD.WIDE R14, R20, 0x4, R24 ;  /* 0x00000004140e7825 */ /* 0x004fc600078e0218 */
[----:B------:R2:W-:Y:S01]  /*180c0*/  STL.64 [R1+0x1bd0], R4 ;  /* 0x001bd00401007387 */ /* 0x0005e20000100a00 */
[----:B------:R-:W-:-:S03]  /*180d0*/  IMAD.WIDE R8, R20, 0x4, R26 ;  /* 0x0000000414087825 */ /* 0x000fc600078e021a */
[----:B------:R-:W-:Y:S04]  /*180e0*/  STL.64 [R1+0x1bc0], R14 ;  /* 0x001bc00e01007387 */ /* 0x000fe80000100a00 */
[----:B------:R-:W-:Y:S01]  /*180f0*/  STL.64 [R1+0x1bc8], R10 ;  /* 0x001bc80a01007387 */ /* 0x000fe20000100a00 */
[----:B--2---:R-:W-:-:S03]  /*18100*/  IMAD.WIDE R4, R20, 0x4, R28 ;  /* 0x0000000414047825 */ /* 0x004fc600078e021c */
[----:B------:R2:W-:Y:S04]  /*18110*/  STL.64 [R1+0x1bb8], R8 ;  /* 0x001bb80801007387 */ /* 0x0005e80000100a00 */
[----:B------:R1:W-:Y:S04]  /*18120*/  STL.64 [R1+0x1d38], R10 ;  /* 0x001d380a01007387 */ /* 0x0003e80000100a00 */
[----:B------:R1:W-:Y:S01]  /*18130*/  STL.64 [R1+0x1bb0], R4 ;  /* 0x001bb00401007387 */ /* 0x0003e20000100a00 */
[----:B--2---:R-:W-:-:S03]  /*18140*/  IMAD.WIDE R8, R20, 0x4, R34 ;  /* 0x0000000414087825 */ /* 0x004fc600078e0222 */
[----:B------:R-:W-:Y:S01]  /*18150*/  LDGSTS.E [R12+-0x3e480], desc[UR8][R102.64], P0 ;  /* 0xc1b80000660c7fae */ /* 0x000fe20008121848 */
[----:B-1----:R-:W-:-:S03]  /*18160*/  IMAD.WIDE R10, R20, 0x4, R32 ;  /* 0x00000004140a7825 */ /* 0x002fc600078e0220 */
[----:B------:R1:W-:Y:S01]  /*18170*/  LDGSTS.E [R12+-0x3e080], desc[UR8][R118.64], P0 ;  /* 0xc1f80000760c7fae */ /* 0x0003e20008121848 */
[----:B------:R-:W-:-:S03]  /*18180*/  IMAD.WIDE R4, R20, 0x4, R30 ;  /* 0x0000000414047825 */ /* 0x000fc600078e021e */
[----:B------:R-:W-:Y:S01]  /*18190*/  LDGSTS.E [R12+-0x3dc80], desc[UR8][R134.64], P0 ;  /* 0xc2380000860c7fae */ /* 0x000fe20008121848 */
[----:B------:R-:W-:Y:S01]  /*181a0*/  ISETP.GE.U32.AND P3, PT, R252, 0x7ffffeff, PT ;  /* 0x7ffffefffc00780c */ /* 0x000fe20003f66070 */
[----:B------:R-:W2:Y:S02]  /*181b0*/  LDC R30, c[0x0][0x230] ;  /* 0x00008c00ff1e7b82 */ /* 0x000ea40000000800 */
[----:B------:R1:W-:Y:S04]  /*181c0*/  STL.64 [R1+0x1ba8], R4 ;  /* 0x001ba80401007387 */ /* 0x0003e80000100a00 */
[----:B------:R1:W-:Y:S04]  /*181d0*/  STL.64 [R1+0x1ba0], R10 ;  /* 0x001ba00a01007387 */ /* 0x0003e80000100a00 */
[----:B------:R1:W-:Y:S02]  /*181e0*/  STL.64 [R1+0x1b98], R8 ;  /* 0x001b980801007387 */ /* 0x0003e40000100a00 */
[----:B-1----:R-:W-:-:S02]  /*181f0*/  IMAD.WIDE R4, R20, 0x4, R36 ;  /* 0x0000000414047825 */ /* 0x002fc400078e0224 */
[----:B------:R-:W-:Y:S02]  /*18200*/  LDGSTS.E [R12+-0x3d880], desc[UR8][R150.64], P0 ;  /* 0xc2780000960c7fae */ /* 0x000fe40008121848 */
[C---:B------:R-:W-:Y:S02]  /*18210*/  IMAD.WIDE R10, R20.reuse, 0x4, R40 ;  /* 0x00000004140a7825 */ /* 0x040fe400078e0228 */
[----:B------:R-:W-:Y:S02]  /*18220*/  STL.64 [R1+0x1b90], R4 ;  /* 0x001b900401007387 */ /* 0x000fe40000100a00 */
[C---:B------:R-:W-:Y:S02]  /*18230*/  IMAD.WIDE R8, R20.reuse, 0x4, R38 ;  /* 0x0000000414087825 */ /* 0x040fe400078e0226 */
[----:B------:R1:W-:Y:S04]  /*18240*/  STL.64 [R1+0x1d40], R4 ;  /* 0x001d400401007387 */ /* 0x0003e80000100a00 */
[----:B------:R1:W-:Y:S04]  /*18250*/  STL.64 [R1+0x1b80], R10 ;  /* 0x001b800a01007387 */ /* 0x0003e80000100a00 */
[----:B------:R-:W-:Y:S01]  /*18260*/  STL.64 [R1+0x1b88], R8 ;  /* 0x001b880801007387 */ /* 0x000fe20000100a00 */
[----:B-1----:R-:W-:-:S03]  /*18270*/  IMAD.WIDE R4, R20, 0x4, R44 ;  /* 0x0000000414047825 */ /* 0x002fc600078e022c */
[----:B------:R-:W-:Y:S01]  /*18280*/  LDGSTS.E [R12+-0x3d480], desc[UR8][R166.64], P0 ;  /* 0xc2b80000a60c7fae */ /* 0x000fe20008121848 */
[----:B------:R-:W-:-:S05]  /*18290*/  IMAD.WIDE R10, R20, 0x4, R42 ;  /* 0x00000004140a7825 */ /* 0x000fca00078e022a */
[----:B------:R1:W-:Y:S04]  /*182a0*/  STL.64 [R1+0x1b78], R10 ;  /* 0x001b780a01007387 */ /* 0x0003e80000100a00 */
[----:B------:R-:W-:Y:S04]  /*182b0*/  STL.64 [R1+0x1d50], R8 ;  /* 0x001d500801007387 */ /* 0x000fe80000100a00 */
[----:B------:R2:W-:Y:S04]  /*182c0*/  STL.64 [R1+0x1b70], R4 ;  /* 0x001b700401007387 */ /* 0x0005e80000100a00 */
[----:B------:R-:W-:Y:S01]  /*182d0*/  STL.64 [R1+0x1b68], R16 ;  /* 0x001b681001007387 */ /* 0x000fe20000100a00 */
[----:B-1----:R-:W-:-:S03]  /*182e0*/  IMAD.WIDE R10, R20, 0x4, R50 ;  /* 0x00000004140a7825 */ /* 0x002fc600078e0232 */
[----:B------:R1:W-:Y:S01]  /*182f0*/  STL.64 [R1+0x1d60], R16 ;  /* 0x001d601001007387 */ /* 0x0003e20000100a00 */
[----:B--2---:R-:W-:-:S05]  /*18300*/  IMAD.WIDE R4, R20, 0x4, R48 ;  /* 0x0000000414047825 */ /* 0x004fca00078e0230 */
[----:B------:R-:W-:Y:S01]  /*18310*/  STL.64 [R1+0x1b60], R4 ;  /* 0x001b600401007387 */ /* 0x000fe20000100a00 */
[----:B------:R-:W-:-:S03]  /*18320*/  IMAD.WIDE R46, R20, 0x4, R54 ;  /* 0x00000004142e7825 */ /* 0x000fc600078e0236 */
[----:B------:R2:W-:Y:S01]  /*18330*/  STL.64 [R1+0x1d68], R4 ;  /* 0x001d680401007387 */ /* 0x0005e20000100a00 */
[----:B-1----:R-:W-:-:S03]  /*18340*/  IMAD.WIDE R16, R20, 0x4, R58 ;  /* 0x0000000414107825 */ /* 0x002fc600078e023a */
[----:B------:R-:W-:Y:S01]  /*18350*/  STL.64 [R1+0x1b58], R10 ;  /* 0x001b580a01007387 */ /* 0x000fe20000100a00 */
[----:B------:R-:W-:-:S03]  /*18360*/  IMAD.WIDE R54, R20, 0x4, R60 ;  /* 0x0000000414367825 */ /* 0x000fc600078e023c */
[----:B------:R-:W-:Y:S01]  /*18370*/  STL.64 [R1+0x1d70], R10 ;  /* 0x001d700a01007387 */ /* 0x000fe20000100a00 */
[----:B--2---:R-:W-:-:S03]  /*18380*/  IMAD.WIDE R4, R20, 0x4, R56 ;  /* 0x0000000414047825 */ /* 0x004fc600078e0238 */
[----:B------:R-:W-:Y:S01]  /*18390*/  STL.64 [R1+0x1b50], R52 ;  /* 0x001b503401007387 */ /* 0x000fe20000100a00 */
[----:B------:R-:W-:-:S03]  /*183a0*/  IMAD.WIDE R62, R20, 0x4, R62 ;  /* 0x00000004143e7825 */ /* 0x000fc600078e023e */
[----:B------:R1:W-:Y:S01]  /*183b0*/  STL.64 [R1+0x1b40], R4 ;  /* 0x001b400401007387 */ /* 0x0003e20000100a00 */
[----:B------:R-:W-:-:S03]  /*183c0*/  IMAD.WIDE R50, R20, 0x4, R64 ;  /* 0x0000000414327825 */ /* 0x000fc600078e0240 */
[----:B------:R-:W-:Y:S01]  /*183d0*/  STL.64 [R1+0x1b48], R46 ;  /* 0x001b482e01007387 */ /* 0x000fe20000100a00 */
[----:B------:R-:W-:-:S03]  /*183e0*/  IMAD.WIDE R66, R20, 0x4, R66 ;  /* 0x0000000414427825 */ /* 0x000fc600078e0242 */
[----:B------:R-:W-:Y:S01]  /*183f0*/  STL.64 [R1+0x1b38], R16 ;  /* 0x001b381001007387 */ /* 0x000fe20000100a00 */
[----:B------:R-:W-:-:S03]  /*18400*/  IMAD.WIDE R68, R20, 0x4, R68 ;  /* 0x0000000414447825 */ /* 0x000fc600078e0244 */
[----:B------:R-:W-:Y:S01]  /*18410*/  STL.64 [R1+0x1b30], R54 ;  /* 0x001b303601007387 */ /* 0x000fe20000100a00 */
[----:B-1----:R-:W-:-:S03]  /*18420*/  IMAD.WIDE R4, R20, 0x4, R72 ;  /* 0x0000000414047825 */ /* 0x002fc600078e0248 */
[----:B------:R-:W-:Y:S01]  /*18430*/  STL.64 [R1+0x1b28], R62 ;  /* 0x001b283e01007387 */ /* 0x000fe20000100a00 */
[----:B------:R-:W-:-:S03]  /*18440*/  IMAD.WIDE R44, R20, 0x4, R70 ;  /* 0x00000004142c7825 */ /* 0x000fc600078e0246 */
[----:B------:R-:W-:Y:S01]  /*18450*/  STL.64 [R1+0x1b20], R50 ;  /* 0x001b203201007387 */ /* 0x000fe20000100a00 */
[----:B------:R-:W-:-:S03]  /*18460*/  IMAD.WIDE R14, R20, 0x4, R74 ;  /* 0x00000004140e7825 */ /* 0x000fc600078e024a */
[----:B------:R-:W-:Y:S01]  /*18470*/  STL.64 [R1+0x1b18], R66 ;  /* 0x001b184201007387 */ /* 0x000fe20000100a00 */
[----:B------:R-:W-:-:S03]  /*18480*/  IMAD.WIDE R76, R20, 0x4, R76 ;  /* 0x00000004144c7825 */ /* 0x000fc600078e024c */
        /* <DEDUP_REMOVED lines=13> */
[----:B------:R-:W2:Y:S01]  /*18560*/  LDC R87, c[0x0][0x230] ;  /* 0x00008c00ff577b82 */ /* 0x000ea20000000800 */
[C---:B------:R-:W-:Y:S02]  /*18570*/  IMAD.WIDE R64, R20.reuse, 0x4, R90 ;  /* 0x0000000414407825 */ /* 0x040fe400078e025a */
[----:B------:R-:W-:Y:S02]  /*18580*/  STL.64 [R1+0x1ad8], R82 ;  /* 0x001ad85201007387 */ /* 0x000fe40000100a00 */
[C---:B------:R-:W-:Y:S02]  /*18590*/  IMAD.WIDE R92, R20.reuse, 0x4, R92 ;  /* 0x00000004145c7825 */ /* 0x040fe400078e025c */
[----:B------:R-:W-:Y:S02]  /*185a0*/  STL.64 [R1+0x1ad0], R84 ;  /* 0x001ad05401007387 */ /* 0x000fe40000100a00 */
[----:B------:R-:W-:-:S02]  /*185b0*/  IMAD.WIDE R94, R20, 0x4, R94 ;  /* 0x00000004145e7825 */ /* 0x000fc400078e025e */
[----:B------:R-:W-:Y:S02]  /*185c0*/  STL.64 [R1+0x1ac0], R74 ;  /* 0x001ac04a01007387 */ /* 0x000fe40000100a00 */
        /* <DEDUP_REMOVED lines=38> */
[C---:B-1----:R-:W-:Y:S02]  /*18830*/  IMAD.WIDE R4, R20.reuse, 0x4, R136 ;  /* 0x0000000414047825 */ /* 0x042fe400078e0288 */
        /* <DEDUP_REMOVED lines=45> */
[C---:B---3--:R-:W-:Y:S02]  /*18b10*/  IMAD.WIDE R22, R20.reuse, 0x4, R182 ;  /* 0x0000000414167825 */ /* 0x048fe400078e02b6 */
        /* <DEDUP_REMOVED lines=8> */
[----:B------:R1:W-:Y:S02]  /*18ba0*/  STL.64 [R1+0x1948], R22 ;  /* 0x0019481601007387 */ /* 0x0003e40000100a00 */
[----:B------:R-:W-:-:S02]  /*18bb0*/  IMAD.WIDE R78, R20, 0x4, R190 ;  /* 0x00000004144e7825 */ /* 0x000fc400078e02be */
[----:B------:R-:W-:Y:S02]  /*18bc0*/  STL.64 [R1+0x1950], R180 ;  /* 0x001950b401007387 */ /* 0x000fe40000100a00 */
[C---:B------:R-:W-:Y:S02]  /*18bd0*/  IMAD.WIDE R72, R20.reuse, 0x4, R192 ;  /* 0x0000000414487825 */ /* 0x040fe400078e02c0 */
[----:B------:R-:W-:Y:S02]  /*18be0*/  STL.64 [R1+0x1940], R136 ;  /* 0x0019408801007387 */ /* 0x000fe40000100a00 */
[C---:B------:R-:W-:Y:S02]  /*18bf0*/  IMAD.WIDE R58, R20.reuse, 0x4, R194 ;  /* 0x00000004143a7825 */ /* 0x040fe400078e02c2 */
[----:B------:R-:W-:Y:S02]  /*18c00*/  STL.64 [R1+0x1938], R118 ;  /* 0x0019387601007387 */ /* 0x000fe40000100a00 */
[----:B----4-:R-:W-:-:S02]  /*18c10*/  IMAD.WIDE R24, R20, 0x4, R198 ;  /* 0x0000000414187825 */ /* 0x010fc400078e02c6 */
[----:B------:R-:W-:Y:S02]  /*18c20*/  STL.64 [R1+0x1930], R90 ;  /* 0x0019305a01007387 */ /* 0x000fe40000100a00 */
[C---:B------:R-:W-:Y:S02]  /*18c30*/  IMAD.WIDE R48, R20.reuse, 0x4, R196 ;  /* 0x0000000414307825 */ /* 0x040fe400078e02c4 */
[----:B------:R-:W-:Y:S02]  /*18c40*/  STL.64 [R1+0x1928], R78 ;  /* 0x0019284e01007387 */ /* 0x000fe40000100a00 */
[C---:B-1----:R-:W-:Y:S02]  /*18c50*/  IMAD.WIDE R22, R20.reuse, 0x4, R200 ;  /* 0x0000000414167825 */ /* 0x042fe400078e02c8 */
[----:B------:R-:W-:Y:S04]  /*18c60*/  STL.64 [R1+0x1920], R72 ;  /* 0x0019204801007387 */ /* 0x000fe80000100a00 */
[----:B------:R-:W-:Y:S04]  /*18c70*/  STL.64 [R1+0x1918], R58 ;  /* 0x0019183a01007387 */ /* 0x000fe80000100a00 */
[----:B------:R1:W-:Y:S01]  /*18c80*/  STL.64 [R1+0x1908], R24 ;  /* 0x0019081801007387 */ /* 0x0003e20000100a00 */
[----:B------:R-:W-:-:S03]  /*18c90*/  IMAD.WIDE R26, R20, 0x4, R208 ;  /* 0x00000004141a7825 */ /* 0x000fc600078e02d0 */
[----:B------:R-:W-:Y:S04]  /*18ca0*/  STL.64 [R1+0x1910], R48 ;  /* 0x0019103001007387 */ /* 0x000fe80000100a00 */
[----:B------:R3:W-:Y:S01]  /*18cb0*/  STL.64 [R1+0x1900], R22 ;  /* 0x0019001601007387 */ /* 0x0007e20000100a00 */
[----:B-1----:R-:W-:-:S03]  /*18cc0*/  IMAD.WIDE R24, R20, 0x4, R202 ;  /* 0x0000000414187825 */ /* 0x002fc600078e02ca */
[----:B------:R-:W-:Y:S04]  /*18cd0*/  LDGSTS.E [R12+-0x3d080], desc[UR8][R182.64], P0 ;  /* 0xc2f80000b60c7fae */ /* 0x000fe80008121848 */
[----:B------:R1:W-:Y:S01]  /*18ce0*/  STL.64 [R1+0x18f8], R24 ;  /* 0x0018f81801007387 */ /* 0x0003e20000100a00 */
[----:B---3--:R-:W-:-:S03]  /*18cf0*/  IMAD.WIDE R22, R20, 0x4, R206 ;  /* 0x0000000414167825 */ /* 0x008fc600078e02ce */
[----:B------:R-:W-:Y:S04]  /*18d00*/  LDGSTS.E [R12+-0x3cc80], desc[UR8][R198.64], P0 ;  /* 0xc3380000c60c7fae */ /* 0x000fe80008121848 */
[----:B------:R3:W-:Y:S01]  /*18d10*/  STL.64 [R1+0x18f0], R22 ;  /* 0x0018f01601007387 */ /* 0x0007e20000100a00 */
[----:B-1----:R-:W-:-:S03]  /*18d20*/  IMAD.WIDE R24, R20, 0x4, R210 ;  /* 0x0000000414187825 */ /* 0x002fc600078e02d2 */
[----:B------:R1:W-:Y:S04]  /*18d30*/  STL.64 [R1+0x18e8], R26 ;  /* 0x0018e81a01007387 */ /* 0x0003e80000100a00 */
[----:B------:R4:W-:Y:S01]  /*18d40*/  STL.64 [R1+0x18e0], R24 ;  /* 0x0018e01801007387 */ /* 0x0009e20000100a00 */
[----:B---3--:R-:W-:-:S03]  /*18d50*/  IMAD.WIDE R22, R20, 0x4, R212 ;  /* 0x0000000414167825 */ /* 0x008fc600078e02d4 */
[----:B------:R-:W-:Y:S01]  /*18d60*/  LDGSTS.E [R12+-0x3c880], desc[UR8][R214.64], P0 ;  /* 0xc3780000d60c7fae */ /* 0x000fe20008121848 */
[----:B-1----:R-:W-:-:S03]  /*18d70*/  IMAD.WIDE R26, R20, 0x4, R214 ;  /* 0x00000004141a7825 */ /* 0x002fc600078e02d6 */
[----:B------:R1:W-:Y:S01]  /*18d80*/  STL.64 [R1+0x18d8], R22 ;  /* 0x0018d81601007387 */ /* 0x0003e20000100a00 */
[----:B----4-:R-:W-:-:S03]  /*18d90*/  IMAD.WIDE R24, R20, 0x4, R216 ;  /* 0x0000000414187825 */ /* 0x010fc600078e02d8 */
[----:B------:R3:W-:Y:S04]  /*18da0*/  STL.64 [R1+0x18d0], R26 ;  /* 0x0018d01a01007387 */ /* 0x0007e80000100a00 */
[----:B------:R4:W-:Y:S01]  /*18db0*/  STL.64 [R1+0x18c8], R24 ;  /* 0x0018c81801007387 */ /* 0x0009e20000100a00 */
[----:B-1----:R-:W-:-:S03]  /*18dc0*/  IMAD.WIDE R22, R20, 0x4, R218 ;  /* 0x0000000414167825 */ /* 0x002fc600078e02da */
[----:B------:R-:W-:Y:S01]  /*18dd0*/  LDGSTS.E [R12+-0x3c480], desc[UR8][R230.64], P0 ;  /* 0xc3b80000e60c7fae */ /* 0x000fe20008121848 */
[----:B---3--:R-:W-:-:S03]  /*18de0*/  IMAD.WIDE R26, R20, 0x4, R220 ;  /* 0x00000004141a7825 */ /* 0x008fc600078e02dc */
[----:B------:R1:W-:Y:S01]  /*18df0*/  STL.64 [R1+0x18c0], R22 ;  /* 0x0018c01601007387 */ /* 0x0003e20000100a00 */
[----:B----4-:R-:W-:-:S03]  /*18e00*/  IMAD.WIDE R24, R20, 0x4, R222 ;  /* 0x0000000414187825 */ /* 0x010fc600078e02de */
[----:B------:R-:W-:Y:S04]  /*18e10*/  STL.64 [R1+0x18b8], R26 ;  /* 0x0018b81a01007387 */ /* 0x000fe80000100a00 */
[----:B------:R-:W3:Y:S01]  /*18e20*/  LDL.LU R31, [R1+0x13e8] ;  /* 0x0013e800011f7983 */ /* 0x000ee20000300800 */
[----:B------:R-:W-:-:S03]  /*18e30*/  IMAD.WIDE R28, R20, 0x4, R244 ;  /* 0x00000004141c7825 */ /* 0x000fc600078e02f4 */
[----:B------:R4:W-:Y:S01]  /*18e40*/  STL.64 [R1+0x18b0], R24 ;  /* 0x0018b01801007387 */ /* 0x0009e20000100a00 */
[----:B-1----:R-:W-:-:S03]  /*18e50*/  IMAD.WIDE R22, R20, 0x4, R224 ;  /* 0x0000000414167825 */ /* 0x002fc600078e02e0 */
[----:B------:R2:W-:Y:S04]  /*18e60*/  LDGSTS.E [R12+-0x3c080], desc[UR8][R6.64], P0 ;  /* 0xc3f80000060c7fae */ /* 0x0005e80008121848 */
[----:B------:R-:W-:Y:S01]  /*18e70*/  STL.64 [R1+0x18a8], R22 ;  /* 0x0018a81601007387 */ /* 0x000fe20000100a00 */
[----:B----4-:R-:W-:-:S03]  /*18e80*/  IMAD.WIDE R24, R20, 0x4, R238 ;  /* 0x0000000414187825 */ /* 0x010fc600078e02ee */
[----:B------:R-:W0:Y:S04]  /*18e90*/  LDGDEPBAR ;  /* 0x00000000000079af */ /* 0x000e280000000000 */
[----:B------:R1:W-:Y:S01]  /*18ea0*/  STL.64 [R1+0x18a0], R24 ;  /* 0x0018a01801007387 */ /* 0x0003e20000100a00 */
[----:B------:R-:W-:-:S03]  /*18eb0*/  IMAD.WIDE R26, R20, 0x4, R6 ;  /* 0x00000004141a7825 */ /* 0x000fc600078e0206 */
[----:B------:R4:W-:Y:S01]  /*18ec0*/  STL.64 [R1+0x1888], R28 ;  /* 0x0018881c01007387 */ /* 0x0009e20000100a00 */
[----:B------:R-:W-:-:S03]  /*18ed0*/  IMAD.WIDE R70, R20, 0x4, R240 ;  /* 0x0000000414467825 */ /* 0x000fc600078e02f0 */
[----:B------:R-:W3:Y:S01]  /*18ee0*/  LDL.64 R190, [R1+0x13f0] ;  /* 0x0013f00001be7983 */ /* 0x000ee20000100a00 */
[----:B------:R-:W-:Y:S01]  /*18ef0*/  IMAD.WIDE R56, R20, 0x4, R242 ;  /* 0x0000000414387825 */ /* 0x000fe200078e02f2 */
[----:B-1----:R-:W1:Y:S02]  /*18f00*/  LDC R25, c[0x0][0x230] ;  /* 0x00008c00ff197b82 */ /* 0x002e640000000800 */
[----:B----4-:R-:W4:Y:S04]  /*18f10*/  LDL.64 R28, [R1+0x13f8] ;  /* 0x0013f800011c7983 */ /* 0x010f280000100a00 */
[----:B------:R2:W-:Y:S02]  /*18f20*/  STL.64 [R1+0x1880], R26 ;  /* 0x0018801a01007387 */ /* 0x0005e40000100a00 */
[----:B------:R-:W1:Y:S02]  /*18f30*/  LDC R24, c[0x0][0x230] ;  /* 0x00008c00ff187b82 */ /* 0x000e640000000800 */
[----:B------:R-:W-:Y:S04]  /*18f40*/  STL.64 [R1+0x1898], R70 ;  /* 0x0018984601007387 */ /* 0x000fe80000100a00 */
[----:B------:R-:W-:Y:S04]  /*18f50*/  STL.64 [R1+0x1890], R56 ;  /* 0x0018903801007387 */ /* 0x000fe80000100a00 */
[----:B--2---:R-:W2:Y:S01]  /*18f60*/  LDL.64 R26, [R1+0x1400] ;  /* 0x00140000011a7983 */ /* 0x004ea20000100a00 */
[----:B------:R-:W-:-:S03]  /*18f70*/  VIADD R7, R87, 0xffffff5f ;  /* 0xffffff5f57077836 */ /* 0x000fc60000000000 */
[----:B------:R-:W2:Y:S04]  /*18f80*/  LDL.64 R188, [R1+0x1408] ;  /* 0x0014080001bc7983 */ /* 0x000ea80000100a00 */
[----:B------:R-:W2:Y:S04]  /*18f90*/  LDL.64 R106, [R1+0x1048] ;  /* 0x00104800016a7983 */ /* 0x000ea80000100a00 */
[----:B------:R-:W2:Y:S04]  /*18fa0*/  LDL.64 R102, [R1+0x1040] ;  /* 0x0010400001667983 */ /* 0x000ea80000100a00 */
[----:B------:R-:W2:Y:S04]  /*18fb0*/  LDL.64 R88, [R1+0x1038] ;  /* 0x0010380001587983 */ /* 0x000ea80000100a00 */
[----:B------:R-:W2:Y:S01]  /*18fc0*/  LDL.64 R86, [R1+0x1030] ;  /* 0x0010300001567983 */ /* 0x000ea20000100a00 */
[----:B-1----:R-:W-:-:S03]  /*18fd0*/  VIADD R25, R25, 0xffffff7f ;  /* 0xffffff7f19197836 */ /* 0x002fc60000000000 */
[----:B------:R-:W2:Y:S02]  /*18fe0*/  LDL.64 R186, [R1+0x1028] ;  /* 0x0010280001ba7983 */ /* 0x000ea40000100a00 */
[----:B------:R-:W-:Y:S01]  /*18ff0*/  ISETP.GE.U32.AND P1, PT, R25, 0x7fffff00, PT ;  /* 0x7fffff001900780c */ /* 0x000fe20003f26070 */
[----:B------:R-:W-:Y:S06]  /*19000*/  BAR.SYNC.DEFER_BLOCKING 0x0 ;  /* 0x0000000000007b1d */ /* 0x000fec0000010000 */
[----:B------:R-:W2:Y:S04]  /*19010*/  LDL.64 R184, [R1+0x1020] ;  /* 0x0010200001b87983 */ /* 0x000ea80000100a00 */
[----:B------:R-:W2:Y:S04]  /*19020*/  LDL.64 R182, [R1+0x1018] ;  /* 0x0010180001b67983 */ /* 0x000ea80000100a00 */
[----:B------:R-:W2:Y:S04]  /*19030*/  LDL.64 R166, [R1+0x1010] ;  /* 0x0010100001a67983 */ /* 0x000ea80000100a00 */
[----:B------:R-:W2:Y:S04]  /*19040*/  LDL.64 R150, [R1+0x1008] ;  /* 0x0010080001967983 */ /* 0x000ea80000100a00 */
[----:B------:R-:W2:Y:S04]  /*19050*/  LDL.64 R134, [R1+0x1000] ;  /* 0x0010000001867983 */ /* 0x000ea80000100a00 */
[----:B------:R-:W2:Y:S01]  /*19060*/  LDL.64 R120, [R1+0xff8] ;  /* 0x000ff80001787983 */ /* 0x000ea20000100a00 */
[----:B------:R-:W-:-:S02]  /*19070*/  VIADD R24, R24, 0xffffff7d ;  /* 0xffffff7d18187836 */ /* 0x000fc40000000000 */
[C---:B------:R-:W-:Y:S01]  /*19080*/  IMAD.WIDE R246, R20.reuse, 0x4, R204 ;  /* 0x0000000414f67825 */ /* 0x040fe200078e02cc */
[----:B------:R-:W2:Y:S03]  /*19090*/  LDL.64 R202, [R1+0x10d8] ;  /* 0x0010d80001ca7983 */ /* 0x000ea60000100a00 */
[C---:B------:R-:W-:Y:S01]  /*190a0*/  IMAD.WIDE R224, R20.reuse, 0x4, R226 ;  /* 0x0000000414e07825 */ /* 0x040fe200078e02e2 */
[----:B------:R-:W2:Y:S03]  /*190b0*/  LDL.64 R200, [R1+0x10e0] ;  /* 0x0010e00001c87983 */ /* 0x000ea60000100a00 */
[C---:B------:R-:W-:Y:S01]  /*190c0*/  IMAD.WIDE R222, R20.reuse, 0x4, R228 ;  /* 0x0000000414de7825 */ /* 0x040fe200078e02e4 */
[----:B------:R-:W2:Y:S03]  /*190d0*/  LDL.64 R198, [R1+0x10e8] ;  /* 0x0010e80001c67983 */ /* 0x000ea60000100a00 */
[C---:B------:R-:W-:Y:S01]  /*190e0*/  IMAD.WIDE R220, R20.reuse, 0x4, R230 ;  /* 0x0000000414dc7825 */ /* 0x040fe200078e02e6 */
[----:B------:R-:W2:Y:S03]  /*190f0*/  LDL.64 R196, [R1+0x10f0] ;  /* 0x0010f00001c47983 */ /* 0x000ea60000100a00 */
[----:B------:R-:W-:-:S04]  /*19100*/  IMAD.WIDE R218, R20, 0x4, R232 ;  /* 0x0000000414da7825 */ /* 0x000fc800078e02e8 */
[----:B------:R-:W-:-:S04]  /*19110*/  IMAD.WIDE R216, R20, 0x4, R234 ;  /* 0x0000000414d87825 */ /* 0x000fc800078e02ea */
[----:B------:R-:W-:Y:S01]  /*19120*/  IMAD.WIDE R22, R20, 0x4, R236 ;  /* 0x0000000414167825 */ /* 0x000fe200078e02ec */
[----:B------:R-:W-:Y:S01]  /*19130*/  ISETP.GE.U32.AND P6, PT, R7, 0x7ffffee0, PT ;  /* 0x7ffffee00700780c */ /* 0x000fe20003fc6070 */
[----:B------:R-:W2:Y:S01]  /*19140*/  LDL.64 R194, [R1+0x10f8] ;  /* 0x0010f80001c27983 */ /* 0x000ea20000100a00 */
[----:B------:R-:W1:Y:S03]  /*19150*/  LDC R25, c[0x0][0x230] ;  /* 0x00008c00ff197b82 */ /* 0x000e660000000800 */
[----:B------:R-:W2:Y:S04]  /*19160*/  LDL.64 R192, [R1+0x1100] ;  /* 0x0011000001c07983 */ /* 0x000ea80000100a00 */
[----:B------:R-:W2:Y:S04]  /*19170*/  LDL.64 R212, [R1+0x828] ;  /* 0x0008280001d47983 */ /* 0x000ea80000100a00 */
[----:B------:R-:W2:Y:S04]  /*19180*/  LDL.64 R210, [R1+0x820] ;  /* 0x0008200001d27983 */ /* 0x000ea80000100a00 */
[----:B------:R-:W2:Y:S04]  /*19190*/  LDL.64 R208, [R1+0x818] ;  /* 0x0008180001d07983 */ /* 0x000ea80000100a00 */
[----:B------:R-:W2:Y:S04]  /*191a0*/  LDL.64 R206, [R1+0x810] ;  /* 0x0008100001ce7983 */ /* 0x000ea80000100a00 */
[----:B------:R-:W-:Y:S01]  /*191b0*/  @!PT LDS RZ, [RZ] ;  /* 0x00000000fffff984 */ /* 0x000fe20000000800 */
[----:B------:R-:W-:Y:S01]  /*191c0*/  @!PT LDS RZ, [RZ] ;  /* 0x00000000fffff984 */ /* 0x000fe20000000800 */
[----:B------:R-:W-:Y:S01]  /*191d0*/  @!PT LDS RZ, [RZ] ;  /* 0x00000000fffff984 */ /* 0x000fe20000000800 */
[----:B---3--:R-:W-:Y:S01]  /*191e0*/  LDGSTS.E [R31+0x40000], desc[UR8][R190.64], !P1 ;  /* 0x40000000be1f7fae */ /* 0x008fe2000c921848 */
[----:B------:R-:W-:Y:S01]  /*191f0*/  IADD3 R20, R30, -0x84, RZ ;  /* 0xffffff7c1e147810 */ /* 0x000fe20007ffe0ff */
[----:B------:R-:W3:Y:S01]  /*19200*/  LDC R7, c[0x0][0x230] ;  /* 0x00008c00ff077b82 */ /* 0x000ee20000000800 */
[----:B------:R-:W-:Y:S01]  /*19210*/  ISETP.GE.U32.AND P4, PT, R24, 0x7ffffefe, PT ;  /* 0x7ffffefe1800780c */ /* 0x000fe20003f86070 */
[----:B------:R-:W3:Y:S04]  /*19220*/  LDL.64 R204, [R1+0x808] ;  /* 0x0008080001cc7983 */ /* 0x000ee80000100a00 */
[----:B----4-:R-:W-:Y:S01]  /*19230*/  LDGSTS.E [R31+0x44000], desc[UR8][R28.64], !P1 ;  /* 0x440000001c1f7fae */ /* 0x010fe2000c921848 */
[----:B------:R-:W-:Y:S01]  /*19240*/  ISETP.GE.U32.AND P5, PT, R20, 0x7ffffefd, PT ;  /* 0x7ffffefd1400780c */ /* 0x000fe20003fa6070 */
[----:B------:R-:W4:Y:S02]  /*19250*/  LDC R30, c[0x0][0x230] ;  /* 0x00008c00ff1e7b82 */ /* 0x000f240000000800 */
[----:B------:R-:W3:Y:S06]  /*19260*/  LDL.64 R190, [R1+0x1108] ;  /* 0x0011080001be7983 */ /* 0x000eec0000100a00 */
[----:B------:R-:W3:Y:S01]  /*19270*/  LDC R24, c[0x0][0x230] ;  /* 0x00008c00ff187b82 */ /* 0x000ee20000000800 */
[----:B------:R-:W3:Y:S04]  /*19280*/  LDL.64 R28, [R1+0xff0] ;  /* 0x000ff000011c7983 */ /* 0x000ee80000100a00 */
[----:B--2---:R2:W-:Y:S03]  /*19290*/  LDGSTS.E [R31+0x48000], desc[UR8][R26.64], !P1 ;  /* 0x480000001a1f7fae */ /* 0x0045e6000c921848 */
[----:B------:R-:W1:Y:S01]  /*192a0*/  LDC R20, c[0x0][0x230] ;  /* 0x00008c00ff147b82 */ /* 0x000e620000000800 */
[----:B------:R-:W-:Y:S04]  /*192b0*/  LDGSTS.E [R31+0x4c000], desc[UR8][R188.64], !P1 ;  /* 0x4c000000bc1f7fae */ /* 0x000fe8000c921848 */
[----:B------:R-:W-:Y:S04]  /*192c0*/  LDGSTS.E [R31+0x40004], desc[UR8][R106.64], !P3 ;  /* 0x400040006a1f7fae */ /* 0x000fe8000d921848 */
[----:B------:R-:W-:Y:S01]  /*192d0*/  LDGSTS.E [R31+0x44004], desc[UR8][R102.64], !P3 ;  /* 0x44004000661f7fae */ /* 0x000fe2000d921848 */
[----:B----4-:R-:W-:Y:S01]  /*192e0*/  VIADD R6, R30, 0xffffff5e ;  /* 0xffffff5e1e067836 */ /* 0x010fe20000000000 */
[----:B--2---:R-:W2:Y:S02]  /*192f0*/  LDC R26, c[0x0][0x230] ;  /* 0x00008c00ff1a7b82 */ /* 0x004ea40000000800 */
[----:B------:R-:W-:Y:S04]  /*19300*/  LDGSTS.E [R31+0x48004], desc[UR8][R88.64], !P3 ;  /* 0x48004000581f7fae */ /* 0x000fe8000d921848 */
[----:B------:R-:W4:Y:S02]  /*19310*/  LDL.64 R106, [R1+0x10b8] ;  /* 0x0010b800016a7983 */ /* 0x000f240000100a00 */
[----:B------:R-:W1:Y:S02]  /*19320*/  LDC R30, c[0x0][0x230] ;  /* 0x00008c00ff1e7b82 */ /* 0x000e640000000800 */
[----:B------:R-:W2:Y:S04]  /*19330*/  LDL.64 R102, [R1+0x10c0] ;  /* 0x0010c00001667983 */ /* 0x000ea80000100a00 */
[----:B------:R-:W-:Y:S02]  /*19340*/  LDGSTS.E [R31+0x4c004], desc[UR8][R86.64], !P3 ;  /* 0x4c004000561f7fae */ /* 0x000fe4000d921848 */
[----:B------:R-:W1:Y:S02]  /*19350*/  LDC R27, c[0x0][0x230] ;  /* 0x00008c00ff1b7b82 */ /* 0x000e640000000800 */
[----:B------:R-:W2:Y:S04]  /*19360*/  LDL.64 R88, [R1+0x10c8] ;  /* 0x0010c80001587983 */ /* 0x000ea80000100a00 */
[----:B------:R-:W-:Y:S04]  /*19370*/  LDGSTS.E [R31+0x40008], desc[UR8][R186.64], !P4 ;  /* 0x40008000ba1f7fae */ /* 0x000fe8000e121848 */
[----:B------:R-:W2:Y:S04]  /*19380*/  LDL.64 R86, [R1+0x10d0] ;  /* 0x0010d00001567983 */ /* 0x000ea80000100a00 */
[----:B------:R-:W-:Y:S04]  /*19390*/  LDGSTS.E [R31+0x44008], desc[UR8][R184.64], !P4 ;  /* 0x44008000b81f7fae */ /* 0x000fe8000e121848 */
[----:B------:R-:W-:Y:S04]  /*193a0*/  LDGSTS.E [R31+0x48008], desc[UR8][R182.64], !P4 ;  /* 0x48008000b61f7fae */ /* 0x000fe8000e121848 */
[----:B------:R-:W-:Y:S04]  /*193b0*/  LDGSTS.E [R31+0x4c008], desc[UR8][R166.64], !P4 ;  /* 0x4c008000a61f7fae */ /* 0x000fe8000e121848 */
[----:B------:R-:W-:Y:S04]  /*193c0*/  LDGSTS.E [R31+0x4000c], desc[UR8][R150.64], !P5 ;  /* 0x4000c000961f7fae */ /* 0x000fe8000e921848 */
[----:B------:R-:W-:Y:S04]  /*193d0*/  LDGSTS.E [R31+0x4400c], desc[UR8][R134.64], !P5 ;  /* 0x4400c000861f7fae */ /* 0x000fe8000e921848 */
[----:B------:R-:W-:Y:S04]  /*193e0*/  LDGSTS.E [R31+0x4800c], desc[UR8][R120.64], !P5 ;  /* 0x4800c000781f7fae */ /* 0x000fe8000e921848 */
[----:B------:R-:W2:Y:S04]  /*193f0*/  LDL.64 R188, [R1+0x1118] ;  /* 0x0011180001bc7983 */ /* 0x000ea80000100a00 */
[----:B------:R-:W2:Y:S04]  /*19400*/  LDL.64 R186, [R1+0x1120] ;  /* 0x0011200001ba7983 */ /* 0x000ea80000100a00 */
[----:B------:R-:W2:Y:S04]  /*19410*/  LDL.64 R184, [R1+0x1128] ;  /* 0x0011280001b87983 */ /* 0x000ea80000100a00 */
[----:B------:R-:W2:Y:S04]  /*19420*/  LDL.64 R182, [R1+0x1130] ;  /* 0x0011300001b67983 */ /* 0x000ea80000100a00 */
[----:B------:R-:W2:Y:S04]  /*19430*/  LDL.64 R166, [R1+0x868] ;  /* 0x0008680001a67983 */ /* 0x000ea80000100a00 */
[----:B------:R-:W2:Y:S04]  /*19440*/  LDL.64 R150, [R1+0x860] ;  /* 0x0008600001967983 */ /* 0x000ea80000100a00 */
[----:B------:R-:W2:Y:S04]  /*19450*/  LDL.64 R134, [R1+0x858] ;  /* 0x0008580001867983 */ /* 0x000ea80000100a00 */
[----:B------:R-:W2:Y:S04]  /*19460*/  LDL.64 R120, [R1+0x850] ;  /* 0x0008500001787983 */ /* 0x000ea80000100a00 */
[----:B---3--:R-:W-:Y:S04]  /*19470*/  LDGSTS.E [R31+0x4c00c], desc[UR8][R28.64], !P5 ;  /* 0x4c00c0001c1f7fae */ /* 0x008fe8000e921848 */
[----:B------:R-:W3:Y:S04]  /*19480*/  LDL.64 R28, [R1+0x1110] ;  /* 0x00111000011c7983 */ /* 0x000ee80000100a00 */
[----:B----4-:R-:W-:Y:S04]  /*19490*/  LDGSTS.E [R31+0x50000], desc[UR8][R106.64], !P6 ;  /* 0x500000006a1f7fae */ /* 0x010fe8000f121848 */
[----:B--2---:R-:W-:Y:S04]  /*194a0*/  LDGSTS.E [R31+0x54000], desc[UR8][R102.64], !P6 ;  /* 0x54000000661f7fae */ /* 0x004fe8000f121848 */
[----:B------:R-:W2:Y:S04]  /*194b0*/  LDL.64 R106, [R1+0x848] ;  /* 0x00084800016a7983 */ /* 0x000ea80000100a00 */
[----:B------:R-:W-:Y:S04]  /*194c0*/  LDGSTS.E [R31+0x58000], desc[UR8][R88.64], !P6 ;  /* 0x58000000581f7fae */ /* 0x000fe8000f121848 */
[----:B------:R-:W4:Y:S04]  /*194d0*/  LDL.64 R102, [R1+0x840] ;  /* 0x0008400001667983 */ /* 0x000f280000100a00 */
[----:B------:R-:W-:Y:S04]  /*194e0*/  LDGSTS.E [R31+0x5c000], desc[UR8][R86.64], !P6 ;  /* 0x5c000000561f7fae */ /* 0x000fe8000f121848 */
[----:B------:R-:W4:Y:S04]  /*194f0*/  LDL.64 R88, [R1+0x838] ;  /* 0x0008380001587983 */ /* 0x000f280000100a00 */
[----:B------:R-:W4:Y:S01]  /*19500*/  LDL.64 R86, [R1+0x830] ;  /* 0x0008300001567983 */ /* 0x000f220000100a00 */
[----:B------:R-:W-:Y:S01]  /*19510*/  ISETP.GE.U32.AND P0, PT, R6, 0x7ffffedf, PT ;  /* 0x7ffffedf0600780c */ /* 0x000fe20003f06070 */
[----:B-1----:R-:W-:-:S02]  /*19520*/  VIADD R6, R30, 0xffffff5d ;  /* 0xffffff5d1e067836 */ /* 0x002fc40000000000 */
[----:B------:R-:W1:Y:S03]  /*19530*/  LDC R30, c[0x0][0x230] ;  /* 0x00008c00ff1e7b82 */ /* 0x000e660000000800 */
[----:B------:R-:W-:Y:S02]  /*19540*/  ISETP.GE.U32.AND P1, PT, R6, 0x7ffffede, PT ;  /* 0x7ffffede0600780c */ /* 0x000fe40003f26070 */
[----:B------:R-:W-:-:S03]  /*19550*/  IADD3 R6, R26, -0xa4, RZ ;  /* 0xffffff5c1a067810 */ /* 0x000fc60007ffe0ff */
[----:B------:R-:W1:Y:S01]  /*19560*/  LDC R26, c[0x0][0x230] ;  /* 0x00008c00ff1a7b82 */ /* 0x000e620000000800 */
[----:B------:R-:W-:Y:S01]  /*19570*/  ISETP.GE.U32.AND P3, PT, R6, 0x7ffffedd, PT ;  /* 0x7ffffedd0600780c */ /* 0x000fe20003f66070 */
[----:B------:R-:W-:Y:S01]  /*19580*/  VIADD R6, R25, 0xffffff3f ;  /* 0xffffff3f19067836 */ /* 0x000fe20000000000 */
[----:B------:R-:W-:Y:S04]  /*19590*/  LDGSTS.E [R31+0x50004], desc[UR8][R202.64], !P0 ;  /* 0x50004000ca1f7fae */ /* 0x000fe8000c121848 */
[----:B------:R-:W-:Y:S01]  /*195a0*/  ISETP.GE.U32.AND P4, PT, R6, 0x7ffffec0, PT ;  /* 0x7ffffec00600780c */ /* 0x000fe20003f86070 */
[----:B------:R-:W-:Y:S01]  /*195b0*/  VIADD R6, R7, 0xffffff3e ;  /* 0xffffff3e07067836 */ /* 0x000fe20000000000 */
[----:B------:R-:W-:Y:S01]  /*195c0*/  LDGSTS.E [R31+0x54004], desc[UR8][R200.64], !P0 ;  /* 0x54004000c81f7fae */ /* 0x000fe2000c121848 */
[----:B------:R-:W1:Y:S03]  /*195d0*/  LDC R25, c[0x0][0x230] ;  /* 0x00008c00ff197b82 */ /* 0x000e660000000800 */
[----:B------:R-:W-:Y:S01]  /*195e0*/  LDGSTS.E [R31+0x58004], desc[UR8][R198.64], !P0 ;  /* 0x58004000c61f7fae */ /* 0x000fe2000c121848 */
[----:B------:R-:W-:-:S03]  /*195f0*/  ISETP.GE.U32.AND P5, PT, R6, 0x7ffffebf, PT ;  /* 0x7ffffebf0600780c */ /* 0x000fc60003fa6070 */
[----:B------:R-:W4:Y:S01]  /*19600*/  LDL.64 R202, [R1+0x800] ;  /* 0x0008000001ca7983 */ /* 0x000f220000100a00 */
[----:B------:R-:W1:Y:S03]  /*19610*/  LDC R7, c[0x0][0x230] ;  /* 0x00008c00ff077b82 */ /* 0x000e660000000800 */
[----:B------:R-:W-:Y:S04]  /*19620*/  LDGSTS.E [R31+0x5c004], desc[UR8][R196.64], !P0 ;  /* 0x5c004000c41f7fae */ /* 0x000fe8000c121848 */
[----:B------:R-:W4:Y:S04]  /*19630*/  LDL.64 R200, [R1+0x7f8] ;  /* 0x0007f80001c87983 */ /* 0x000f280000100a00 */
[----:B------:R-:W-:Y:S04]  /*19640*/  LDGSTS.E [R31+0x50008], desc[UR8][R194.64], !P1 ;  /* 0x50008000c21f7fae */ /* 0x000fe8000c921848 */
[----:B------:R-:W4:Y:S04]  /*19650*/  LDL.64 R198, [R1+0x7f0] ;  /* 0x0007f00001c67983 */ /* 0x000f280000100a00 */
[----:B------:R-:W-:Y:S04]  /*19660*/  LDGSTS.E [R31+0x54008], desc[UR8][R192.64], !P1 ;  /* 0x54008000c01f7fae */ /* 0x000fe8000c921848 */
[----:B------:R-:W4:Y:S04]  /*19670*/  LDL.64 R196, [R1+0x1548] ;  /* 0x0015480001c47983 */ /* 0x000f280000100a00 */
[----:B------:R-:W-:Y:S04]  /*19680*/  LDGSTS.E [R31+0x58008], desc[UR8][R190.64], !P1 ;  /* 0x58008000be1f7fae */ /* 0x000fe8000c921848 */
[----:B------:R-:W4:Y:S04]  /*19690*/  LDL.64 R194, [R1+0x1550] ;  /* 0x0015500001c27983 */ /* 0x000f280000100a00 */
[----:B------:R-:W4:Y:S04]  /*196a0*/  LDL.64 R192, [R1+0x1558] ;  /* 0x0015580001c07983 */ /* 0x000f280000100a00 */
[----:B------:R-:W4:Y:S04]  /*196b0*/  LDL.64 R190, [R1+0x1560] ;  /* 0x0015600001be7983 */ /* 0x000f280000100a00 */
[----:B---3--:R3:W-:Y:S04]  /*196c0*/  LDGSTS.E [R31+0x5c008], desc[UR8][R28.64], !P1 ;  /* 0x5c0080001c1f7fae */ /* 0x0087e8000c921848 */
[----:B------:R-:W-:Y:S04]  /*196d0*/  LDGSTS.E [R31+0x5000c], desc[UR8][R188.64], !P3 ;  /* 0x5000c000bc1f7fae */ /* 0x000fe8000d921848 */
[----:B------:R-:W-:Y:S04]  /*196e0*/  LDGSTS.E [R31+0x5400c], desc[UR8][R186.64], !P3 ;  /* 0x5400c000ba1f7fae */ /* 0x000fe8000d921848 */
[----:B------:R-:W-:Y:S01]  /*196f0*/  LDGSTS.E [R31+0x5800c], desc[UR8][R184.64], !P3 ;  /* 0x5800c000b81f7fae */ /* 0x000fe2000d921848 */
[----:B------:R-:W-:Y:S01]  /*19700*/  VIADD R6, R24, 0xffffff3d ;  /* 0xffffff3d18067836 */ /* 0x000fe20000000000 */
[----:B---3--:R-:W3:Y:S02]  /*19710*/  LDC R28, c[0x0][0x230] ;  /* 0x00008c00ff1c7b82 */ /* 0x008ee40000000800 */
[----:B------:R-:W3:Y:S04]  /*19720*/  LDL.64 R188, [R1+0x1568] ;  /* 0x0015680001bc7983 */ /* 0x000ee80000100a00 */
[----:B------:R-:W3:Y:S02]  /*19730*/  LDL.64 R186, [R1+0x1570] ;  /* 0x0015700001ba7983 */ /* 0x000ee40000100a00 */
[----:B------:R-:W3:Y:S02]  /*19740*/  LDC R29, c[0x0][0x230] ;  /* 0x00008c00ff1d7b82 */ /* 0x000ee40000000800 */
[----:B------:R-:W-:Y:S04]  /*19750*/  LDGSTS.E [R31+0x5c00c], desc[UR8][R182.64], !P3 ;  /* 0x5c00c000b61f7fae */ /* 0x000fe8000d921848 */
[----:B------:R-:W3:Y:S02]  /*19760*/  LDL.64 R184, [R1+0x1578] ;  /* 0x0015780001b87983 */ /* 0x000ee40000100a00 */
[----:B------:R-:W3:Y:S02]  /*19770*/  LDC R24, c[0x0][0x230] ;  /* 0x00008c00ff187b82 */ /* 0x000ee40000000800 */
[----:B------:R-:W-:Y:S04]  /*19780*/  LDGSTS.E [R31+0x60000], desc[UR8][R166.64], !P4 ;  /* 0x60000000a61f7fae */ /* 0x000fe8000e121848 */
[----:B------:R-:W3:Y:S04]  /*19790*/  LDL.64 R182, [R1+0x1580] ;  /* 0x0015800001b67983 */ /* 0x000ee80000100a00 */
[----:B------:R-:W-:Y:S04]  /*197a0*/  LDGSTS.E [R31+0x64000], desc[UR8][R150.64], !P4 ;  /* 0x64000000961f7fae */ /* 0x000fe8000e121848 */
[----:B------:R-:W3:Y:S04]  /*197b0*/  LDL.64 R166, [R1+0x1588] ;  /* 0x0015880001a67983 */ /* 0x000ee80000100a00 */
[----:B------:R-:W-:Y:S04]  /*197c0*/  LDGSTS.E [R31+0x68000], desc[UR8][R134.64], !P4 ;  /* 0x68000000861f7fae */ /* 0x000fe8000e121848 */
[----:B------:R-:W3:Y:S04]  /*197d0*/  LDL.64 R150, [R1+0x1590] ;  /* 0x0015900001967983 */ /* 0x000ee80000100a00 */
[----:B------:R-:W-:Y:S04]  /*197e0*/  LDGSTS.E [R31+0x6c000], desc[UR8][R120.64], !P4 ;  /* 0x6c000000781f7fae */ /* 0x000fe8000e121848 */
[----:B------:R-:W3:Y:S04]  /*197f0*/  LDL.64 R134, [R1+0x1598] ;  /* 0x0015980001867983 */ /* 0x000ee80000100a00 */
[----:B--2---:R-:W-:Y:S04]  /*19800*/  LDGSTS.E [R31+0x60004], desc[UR8][R106.64], !P5 ;  /* 0x600040006a1f7fae */ /* 0x004fe8000e921848 */
[----:B------:R-:W2:Y:S04]  /*19810*/  LDL.64 R120, [R1+0x15a0] ;  /* 0x0015a00001787983 */ /* 0x000ea80000100a00 */
[----:B----4-:R-:W-:Y:S04]  /*19820*/  LDGSTS.E [R31+0x64004], desc[UR8][R102.64], !P5 ;  /* 0x64004000661f7fae */ /* 0x010fe8000e921848 */
[----:B------:R-:W4:Y:S04]  /*19830*/  LDL.64 R106, [R1+0x15a8] ;  /* 0x0015a800016a7983 */ /* 0x000f280000100a00 */
[----:B------:R-:W-:Y:S04]  /*19840*/  LDGSTS.E [R31+0x68004], desc[UR8][R88.64], !P5 ;  /* 0x68004000581f7fae */ /* 0x000fe8000e921848 */
[----:B------:R-:W4:Y:S04]  /*19850*/  LDL.64 R102, [R1+0x15b0] ;  /* 0x0015b00001667983 */ /* 0x000f280000100a00 */
[----:B------:R-:W-:Y:S04]  /*19860*/  LDGSTS.E [R31+0x6c004], desc[UR8][R86.64], !P5 ;  /* 0x6c004000561f7fae */ /* 0x000fe8000e921848 */
[----:B------:R-:W4:Y:S04]  /*19870*/  LDL.64 R88, [R1+0x15b8] ;  /* 0x0015b80001587983 */ /* 0x000f280000100a00 */
[----:B------:R-:W4:Y:S01]  /*19880*/  LDL.64 R86, [R1+0x15c0] ;  /* 0x0015c00001567983 */ /* 0x000f220000100a00 */
[----:B------:R-:W-:-:S02]  /*19890*/  ISETP.GE.U32.AND P6, PT, R6, 0x7ffffebe, PT ;  /* 0x7ffffebe0600780c */ /* 0x000fc40003fc6070 */
[----:B------:R-:W-:Y:S02]  /*198a0*/  IADD3 R6, R27, -0xc4, RZ ;  /* 0xffffff3c1b067810 */ /* 0x000fe40007ffe0ff */
[----:B------:R-:W3:Y:S02]  /*198b0*/  LDC R27, c[0x0][0x230] ;  /* 0x00008c00ff1b7b82 */ /* 0x000ee40000000800 */
[----:B------:R-:W-:Y:S01]  /*198c0*/  ISETP.GE.U32.AND P0, PT, R6, 0x7ffffebd, PT ;  /* 0x7ffffebd0600780c */ /* 0x000fe20003f06070 */
[----:B-1----:R-:W-:-:S05]  /*198d0*/  VIADD R6, R26, 0xffffff1f ;  /* 0xffffff1f1a067836 */ /* 0x002fca0000000000 */
[----:B------:R-:W-:Y:S01]  /*198e0*/  ISETP.GE.U32.AND P1, PT, R6, 0x7ffffea0, PT ;  /* 0x7ffffea00600780c */ /* 0x000fe20003f26070 */
[----:B------:R-:W-:Y:S01]  /*198f0*/  VIADD R6, R25, 0xffffff1e ;  /* 0xffffff1e19067836 */ /* 0x000fe20000000000 */
[----:B------:R-:W-:Y:S01]  /*19900*/  LDGSTS.E [R31+0x60008], desc[UR8][R212.64], !P6 ;  /* 0x60008000d41f7fae */ /* 0x000fe2000f121848 */
[----:B------:R-:W1:Y:S03]  /*19910*/  LDC R25, c[0x0][0x230] ;  /* 0x00008c00ff197b82 */ /* 0x000e660000000800 */
[----:B------:R-:W-:Y:S01]  /*19920*/  ISETP.GE.U32.AND P3, PT, R6, 0x7ffffe9f, PT ;  /* 0x7ffffe9f0600780c */ /* 0x000fe20003f66070 */
[----:B------:R-:W-:Y:S01]  /*19930*/  VIADD R6, R20, 0xffffff1d ;  /* 0xffffff1d14067836 */ /* 0x000fe20000000000 */
[----:B------:R-:W-:Y:S03]  /*19940*/  LDGSTS.E [R31+0x64008], desc[UR8][R210.64], !P6 ;  /* 0x64008000d21f7fae */ /* 0x000fe6000f121848 */
[----:B------:R-:W1:Y:S01]  /*19950*/  LDC R20, c[0x0][0x230] ;  /* 0x00008c00ff147b82 */ /* 0x000e620000000800 */
[----:B------:R-:W-:Y:S01]  /*19960*/  LDGSTS.E [R31+0x68008], desc[UR8][R208.64], !P6 ;  /* 0x68008000d01f7fae */ /* 0x000fe2000f121848 */
[----:B------:R-:W-:-:S03]  /*19970*/  ISETP.GE.U32.AND P4, PT, R6, 0x7ffffe9e, PT ;  /* 0x7ffffe9e0600780c */ /* 0x000fc60003f86070 */
[----:B------:R-:W-:Y:S01]  /*19980*/  LDGSTS.E [R31+0x6c008], desc[UR8][R206.64], !P6 ;  /* 0x6c008000ce1f7fae */ /* 0x000fe2000f121848 */
[----:B------:R-:W-:Y:S02]  /*19990*/  IADD3 R6, R7, -0xe4, RZ ;  /* 0xffffff1c07067810 */ /* 0x000fe40007ffe0ff */
[----:B------:R-:W1:Y:S01]  /*199a0*/  LDC R26, c[0x0][0x230] ;  /* 0x00008c00ff1a7b82 */ /* 0x000e620000000800 */
[----:B------:R-:W-:Y:S04]  /*199b0*/  LDGSTS.E [R31+0x6000c], desc[UR8][R204.64], !P0 ;  /* 0x6000c000cc1f7fae */ /* 0x000fe8000c121848 */
[----:B------:R-:W-:Y:S01]  /*199c0*/  LDGSTS.E [R31+0x6400c], desc[UR8][R202.64], !P0 ;  /* 0x6400c000ca1f7fae */ /* 0x000fe2000c121848 */
[----:B------:R-:W-:-:S03]  /*199d0*/  ISETP.GE.U32.AND P5, PT, R6, 0x7ffffe9d, PT ;  /* 0x7ffffe9d0600780c */ /* 0x000fc60003fa6070 */
[----:B------:R-:W-:Y:S04]  /*199e0*/  LDGSTS.E [R31+0x6800c], desc[UR8][R200.64], !P0 ;  /* 0x6800c000c81f7fae */ /* 0x000fe8000c121848 */
[----:B------:R-:W-:Y:S04]  /*199f0*/  LDGSTS.E [R31+0x6c00c], desc[UR8][R198.64], !P0 ;  /* 0x6c00c000c61f7fae */ /* 0x000fe8000c121848 */
[----:B------:R-:W-:Y:S04]  /*19a00*/  LDGSTS.E [R31+0x70000], desc[UR8][R196.64], !P1 ;  /* 0x70000000c41f7fae */ /* 0x000fe8000c921848 */
[----:B------:R-:W-:Y:S04]  /*19a10*/  LDGSTS.E [R31+0x74000], desc[UR8][R194.64], !P1 ;  /* 0x74000000c21f7fae */ /* 0x000fe8000c921848 */
[----:B------:R-:W-:Y:S04]  /*19a20*/  LDGSTS.E [R31+0x78000], desc[UR8][R192.64], !P1 ;  /* 0x78000000c01f7fae */ /* 0x000fe8000c921848 */
[----:B------:R-:W-:Y:S04]  /*19a30*/  LDGSTS.E [R31+0x7c000], desc[UR8][R190.64], !P1 ;  /* 0x7c000000be1f7fae */ /* 0x000fe8000c921848 */
[----:B------:R-:W4:Y:S04]  /*19a40*/  LDL.64 R194, [R1+0xfe8] ;  /* 0x000fe80001c27983 */ /* 0x000f280000100a00 */
[----:B------:R-:W4:Y:S04]  /*19a50*/  LDL.64 R192, [R1+0xfd8] ;  /* 0x000fd80001c07983 */ /* 0x000f280000100a00 */
[----:B------:R-:W4:Y:S01]  /*19a60*/  LDL.64 R190, [R1+0xfd0] ;  /* 0x000fd00001be7983 */ /* 0x000f220000100a00 */
[----:B---3--:R-:W-:-:S02]  /*19a70*/  VIADD R7, R27, 0xffffff7b ;  /* 0xffffff7b1b077836 */ /* 0x008fc40000000000 */
[----:B------:R-:W-:Y:S01]  /*19a80*/  VIADD R6, R28, 0xffffff7a ;  /* 0xffffff7a1c067836 */ /* 0x000fe20000000000 */
[----:B------:R-:W3:Y:S01]  /*19a90*/  LDL.64 R204, [R1+0x1158] ;  /* 0x0011580001cc7983 */ /* 0x000ee20000100a00 */
[----:B------:R-:W3:Y:S03]  /*19aa0*/  LDC R27, c[0x0][0x230] ;  /* 0x00008c00ff1b7b82 */ /* 0x000ee60000000800 */
[----:B------:R-:W3:Y:S04]  /*19ab0*/  LDL.64 R202, [R1+0x1160] ;  /* 0x0011600001ca7983 */ /* 0x000ee80000100a00 */
[----:B------:R-:W3:Y:S04]  /*19ac0*/  LDL.64 R200, [R1+0x1168] ;  /* 0x0011680001c87983 */ /* 0x000ee80000100a00 */
[----:B------:R-:W3:Y:S04]  /*19ad0*/  LDL.64 R198, [R1+0x1170] ;  /* 0x0011700001c67983 */ /* 0x000ee80000100a00 */
[----:B------:R-:W3:Y:S04]  /*19ae0*/  LDL.64 R196, [R1+0x1178] ;  /* 0x0011780001c47983 */ /* 0x000ee80000100a00 */
[----:B------:R-:W3:Y:S04]  /*19af0*/  LDL.64 R210, [R1+0x7a8] ;  /* 0x0007a80001d27983 */ /* 0x000ee80000100a00 */
[----:B------:R-:W3:Y:S04]  /*19b00*/  LDL.64 R208, [R1+0x7a0] ;  /* 0x0007a00001d07983 */ /* 0x000ee80000100a00 */
[----:B------:R-:W3:Y:S04]  /*19b10*/  LDL.64 R206, [R1+0x798] ;  /* 0x0007980001ce7983 */ /* 0x000ee80000100a00 */
[----:B------:R-:W-:Y:S01]  /*19b20*/  LDGSTS.E [R31+0x70004], desc[UR8][R188.64], !P3 ;  /* 0x70004000bc1f7fae */ /* 0x000fe2000d921848 */
[----:B------:R-:W-:Y:S01]  /*19b30*/  ISETP.GE.U32.AND P1, PT, R7, 0x7ffffefc, PT ;  /* 0x7ffffefc0700780c */ /* 0x000fe20003f26070 */
[----:B------:R-:W3:Y:S02]  /*19b40*/  LDC R28, c[0x0][0x230] ;  /* 0x00008c00ff1c7b82 */ /* 0x000ee40000000800 */
[----:B------:R-:W-:Y:S04]  /*19b50*/  LDGSTS.E [R31+0x74004], desc[UR8][R186.64], !P3 ;  /* 0x74004000ba1f7fae */ /* 0x000fe8000d921848 */
[----:B------:R-:W-:Y:S04]  /*19b60*/  LDGSTS.E [R31+0x78004], desc[UR8][R184.64], !P3 ;  /* 0x78004000b81f7fae */ /* 0x000fe8000d921848 */
[----:B------:R-:W3:Y:S04]  /*19b70*/  LDL.64 R188, [R1+0xfa8] ;  /* 0x000fa80001bc7983 */ /* 0x000ee80000100a00 */
[----:B------:R-:W-:Y:S04]  /*19b80*/  LDGSTS.E [R31+0x7c004], desc[UR8][R182.64], !P3 ;  /* 0x7c004000b61f7fae */ /* 0x000fe8000d921848 */
[----:B------:R-:W3:Y:S04]  /*19b90*/  LDL.64 R186, [R1+0xfa0] ;  /* 0x000fa00001ba7983 */ /* 0x000ee80000100a00 */
[----:B------:R-:W-:Y:S04]  /*19ba0*/  LDGSTS.E [R31+0x70008], desc[UR8][R166.64], !P4 ;  /* 0x70008000a61f7fae */ /* 0x000fe8000e121848 */
[----:B------:R-:W3:Y:S04]  /*19bb0*/  LDL.64 R184, [R1+0xf98] ;  /* 0x000f980001b87983 */ /* 0x000ee80000100a00 */
[----:B------:R-:W-:Y:S01]  /*19bc0*/  LDGSTS.E [R31+0x74008], desc[UR8][R150.64], !P4 ;  /* 0x74008000961f7fae */ /* 0x000fe2000e121848 */
[----:B------:R-:W-:-:S03]  /*19bd0*/  ISETP.GE.U32.AND P3, PT, R6, 0x7ffffefb, PT ;  /* 0x7ffffefb0600780c */ /* 0x000fc60003f66070 */
        /* <DEDUP_REMOVED lines=8> */
[----:B------:R-:W3:Y:S04]  /*19c60*/  LDL.64 R106, [R1+0xfc8] ;  /* 0x000fc800016a7983 */ /* 0x000ee80000100a00 */
[----:B------:R-:W-:Y:S04]  /*19c70*/  LDGSTS.E [R31+0x7800c], desc[UR8][R88.64], !P5 ;  /* 0x7800c000581f7fae */ /* 0x000fe8000e921848 */
[----:B------:R-:W2:Y:S04]  /*19c80*/  LDL.64 R102, [R1+0xfc0] ;  /* 0x000fc00001667983 */ /* 0x000ea80000100a00 */
[----:B------:R-:W-:Y:S04]  /*19c90*/  LDGSTS.E [R31+0x7c00c], desc[UR8][R86.64], !P5 ;  /* 0x7c00c000561f7fae */ /* 0x000fe8000e921848 */
[----:B------:R-:W2:Y:S04]  /*19ca0*/  LDL.64 R88, [R1+0xfb8] ;  /* 0x000fb80001587983 */ /* 0x000ea80000100a00 */
[----:B------:R-:W2:Y:S04]  /*19cb0*/  LDL.64 R134, [R1+0xf78] ;  /* 0x000f780001867983 */ /* 0x000ea80000100a00 */
[----:B------:R-:W2:Y:S04]  /*19cc0*/  LDL.64 R86, [R1+0xfb0] ;  /* 0x000fb00001567983 */ /* 0x000ea80000100a00 */
[----:B------:R-:W-:Y:S01]  /*19cd0*/  LDGSTS.E [R0+0x40000], desc[UR8][R194.64], !P1 ;  /* 0x40000000c2007fae */ /* 0x000fe2000c921848 */
[----:B-1----:R-:W-:-:S02]  /*19ce0*/  VIADD R6, R20, 0xffffff79 ;  /* 0xffffff7914067836 */ /* 0x002fc40000000000 */
[----:B------:R-:W-:Y:S01]  /*19cf0*/  VIADD R7, R25, 0xffffff5b ;  /* 0xffffff5b19077836 */ /* 0x000fe20000000000 */
[----:B------:R-:W2:Y:S04]  /*19d00*/  LDL.64 R194, [R1+0x1180] ;  /* 0x0011800001c27983 */ /* 0x000ea80000100a00 */
[----:B----4-:R-:W-:Y:S01]  /*19d10*/  LDGSTS.E [R0+0x44000], desc[UR8][R120.64], !P1 ;  /* 0x4400000078007fae */ /* 0x010fe2000c921848 */
[----:B------:R-:W-:Y:S01]  /*19d20*/  IADD3 R20, R24, -0x88, RZ ;  /* 0xffffff7818147810 */ /* 0x000fe20007ffe0ff */
[----:B------:R-:W1:Y:S02]  /*19d30*/  LDC R25, c[0x0][0x230] ;  /* 0x00008c00ff197b82 */ /* 0x000e640000000800 */
[----:B------:R-:W-:Y:S04]  /*19d40*/  LDGSTS.E [R0+0x48000], desc[UR8][R192.64], !P1 ;  /* 0x48000000c0007fae */ /* 0x000fe8000c921848 */
[----:B------:R-:W-:Y:S01]  /*19d50*/  LDGSTS.E [R0+0x4c000], desc[UR8][R190.64], !P1 ;  /* 0x4c000000be007fae */ /* 0x000fe2000c921848 */
[----:B------:R-:W-:Y:S01]  /*19d60*/  ISETP.GE.U32.AND P4, PT, R6, 0x7ffffefa, PT ;  /* 0x7ffffefa0600780c */ /* 0x000fe20003f86070 */
[----:B------:R-:W4:Y:S02]  /*19d70*/  LDC R24, c[0x0][0x230] ;  /* 0x00008c00ff187b82 */ /* 0x000f240000000800 */
[----:B------:R-:W4:Y:S04]  /*19d80*/  LDL.64 R120, [R1+0xf70] ;  /* 0x000f700001787983 */ /* 0x000f280000100a00 */
[----:B---3--:R-:W-:Y:S04]  /*19d90*/  LDGSTS.E [R0+0x40004], desc[UR8][R106.64], !P3 ;  /* 0x400040006a007fae */ /* 0x008fe8000d921848 */
[----:B--2---:R-:W-:Y:S04]  /*19da0*/  LDGSTS.E [R0+0x44004], desc[UR8][R102.64], !P3 ;  /* 0x4400400066007fae */ /* 0x004fe8000d921848 */
[----:B------:R-:W-:Y:S04]  /*19db0*/  LDGSTS.E [R0+0x48004], desc[UR8][R88.64], !P3 ;  /* 0x4800400058007fae */ /* 0x000fe8000d921848 */
[----:B------:R-:W2:Y:S04]  /*19dc0*/  LDL.64 R106, [R1+0x1138] ;  /* 0x00113800016a7983 */ /* 0x000ea80000100a00 */
[----:B------:R-:W3:Y:S04]  /*19dd0*/  LDL.64 R102, [R1+0x1140] ;  /* 0x0011400001667983 */ /* 0x000ee80000100a00 */
[----:B------:R-:W-:Y:S04]  /*19de0*/  LDGSTS.E [R0+0x4c004], desc[UR8][R86.64], !P3 ;  /* 0x4c00400056007fae */ /* 0x000fe8000d921848 */
[----:B------:R-:W3:Y:S01]  /*19df0*/  LDL.64 R88, [R1+0x1148] ;  /* 0x0011480001587983 */ /* 0x000ee20000100a00 */
[----:B------:R-:W-:-:S02]  /*19e00*/  ISETP.GE.U32.AND P5, PT, R20, 0x7ffffef9, PT ;  /* 0x7ffffef91400780c */ /* 0x000fc40003fa6070 */
[----:B------:R-:W-:Y:S01]  /*19e10*/  ISETP.GE.U32.AND P6, PT, R7, 0x7ffffedc, PT ;  /* 0x7ffffedc0700780c */ /* 0x000fe20003fc6070 */
[----:B------:R-:W3:Y:S01]  /*19e20*/  LDL.64 R192, [R1+0x1188] ;  /* 0x0011880001c07983 */ /* 0x000ee20000100a00 */
[----:B------:R-:W1:Y:S03]  /*19e30*/  LDC R7, c[0x0][0x230] ;  /* 0x00008c00ff077b82 */ /* 0x000e660000000800 */
[----:B------:R-:W3:Y:S04]  /*19e40*/  LDL.64 R86, [R1+0x1150] ;  /* 0x0011500001567983 */ /* 0x000ee80000100a00 */
[----:B------:R-:W-:Y:S04]  /*19e50*/  LDGSTS.E [R0+0x40008], desc[UR8][R188.64], !P4 ;  /* 0x40008000bc007fae */ /* 0x000fe8000e121848 */
[----:B------:R-:W3:Y:S01]  /*19e60*/  LDL.64 R190, [R1+0x1190] ;  /* 0x0011900001be7983 */ /* 0x000ee20000100a00 */
[----:B------:R-:W-:Y:S01]  /*19e70*/  VIADD R6, R26, 0xffffff5a ;  /* 0xffffff5a1a067836 */ /* 0x000fe20000000000 */
[----:B------:R-:W1:Y:S02]  /*19e80*/  LDC R20, c[0x0][0x230] ;  /* 0x00008c00ff147b82 */ /* 0x000e640000000800 */
[----:B------:R-:W-:Y:S04]  /*19e90*/  LDGSTS.E [R0+0x44008], desc[UR8][R186.64], !P4 ;  /* 0x44008000ba007fae */ /* 0x000fe8000e121848 */
[----:B------:R-:W3:Y:S02]  /*19ea0*/  LDL.64 R188, [R1+0x1198] ;  /* 0x0011980001bc7983 */ /* 0x000ee40000100a00 */
[----:B------:R-:W1:Y:S02]  /*19eb0*/  LDC R26, c[0x0][0x230] ;  /* 0x00008c00ff1a7b82 */ /* 0x000e640000000800 */
        /* <DEDUP_REMOVED lines=10> */
[----:B------:R-:W3:Y:S04]  /*19f60*/  LDL.64 R134, [R1+0x7d8] ;  /* 0x0007d80001867983 */ /* 0x000ee80000100a00 */
[----:B----4-:R-:W-:Y:S04]  /*19f70*/  LDGSTS.E [R0+0x4c00c], desc[UR8][R120.64], !P5 ;  /* 0x4c00c00078007fae */ /* 0x010fe8000e921848 */
[----:B------:R-:W4:Y:S04]  /*19f80*/  LDL.64 R120, [R1+0x7d0] ;  /* 0x0007d00001787983 */ /* 0x000f280000100a00 */
[----:B--2---:R-:W-:Y:S04]  /*19f90*/  LDGSTS.E [R0+0x50000], desc[UR8][R106.64], !P6 ;  /* 0x500000006a007fae */ /* 0x004fe8000f121848 */
[----:B---3--:R-:W-:Y:S04]  /*19fa0*/  LDGSTS.E [R0+0x54000], desc[UR8][R102.64], !P6 ;  /* 0x5400000066007fae */ /* 0x008fe8000f121848 */
[----:B------:R-:W2:Y:S04]  /*19fb0*/  LDL.64 R106, [R1+0x7c8] ;  /* 0x0007c800016a7983 */ /* 0x000ea80000100a00 */
[----:B------:R-:W-:Y:S04]  /*19fc0*/  LDGSTS.E [R0+0x58000], desc[UR8][R88.64], !P6 ;  /* 0x5800000058007fae */ /* 0x000fe8000f121848 */
[----:B------:R-:W3:Y:S04]  /*19fd0*/  LDL.64 R102, [R1+0x7c0] ;  /* 0x0007c00001667983 */ /* 0x000ee80000100a00 */
[----:B------:R-:W-:Y:S04]  /*19fe0*/  LDGSTS.E [R0+0x5c000], desc[UR8][R86.64], !P6 ;  /* 0x5c00000056007fae */ /* 0x000fe8000f121848 */
[----:B------:R-:W3:Y:S04]  /*19ff0*/  LDL.64 R88, [R1+0x7b8] ;  /* 0x0007b80001587983 */ /* 0x000ee80000100a00 */
[----:B------:R-:W3:Y:S01]  /*1a000*/  LDL.64 R86, [R1+0x7b0] ;  /* 0x0007b00001567983 */ /* 0x000ee20000100a00 */
[----:B------:R-:W-:Y:S01]  /*1a010*/  ISETP.GE.U32.AND P0, PT, R6, 0x7ffffedb, PT ;  /* 0x7ffffedb0600780c */ /* 0x000fe20003f06070 */
[----:B------:R-:W-:-:S02]  /*1a020*/  VIADD R6, R29, 0xffffff59 ;  /* 0xffffff591d067836 */ /* 0x000fc40000000000 */
[----:B------:R-:W3:Y:S03]  /*1a030*/  LDC R29, c[0x0][0x230] ;  /* 0x00008c00ff1d7b82 */ /* 0x000ee60000000800 */
[----:B------:R-:W-:Y:S02]  /*1a040*/  ISETP.GE.U32.AND P1, PT, R6, 0x7ffffeda, PT ;  /* 0x7ffffeda0600780c */ /* 0x000fe40003f26070 */
[----:B------:R-:W-:-:S03]  /*1a050*/  IADD3 R6, R30, -0xa8, RZ ;  /* 0xffffff581e067810 */ /* 0x000fc60007ffe0ff */
[----:B------:R-:W3:Y:S01]  /*1a060*/  LDC R30, c[0x0][0x230] ;  /* 0x00008c00ff1e7b82 */ /* 0x000ee20000000800 */
[----:B------:R-:W-:Y:S01]  /*1a070*/  ISETP.GE.U32.AND P3, PT, R6, 0x7ffffed9, PT ;  /* 0x7ffffed90600780c */ /* 0x000fe20003f66070 */
[----:B------:R-:W-:Y:S01]  /*1a080*/  VIADD R6, R27, 0xffffff3b ;  /* 0xffffff3b1b067836 */ /* 0x000fe20000000000 */
[----:B------:R-:W-:Y:S04]  /*1a090*/  LDGSTS.E [R0+0x50004], desc[UR8][R204.64], !P0 ;  /* 0x50004000cc007fae */ /* 0x000fe8000c121848 */
[----:B------:R-:W-:Y:S01]  /*1a0a0*/  ISETP.GE.U32.AND P4, PT, R6, 0x7ffffebc, PT ;  /* 0x7ffffebc0600780c */ /* 0x000fe20003f86070 */
[----:B-1----:R-:W-:Y:S01]  /*1a0b0*/  VIADD R6, R7, 0xffffff3a ;  /* 0xffffff3a07067836 */ /* 0x002fe20000000000 */
[----:B------:R-:W-:Y:S01]  /*1a0c0*/  LDGSTS.E [R0+0x54004], desc[UR8][R202.64], !P0 ;  /* 0x54004000ca007fae */ /* 0x000fe2000c121848 */
[----:B------:R-:W1:Y:S03]  /*1a0d0*/  LDC R7, c[0x0][0x230] ;  /* 0x00008c00ff077b82 */ /* 0x000e660000000800 */
[----:B------:R-:W-:Y:S01]  /*1a0e0*/  LDGSTS.E [R0+0x58004], desc[UR8][R200.64], !P0 ;  /* 0x58004000c8007fae */ /* 0x000fe2000c121848 */
[----:B------:R-:W-:-:S03]  /*1a0f0*/  ISETP.GE.U32.AND P5, PT, R6, 0x7ffffebb, PT ;  /* 0x7ffffebb0600780c */ /* 0x000fc60003fa6070 */
[----:B------:R-:W3:Y:S01]  /*1a100*/  LDL.64 R204, [R1+0x790] ;  /* 0x0007900001cc7983 */ /* 0x000ee20000100a00 */
[----:B------:R-:W1:Y:S03]  /*1a110*/  LDC R27, c[0x0][0x230] ;  /* 0x00008c00ff1b7b82 */ /* 0x000e660000000800 */
        /* <DEDUP_REMOVED lines=36> */
[----:B------:R-:W-:-:S02]  /*1a360*/  VIADD R6, R24, 0xffffff39 ;  /* 0xffffff3918067836 */ /* 0x000fc40000000000 */
[----:B------:R-:W3:Y:S03]  /*1a370*/  LDC R24, c[0x0][0x230] ;  /* 0x00008c00ff187b82 */ /* 0x000ee60000000800 */
[----:B------:R-:W-:Y:S02]  /*1a380*/  ISETP.GE.U32.AND P6, PT, R6, 0x7ffffeba, PT ;  /* 0x7ffffeba0600780c */ /* 0x000fe40003fc6070 */
[----:B------:R-:W-:-:S03]  /*1a390*/  IADD3 R6, R26, -0xc8, RZ ;  /* 0xffffff381a067810 */ /* 0x000fc60007ffe0ff */
[----:B------:R-:W3:Y:S01]  /*1a3a0*/  LDC R26, c[0x0][0x230] ;  /* 0x00008c00ff1a7b82 */ /* 0x000ee20000000800 */
[----:B------:R-:W-:Y:S01]  /*1a3b0*/  ISETP.GE.U32.AND P0, PT, R6, 0x7ffffeb9, PT ;  /* 0x7ffffeb90600780c */ /* 0x000fe20003f06070 */
[----:B------:R-:W-:-:S05]  /*1a3c0*/  VIADD R6, R25, 0xffffff1b ;  /* 0xffffff1b19067836 */ /* 0x000fca0000000000 */
[----:B------:R-:W-:Y:S01]  /*1a3d0*/  ISETP.GE.U32.AND P1, PT, R6, 0x7ffffe9c, PT ;  /* 0x7ffffe9c0600780c */ /* 0x000fe20003f26070 */
[----:B------:R-:W-:Y:S01]  /*1a3e0*/  VIADD R6, R28, 0xffffff1a ;  /* 0xffffff1a1c067836 */ /* 0x000fe20000000000 */
[----:B------:R-:W-:Y:S01]  /*1a3f0*/  LDGSTS.E [R0+0x60008], desc[UR8][R210.64], !P6 ;  /* 0x60008000d2007fae */ /* 0x000fe2000f121848 */
[----:B------:R-:W3:Y:S03]  /*1a400*/  LDC R25, c[0x0][0x230] ;  /* 0x00008c00ff197b82 */ /* 0x000ee60000000800 */
[----:B------:R-:W-:Y:S01]  /*1a410*/  ISETP.GE.U32.AND P3, PT, R6, 0x7ffffe9b, PT ;  /* 0x7ffffe9b0600780c */ /* 0x000fe20003f66070 */
[----:B------:R-:W-:Y:S01]  /*1a420*/  VIADD R6, R20, 0xffffff19 ;  /* 0xffffff1914067836 */ /* 0x000fe20000000000 */
[----:B------:R-:W-:Y:S03]  /*1a430*/  LDGSTS.E [R0+0x64008], desc[UR8][R208.64], !P6 ;  /* 0x64008000d0007fae */ /* 0x000fe6000f121848 */
[----:B------:R-:W3:Y:S01]  /*1a440*/  LDC R20, c[0x0][0x230] ;  /* 0x00008c00ff147b82 */ /* 0x000ee20000000800 */
[----:B------:R-:W-:Y:S01]  /*1a450*/  ISETP.GE.U32.AND P4, PT, R6, 0x7ffffe9a, PT ;  /* 0x7ffffe9a0600780c */ /* 0x000fe20003f86070 */
[----:B------:R-:W-:Y:S01]  /*1a460*/  LDGSTS.E [R0+0x68008], desc[UR8][R206.64], !P6 ;  /* 0x68008000ce007fae */ /* 0x000fe2000f121848 */
[----:B-1----:R-:W-:-:S03]  /*1a470*/  IADD3 R6, R7, -0xe8, RZ ;  /* 0xffffff1807067810 */ /* 0x002fc60007ffe0ff */
[----:B------:R-:W-:Y:S01]  /*1a480*/  LDGSTS.E [R0+0x6c008], desc[UR8][R204.64], !P6 ;  /* 0x6c008000cc007fae */ /* 0x000fe2000f121848 */
[----:B------:R-:W-:Y:S01]  /*1a490*/  ISETP.GE.U32.AND P5, PT, R6, 0x7ffffe99, PT ;  /* 0x7ffffe990600780c */ /* 0x000fe20003fa6070 */
[----:B------:R-:W1:Y:S02]  /*1a4a0*/  LDC R28, c[0x0][0x230] ;  /* 0x00008c00ff1c7b82 */ /* 0x000e640000000800 */
[----:B------:R-:W-:Y:S04]  /*1a4b0*/  LDGSTS.E [R0+0x6000c], desc[UR8][R202.64], !P0 ;  /* 0x6000c000ca007fae */ /* 0x000fe8000c121848 */
[----:B------:R-:W-:Y:S04]  /*1a4c0*/  LDGSTS.E [R0+0x6400c], desc[UR8][R200.64], !P0 ;  /* 0x6400c000c8007fae */ /* 0x000fe8000c121848 */
[----:B------:R-:W-:Y:S04]  /*1a4d0*/  LDGSTS.E [R0+0x6800c], desc[UR8][R198.64], !P0 ;  /* 0x6800c000c6007fae */ /* 0x000fe8000c121848 */
[----:B------:R-:W-:Y:S04]  /*1a4e0*/  LDGSTS.E [R0+0x6c00c], desc[UR8][R196.64], !P0 ;  /* 0x6c00c000c4007fae */ /* 0x000fe8000c121848 */
[----:B------:R-:W-:Y:S04]  /*1a4f0*/  LDGSTS.E [R0+0x70000], desc[UR8][R194.64], !P1 ;  /* 0x70000000c2007fae */ /* 0x000fe8000c921848 */
[----:B------:R-:W-:Y:S04]  /*1a500*/  LDGSTS.E [R0+0x74000], desc[UR8][R192.64], !P1 ;  /* 0x74000000c0007fae */ /* 0x000fe8000c921848 */
[----:B------:R-:W3:Y:S04]  /*1a510*/  LDL.64 R194, [R1+0xf68] ;  /* 0x000f680001c27983 */ /* 0x000ee80000100a00 */
[----:B------:R-:W-:Y:S04]  /*1a520*/  LDGSTS.E [R0+0x78000], desc[UR8][R190.64], !P1 ;  /* 0x78000000be007fae */ /* 0x000fe8000c921848 */
[----:B------:R-:W3:Y:S04]  /*1a530*/  LDL.64 R192, [R1+0xf58] ;  /* 0x000f580001c07983 */ /* 0x000ee80000100a00 */
[----:B------:R-:W-:Y:S04]  /*1a540*/  LDGSTS.E [R0+0x7c000], desc[UR8][R188.64], !P1 ;  /* 0x7c000000bc007fae */ /* 0x000fe8000c921848 */
[----:B------:R-:W3:Y:S04]  /*1a550*/  LDL.64 R190, [R1+0xf50] ;  /* 0x000f500001be7983 */ /* 0x000ee80000100a00 */
[----:B------:R-:W-:Y:S04]  /*1a560*/  LDGSTS.E [R0+0x70004], desc[UR8][R186.64], !P3 ;  /* 0x70004000ba007fae */ /* 0x000fe8000d921848 */
[----:B------:R-:W-:Y:S04]  /*1a570*/  LDGSTS.E [R0+0x74004], desc[UR8][R184.64], !P3 ;  /* 0x74004000b8007fae */ /* 0x000fe8000d921848 */
[----:B------:R-:W-:Y:S04]  /*1a580*/  LDGSTS.E [R0+0x78004], desc[UR8][R182.64], !P3 ;  /* 0x78004000b6007fae */ /* 0x000fe8000d921848 */
[----:B------:R-:W-:Y:S04]  /*1a590*/  LDGSTS.E [R0+0x7c004], desc[UR8][R166.64], !P3 ;  /* 0x7c004000a6007fae */ /* 0x000fe8000d921848 */
[----:B------:R-:W-:Y:S04]  /*1a5a0*/  LDGSTS.E [R0+0x70008], desc[UR8][R150.64], !P4 ;  /* 0x7000800096007fae */ /* 0x000fe8000e121848 */
[----:B------:R-:W-:Y:S04]  /*1a5b0*/  LDGSTS.E [R0+0x74008], desc[UR8][R134.64], !P4 ;  /* 0x7400800086007fae */ /* 0x000fe8000e121848 */
[----:B----4-:R-:W-:Y:S04]  /*1a5c0*/  LDGSTS.E [R0+0x78008], desc[UR8][R120.64], !P4 ;  /* 0x7800800078007fae */ /* 0x010fe8000e121848 */
[----:B------:R-:W4:Y:S04]  /*1a5d0*/  LDL.64 R120, [R1+0xf60] ;  /* 0x000f600001787983 */ /* 0x000f280000100a00 */
[----:B--2---:R-:W-:Y:S04]  /*1a5e0*/  LDGSTS.E [R0+0x7c008], desc[UR8][R106.64], !P4 ;  /* 0x7c0080006a007fae */ /* 0x004fe8000e121848 */
[----:B---3--:R-:W-:Y:S04]  /*1a5f0*/  LDGSTS.E [R0+0x7000c], desc[UR8][R102.64], !P5 ;  /* 0x7000c00066007fae */ /* 0x008fe8000e921848 */
[----:B------:R-:W-:Y:S04]  /*1a600*/  LDGSTS.E [R0+0x7400c], desc[UR8][R88.64], !P5 ;  /* 0x7400c00058007fae */ /* 0x000fe8000e921848 */
[----:B------:R-:W-:Y:S04]  /*1a610*/  LDGSTS.E [R0+0x7800c], desc[UR8][R86.64], !P5 ;  /* 0x7800c00056007fae */ /* 0x000fe8000e921848 */
[----:B------:R2:W-:Y:S04]  /*1a620*/  LDGSTS.E [R0+0x7c00c], desc[UR8][R248.64], !P5 ;  /* 0x7c00c000f8007fae */ /* 0x0005e8000e921848 */
[----:B------:R-:W3:Y:S04]  /*1a630*/  LDL.LU.64 R248, [R1+0x1d80] ;  /* 0x001d800001f87983 */ /* 0x000ee80000300a00 */
[----:B------:R-:W4:Y:S04]  /*1a640*/  LDL.64 R106, [R1+0xf48] ;  /* 0x000f4800016a7983 */ /* 0x000f280000100a00 */
[----:B------:R-:W4:Y:S04]  /*1a650*/  LDL.64 R102, [R1+0xf40] ;  /* 0x000f400001667983 */ /* 0x000f280000100a00 */
[----:B------:R-:W4:Y:S04]  /*1a660*/  LDL.64 R88, [R1+0xf38] ;  /* 0x000f380001587983 */ /* 0x000f280000100a00 */
[----:B------:R-:W4:Y:S01]  /*1a670*/  LDL.64 R86, [R1+0xf30] ;  /* 0x000f300001567983 */ /* 0x000f220000100a00 */
[----:B------:R-:W-:-:S02]  /*1a680*/  VIADD R7, R27, 0xffffff77 ;  /* 0xffffff771b077836 */ /* 0x000fc40000000000 */
[----:B------:R-:W-:Y:S01]  /*1a690*/  VIADD R6, R29, 0xffffff76 ;  /* 0xffffff761d067836 */ /* 0x000fe20000000000 */
[----:B------:R-:W4:Y:S01]  /*1a6a0*/  LDL.64 R188, [R1+0xf28] ;  /* 0x000f280001bc7983 */ /* 0x000f220000100a00 */
[----:B--2---:R-:W-:Y:S01]  /*1a6b0*/  VIADD R0, R20, 0xffffff75 ;  /* 0xffffff7514007836 */ /* 0x004fe20000000000 */
[----:B------:R-:W-:Y:S01]  /*1a6c0*/  ISETP.GE.U32.AND P1, PT, R7, 0x7ffffef8, PT ;  /* 0x7ffffef80700780c */ /* 0x000fe20003f26070 */
[----:B------:R-:W2:Y:S01]  /*1a6d0*/  LDC R27, c[0x0][0x230] ;  /* 0x00008c00ff1b7b82 */ /* 0x000ea20000000800 */
[----:B------:R-:W-:Y:S01]  /*1a6e0*/  ISETP.GE.U32.AND P3, PT, R6, 0x7ffffef7, PT ;  /* 0x7ffffef70600780c */ /* 0x000fe20003f66070 */
[----:B------:R-:W2:Y:S04]  /*1a6f0*/  LDL.64 R186, [R1+0xf20] ;  /* 0x000f200001ba7983 */ /* 0x000ea80000100a00 */
[----:B------:R-:W2:Y:S02]  /*1a700*/  LDL.64 R184, [R1+0xf18] ;  /* 0x000f180001b87983 */ /* 0x000ea40000100a00 */
[----:B------:R-:W1:Y:S02]  /*1a710*/  LDC R20, c[0x0][0x230] ;  /* 0x00008c00ff147b82 */ /* 0x000e640000000800 */
[----:B------:R-:W2:Y:S04]  /*1a720*/  LDL.64 R182, [R1+0xf10] ;  /* 0x000f100001b67983 */ /* 0x000ea80000100a00 */
[----:B------:R-:W2:Y:S02]  /*1a730*/  LDL.64 R166, [R1+0xf08] ;  /* 0x000f080001a67983 */ /* 0x000ea40000100a00 */
[----:B------:R-:W1:Y:S02]  /*1a740*/  LDC R29, c[0x0][0x230] ;  /* 0x00008c00ff1d7b82 */ /* 0x000e640000000800 */
        /* <DEDUP_REMOVED lines=12> */
[----:B----4-:R-:W-:Y:S04]  /*1a810*/  LDGSTS.E [R249+0x44000], desc[UR8][R120.64], !P1 ;  /* 0x4400000078f97fae */ /* 0x010fe8000c921848 */
[----:B------:R-:W-:Y:S04]  /*1a820*/  LDGSTS.E [R249+0x48000], desc[UR8][R192.64], !P1 ;  /* 0x48000000c0f97fae */ /* 0x000fe8000c921848 */
[----:B------:R-:W-:Y:S04]  /*1a830*/  LDGSTS.E [R249+0x4c000], desc[UR8][R190.64], !P1 ;  /* 0x4c000000bef97fae */ /* 0x000fe8000c921848 */
[----:B------:R-:W3:Y:S04]  /*1a840*/  LDL.64 R120, [R1+0xef0] ;  /* 0x000ef00001787983 */ /* 0x000ee80000100a00 */
[----:B------:R-:W-:Y:S04]  /*1a850*/  LDGSTS.E [R249+0x40004], desc[UR8][R106.64], !P3 ;  /* 0x400040006af97fae */ /* 0x000fe8000d921848 */
[----:B------:R-:W-:Y:S04]  /*1a860*/  LDGSTS.E [R249+0x44004], desc[UR8][R102.64], !P3 ;  /* 0x4400400066f97fae */ /* 0x000fe8000d921848 */
[----:B------:R-:W-:Y:S04]  /*1a870*/  LDGSTS.E [R249+0x48004], desc[UR8][R88.64], !P3 ;  /* 0x4800400058f97fae */ /* 0x000fe8000d921848 */
[----:B------:R-:W4:Y:S04]  /*1a880*/  LDL.64 R106, [R1+0x11b8] ;  /* 0x0011b800016a7983 */ /* 0x000f280000100a00 */
[----:B------:R-:W4:Y:S04]  /*1a890*/  LDL.64 R102, [R1+0x11c0] ;  /* 0x0011c00001667983 */ /* 0x000f280000100a00 */
[----:B------:R-:W-:Y:S04]  /*1a8a0*/  LDGSTS.E [R249+0x4c004], desc[UR8][R86.64], !P3 ;  /* 0x4c00400056f97fae */ /* 0x000fe8000d921848 */
[----:B------:R-:W4:Y:S01]  /*1a8b0*/  LDL.64 R88, [R1+0x11c8] ;  /* 0x0011c80001587983 */ /* 0x000f220000100a00 */
[----:B------:R-:W-:-:S02]  /*1a8c0*/  IADD3 R7, R24, -0x8c, RZ ;  /* 0xffffff7418077810 */ /* 0x000fc40007ffe0ff */
[----:B------:R-:W-:Y:S01]  /*1a8d0*/  ISETP.GE.U32.AND P4, PT, R0, 0x7ffffef6, PT ;  /* 0x7ffffef60000780c */ /* 0x000fe20003f86070 */
[----:B------:R-:W-:Y:S01]  /*1a8e0*/  VIADD R6, R25, 0xffffff57 ;  /* 0xffffff5719067836 */ /* 0x000fe20000000000 */
[----:B------:R-:W4:Y:S04]  /*1a8f0*/  LDL.64 R194, [R1+0x1200] ;  /* 0x0012000001c27983 */ /* 0x000f280000100a00 */
[----:B------:R-:W4:Y:S01]  /*1a900*/  LDL.64 R86, [R1+0x11d0] ;  /* 0x0011d00001567983 */ /* 0x000f220000100a00 */
[----:B------:R-:W-:-:S03]  /*1a910*/  ISETP.GE.U32.AND P5, PT, R7, 0x7ffffef5, PT ;  /* 0x7ffffef50700780c */ /* 0x000fc60003fa6070 */
[----:B------:R-:W4:Y:S01]  /*1a920*/  LDL.64 R192, [R1+0x1208] ;  /* 0x0012080001c07983 */ /* 0x000f220000100a00 */
[----:B------:R-:W-:-:S03]  /*1a930*/  ISETP.GE.U32.AND P6, PT, R6, 0x7ffffed8, PT ;  /* 0x7ffffed80600780c */ /* 0x000fc60003fc6070 */
[----:B------:R-:W4:Y:S01]  /*1a940*/  LDL.64 R190, [R1+0x1210] ;  /* 0x0012100001be7983 */ /* 0x000f220000100a00 */
[----:B------:R-:W1:Y:S03]  /*1a950*/  LDC R6, c[0x0][0x230] ;  /* 0x00008c00ff067b82 */ /* 0x000e660000000800 */
[----:B------:R-:W-:Y:S04]  /*1a960*/  LDGSTS.E [R249+0x40008], desc[UR8][R188.64], !P4 ;  /* 0x40008000bcf97fae */ /* 0x000fe8000e121848 */
[----:B--2---:R-:W-:Y:S01]  /*1a970*/  LDGSTS.E [R249+0x44008], desc[UR8][R186.64], !P4 ;  /* 0x44008000baf97fae */ /* 0x004fe2000e121848 */
[----:B------:R-:W-:Y:S01]  /*1a980*/  VIADD R0, R26, 0xffffff56 ;  /* 0xffffff561a007836 */ /* 0x000fe20000000000 */
[----:B------:R-:W2:Y:S02]  /*1a990*/  LDC R25, c[0x0][0x230] ;  /* 0x00008c00ff197b82 */ /* 0x000ea40000000800 */
[----:B------:R-:W-:Y:S04]  /*1a9a0*/  LDGSTS.E [R249+0x48008], desc[UR8][R184.64], !P4 ;  /* 0x48008000b8f97fae */ /* 0x000fe8000e121848 */
[----:B------:R-:W2:Y:S02]  /*1a9b0*/  LDL.64 R188, [R1+0x1218] ;  /* 0x0012180001bc7983 */ /* 0x000ea40000100a00 */
[----:B------:R-:W2:Y:S02]  /*1a9c0*/  LDC R24, c[0x0][0x230] ;  /* 0x00008c00ff187b82 */ /* 0x000ea40000000800 */
[----:B------:R-:W2:Y:S04]  /*1a9d0*/  LDL.64 R186, [R1+0x1220] ;  /* 0x0012200001ba7983 */ /* 0x000ea80000100a00 */
[----:B------:R-:W-:Y:S02]  /*1a9e0*/  LDGSTS.E [R249+0x4c008], desc[UR8][R182.64], !P4 ;  /* 0x4c008000b6f97fae */ /* 0x000fe4000e121848 */
[----:B------:R-:W2:Y:S02]  /*1a9f0*/  LDC R7, c[0x0][0x230] ;  /* 0x00008c00ff077b82 */ /* 0x000ea40000000800 */
[----:B------:R-:W2:Y:S04]  /*1aa00*/  LDL.64 R184, [R1+0x1228] ;  /* 0x0012280001b87983 */ /* 0x000ea80000100a00 */
[----:B------:R-:W-:Y:S02]  /*1aa10*/  LDGSTS.E [R249+0x4000c], desc[UR8][R166.64], !P5 ;  /* 0x4000c000a6f97fae */ /* 0x000fe4000e921848 */
[----:B------:R-:W2:Y:S02]  /*1aa20*/  LDC R26, c[0x0][0x230] ;  /* 0x00008c00ff1a7b82 */ /* 0x000ea40000000800 */
[----:B------:R-:W2:Y:S04]  /*1aa30*/  LDL.64 R182, [R1+0x1230] ;  /* 0x0012300001b67983 */ /* 0x000ea80000100a00 */
[----:B------:R-:W-:Y:S04]  /*1aa40*/  LDGSTS.E [R249+0x4400c], desc[UR8][R150.64], !P5 ;  /* 0x4400c00096f97fae */ /* 0x000fe8000e921848 */
[----:B------:R-:W2:Y:S04]  /*1aa50*/  LDL.64 R166, [R1+0x768] ;  /* 0x0007680001a67983 */ /* 0x000ea80000100a00 */
[----:B------:R-:W-:Y:S04]  /*1aa60*/  LDGSTS.E [R249+0x4800c], desc[UR8][R134.64], !P5 ;  /* 0x4800c00086f97fae */ /* 0x000fe8000e921848 */
[----:B------:R-:W2:Y:S04]  /*1aa70*/  LDL.64 R150, [R1+0x760] ;  /* 0x0007600001967983 */ /* 0x000ea80000100a00 */
[----:B------:R-:W2:Y:S04]  /*1aa80*/  LDL.64 R134, [R1+0x758] ;  /* 0x0007580001867983 */ /* 0x000ea80000100a00 */
[----:B---3--:R-:W-:Y:S04]  /*1aa90*/  LDGSTS.E [R249+0x4c00c], desc[UR8][R120.64], !P5 ;  /* 0x4c00c00078f97fae */ /* 0x008fe8000e921848 */
[----:B------:R-:W3:Y:S04]  /*1aaa0*/  LDL.64 R120, [R1+0x750] ;  /* 0x0007500001787983 */ /* 0x000ee80000100a00 */
[----:B----4-:R-:W-:Y:S04]  /*1aab0*/  LDGSTS.E [R249+0x50000], desc[UR8][R106.64], !P6 ;  /* 0x500000006af97fae */ /* 0x010fe8000f121848 */
[----:B------:R-:W-:Y:S04]  /*1aac0*/  LDGSTS.E [R249+0x54000], desc[UR8][R102.64], !P6 ;  /* 0x5400000066f97fae */ /* 0x000fe8000f121848 */
[----:B------:R-:W4:Y:S04]  /*1aad0*/  LDL.64 R106, [R1+0x748] ;  /* 0x00074800016a7983 */ /* 0x000f280000100a00 */
        /* <DEDUP_REMOVED lines=9> */
[----:B------:R-:W-:-:S04]  /*1ab70*/  IADD3 R0, R30, -0xac, RZ ;  /* 0xffffff541e007810 */ /* 0x000fc80007ffe0ff */
        /* <DEDUP_REMOVED lines=8> */
[----:B------:R-:W-:Y:S04]  /*1ac00*/  LDGSTS.E [R249+0x58004], desc[UR8][R200.64], !P0 ;  /* 0x58004000c8f97fae */ /* 0x000fe8000c121848 */
[----:B------:R-:W4:Y:S01]  /*1ac10*/  LDL.64 R204, [R1+0x708] ;  /* 0x0007080001cc7983 */ /* 0x000f220000100a00 */
[----:B------:R-:W-:-:S03]  /*1ac20*/  ISETP.GE.U32.AND P5, PT, R0, 0x7ffffeb7, PT ;  /* 0x7ffffeb70000780c */ /* 0x000fc60003fa6070 */
[----:B------:R-:W4:Y:S04]  /*1ac30*/  LDL.64 R202, [R1+0x700] ;  /* 0x0007000001ca7983 */ /* 0x000f280000100a00 */
        /* <DEDUP_REMOVED lines=10> */
[----:B--2---:R-:W-:Y:S04]  /*1ace0*/  LDGSTS.E [R249+0x5000c], desc[UR8][R188.64], !P3 ;  /* 0x5000c000bcf97fae */ /* 0x004fe8000d921848 */
[----:B------:R-:W2:Y:S04]  /*1acf0*/  LDL.64 R190, [R1+0x1660] ;  /* 0x0016600001be7983 */ /* 0x000ea80000100a00 */
[----:B------:R-:W-:Y:S04]  /*1ad00*/  LDGSTS.E [R249+0x5400c], desc[UR8][R186.64], !P3 ;  /* 0x5400c000baf97fae */ /* 0x000fe8000d921848 */
        /* <DEDUP_REMOVED lines=22> */
[----:B------:R-:W-:-:S02]  /*1ae70*/  VIADD R0, R20, 0xffffff35 ;  /* 0xffffff3514007836 */ /* 0x000fc40000000000 */
[----:B------:R-:W4:Y:S03]  /*1ae80*/  LDC R20, c[0x0][0x230] ;  /* 0x00008c00ff147b82 */ /* 0x000f260000000800 */
[----:B------:R-:W-:Y:S02]  /*1ae90*/  ISETP.GE.U32.AND P6, PT, R0, 0x7ffffeb6, PT ;  /* 0x7ffffeb60000780c */ /* 0x000fe40003fc6070 */
[----:B------:R-:W-:-:S03]  /*1aea0*/  IADD3 R0, R25, -0xcc, RZ ;  /* 0xffffff3419007810 */ /* 0x000fc60007ffe0ff */
[----:B------:R-:W4:Y:S01]  /*1aeb0*/  LDC R25, c[0x0][0x230] ;  /* 0x00008c00ff197b82 */ /* 0x000f220000000800 */
[----:B------:R-:W-:Y:S01]  /*1aec0*/  ISETP.GE.U32.AND P0, PT, R0, 0x7ffffeb5, PT ;  /* 0x7ffffeb50000780c */ /* 0x000fe20003f06070 */
[----:B------:R-:W-:-:S05]  /*1aed0*/  VIADD R0, R24, 0xffffff17 ;  /* 0xffffff1718007836 */ /* 0x000fca0000000000 */
[----:B------:R-:W-:Y:S01]  /*1aee0*/  ISETP.GE.U32.AND P1, PT, R0, 0x7ffffe98, PT ;  /* 0x7ffffe980000780c */ /* 0x000fe20003f26070 */
[----:B-1----:R-:W-:Y:S01]  /*1aef0*/  VIADD R0, R27, 0xffffff16 ;  /* 0xffffff161b007836 */ /* 0x002fe20000000000 */
        /* <DEDUP_REMOVED lines=18> */
[----:B------:R-:W-:Y:S01]  /*1b020*/  LDGSTS.E [R249+0x78000], desc[UR8][R192.64], !P1 ;  /* 0x78000000c0f97fae */ /* 0x000fe2000c921848 */
[----:B------:R-:W-:-:S02]  /*1b030*/  VIADD R6, R26, 0xffffff73 ;  /* 0xffffff731a067836 */ /* 0x000fc40000000000 */
[----:B------:R-:W-:Y:S01]  /*1b040*/  VIADD R0, R28, 0xffffff72 ;  /* 0xffffff721c007836 */ /* 0x000fe20000000000 */
[----:B------:R-:W4:Y:S01]  /*1b050*/  LDL.64 R204, [R1+0x1258] ;  /* 0x0012580001cc7983 */ /* 0x000f220000100a00 */
[----:B------:R-:W1:Y:S03]  /*1b060*/  LDC R26, c[0x0][0x230] ;  /* 0x00008c00ff1a7b82 */ /* 0x000e660000000800 */
[----:B--2---:R-:W-:Y:S04]  /*1b070*/  LDGSTS.E [R249+0x7c000], desc[UR8][R190.64], !P1 ;  /* 0x7c000000bef97fae */ /* 0x004fe8000c921848 */
[----:B------:R-:W2:Y:S01]  /*1b080*/  LDL.64 R194, [R1+0xee8] ;  /* 0x000ee80001c27983 */ /* 0x000ea20000100a00 */
[----:B------:R-:W1:Y:S03]  /*1b090*/  LDC R28, c[0x0][0x230] ;  /* 0x00008c00ff1c7b82 */ /* 0x000e660000000800 */
[----:B------:R-:W-:Y:S04]  /*1b0a0*/  LDGSTS.E [R249+0x70004], desc[UR8][R188.64], !P3 ;  /* 0x70004000bcf97fae */ /* 0x000fe8000d921848 */
[----:B------:R-:W2:Y:S04]  /*1b0b0*/  LDL.64 R192, [R1+0xed8] ;  /* 0x000ed80001c07983 */ /* 0x000ea80000100a00 */
[----:B------:R-:W-:Y:S04]  /*1b0c0*/  LDGSTS.E [R249+0x74004], desc[UR8][R186.64], !P3 ;  /* 0x74004000baf97fae */ /* 0x000fe8000d921848 */
[----:B------:R-:W2:Y:S04]  /*1b0d0*/  LDL.64 R190, [R1+0xed0] ;  /* 0x000ed00001be7983 */ /* 0x000ea80000100a00 */
[----:B------:R-:W-:Y:S01]  /*1b0e0*/  LDGSTS.E [R249+0x78004], desc[UR8][R184.64], !P3 ;  /* 0x78004000b8f97fae */ /* 0x000fe2000d921848 */
[----:B------:R-:W-:-:S03]  /*1b0f0*/  ISETP.GE.U32.AND P1, PT, R6, 0x7ffffef4, PT ;  /* 0x7ffffef40600780c */ /* 0x000fc60003f26070 */
[----:B------:R-:W2:Y:S04]  /*1b100*/  LDL.64 R188, [R1+0xea8] ;  /* 0x000ea80001bc7983 */ /* 0x000ea80000100a00 */
        /* <DEDUP_REMOVED lines=27> */
[----:B------:R-:W4:Y:S04]  /*1b2c0*/  LDL.64 R86, [R1+0xeb0] ;  /* 0x000eb00001567983 */ /* 0x000f280000100a00 */
[----:B--2---:R-:W-:Y:S01]  /*1b2d0*/  LDGSTS.E [R248+0x40000], desc[UR8][R194.64], !P1 ;  /* 0x40000000c2f87fae */ /* 0x004fe2000c921848 */
[----:B-1----:R-:W-:-:S02]  /*1b2e0*/  VIADD R0, R7, 0xffffff71 ;  /* 0xffffff7107007836 */ /* 0x002fc40000000000 */
[----:B------:R-:W-:Y:S01]  /*1b2f0*/  VIADD R6, R24, 0xffffff53 ;  /* 0xffffff5318067836 */ /* 0x000fe20000000000 */
[----:B------:R-:W2:Y:S04]  /*1b300*/  LDL.64 R194, [R1+0x1280] ;  /* 0x0012800001c27983 */ /* 0x000ea80000100a00 */
[----:B---3--:R-:W-:Y:S01]  /*1b310*/  LDGSTS.E [R248+0x44000], desc[UR8][R120.64], !P1 ;  /* 0x4400000078f87fae */ /* 0x008fe2000c921848 */
[----:B------:R-:W-:Y:S01]  /*1b320*/  IADD3 R7, R20, -0x90, RZ ;  /* 0xffffff7014077810 */ /* 0x000fe20007ffe0ff */
[----:B------:R-:W1:Y:S02]  /*1b330*/  LDC R24, c[0x0][0x230] ;  /* 0x00008c00ff187b82 */ /* 0x000e640000000800 */
[----:B------:R-:W-:Y:S04]  /*1b340*/  LDGSTS.E [R248+0x48000], desc[UR8][R192.64], !P1 ;  /* 0x48000000c0f87fae */ /* 0x000fe8000c921848 */
[----:B------:R-:W-:Y:S01]  /*1b350*/  LDGSTS.E [R248+0x4c000], desc[UR8][R190.64], !P1 ;  /* 0x4c000000bef87fae */ /* 0x000fe2000c921848 */
[----:B------:R-:W-:Y:S01]  /*1b360*/  ISETP.GE.U32.AND P4, PT, R0, 0x7ffffef2, PT ;  /* 0x7ffffef20000780c */ /* 0x000fe20003f86070 */
[----:B------:R-:W3:Y:S02]  /*1b370*/  LDC R20, c[0x0][0x230] ;  /* 0x00008c00ff147b82 */ /* 0x000ee40000000800 */
[----:B------:R-:W3:Y:S04]  /*1b380*/  LDL.64 R120, [R1+0xe70] ;  /* 0x000e700001787983 */ /* 0x000ee80000100a00 */
[----:B----4-:R-:W-:Y:S01]  /*1b390*/  LDGSTS.E [R248+0x40004], desc[UR8][R106.64], !P3 ;  /* 0x400040006af87fae */ /* 0x010fe2000d921848 */
[----:B------:R-:W-:-:S02]  /*1b3a0*/  ISETP.GE.U32.AND P5, PT, R7, 0x7ffffef1, PT ;  /* 0x7ffffef10700780c */ /* 0x000fc40003fa6070 */
[----:B------:R-:W-:Y:S01]  /*1b3b0*/  ISETP.GE.U32.AND P6, PT, R6, 0x7ffffed4, PT ;  /* 0x7ffffed40600780c */ /* 0x000fe20003fc6070 */
[----:B------:R-:W4:Y:S01]  /*1b3c0*/  LDL.64 R192, [R1+0x1288] ;  /* 0x0012880001c07983 */ /* 0x000f220000100a00 */
[----:B------:R-:W1:Y:S03]  /*1b3d0*/  LDC R6, c[0x0][0x230] ;  /* 0x00008c00ff067b82 */ /* 0x000e660000000800 */
[----:B------:R-:W-:Y:S04]  /*1b3e0*/  LDGSTS.E [R248+0x44004], desc[UR8][R102.64], !P3 ;  /* 0x4400400066f87fae */ /* 0x000fe8000d921848 */
[----:B------:R-:W2:Y:S04]  /*1b3f0*/  LDL.64 R106, [R1+0x1238] ;  /* 0x00123800016a7983 */ /* 0x000ea80000100a00 */
[----:B------:R-:W4:Y:S01]  /*1b400*/  LDL.64 R190, [R1+0x1290] ;  /* 0x0012900001be7983 */ /* 0x000f220000100a00 */
[----:B------:R-:W-:Y:S01]  /*1b410*/  VIADD R0, R25, 0xffffff52 ;  /* 0xffffff5219007836 */ /* 0x000fe20000000000 */
[----:B------:R-:W4:Y:S02]  /*1b420*/  LDC R7, c[0x0][0x230] ;  /* 0x00008c00ff077b82 */ /* 0x000f240000000800 */
[----:B------:R-:W4:Y:S04]  /*1b430*/  LDL.64 R102, [R1+0x1240] ;  /* 0x0012400001667983 */ /* 0x000f280000100a00 */
[----:B------:R-:W-:Y:S02]  /*1b440*/  LDGSTS.E [R248+0x48004], desc[UR8][R88.64], !P3 ;  /* 0x4800400058f87fae */ /* 0x000fe4000d921848 */
[----:B------:R-:W1:Y:S02]  /*1b450*/  LDC R25, c[0x0][0x230] ;  /* 0x00008c00ff197b82 */ /* 0x000e640000000800 */
[----:B------:R-:W-:Y:S04]  /*1b460*/  LDGSTS.E [R248+0x4c004], desc[UR8][R86.64], !P3 ;  /* 0x4c00400056f87fae */ /* 0x000fe8000d921848 */
[----:B------:R-:W-:Y:S04]  /*1b470*/  LDGSTS.E [R248+0x40008], desc[UR8][R188.64], !P4 ;  /* 0x40008000bcf87fae */ /* 0x000fe8000e121848 */
[----:B------:R-:W4:Y:S04]  /*1b480*/  LDL.64 R88, [R1+0x1248] ;  /* 0x0012480001587983 */ /* 0x000f280000100a00 */
        /* <DEDUP_REMOVED lines=14> */
[----:B---3--:R-:W-:Y:S04]  /*1b570*/  LDGSTS.E [R248+0x4c00c], desc[UR8][R120.64], !P5 ;  /* 0x4c00c00078f87fae */ /* 0x008fe8000e921848 */
[----:B------:R-:W3:Y:S04]  /*1b580*/  LDL.64 R120, [R1+0x6d0] ;  /* 0x0006d00001787983 */ /* 0x000ee80000100a00 */
[----:B--2---:R-:W-:Y:S04]  /*1b590*/  LDGSTS.E [R248+0x50000], desc[UR8][R106.64], !P6 ;  /* 0x500000006af87fae */ /* 0x004fe8000f121848 */
[----:B----4-:R-:W-:Y:S04]  /*1b5a0*/  LDGSTS.E [R248+0x54000], desc[UR8][R102.64], !P6 ;  /* 0x5400000066f87fae */ /* 0x010fe8000f121848 */
[----:B------:R-:W2:Y:S04]  /*1b5b0*/  LDL.64 R106, [R1+0x6c8] ;  /* 0x0006c800016a7983 */ /* 0x000ea80000100a00 */
[----:B------:R-:W4:Y:S04]  /*1b5c0*/  LDL.64 R102, [R1+0x6c0] ;  /* 0x0006c00001667983 */ /* 0x000f280000100a00 */
[----:B------:R-:W-:Y:S04]  /*1b5d0*/  LDGSTS.E [R248+0x58000], desc[UR8][R88.64], !P6 ;  /* 0x5800000058f87fae */ /* 0x000fe8000f121848 */
[----:B------:R-:W-:Y:S04]  /*1b5e0*/  LDGSTS.E [R248+0x5c000], desc[UR8][R86.64], !P6 ;  /* 0x5c00000056f87fae */ /* 0x000fe8000f121848 */
[----:B------:R-:W4:Y:S04]  /*1b5f0*/  LDL.64 R88, [R1+0x6b8] ;  /* 0x0006b80001587983 */ /* 0x000f280000100a00 */
[----:B------:R-:W4:Y:S01]  /*1b600*/  LDL.64 R86, [R1+0x6b0] ;  /* 0x0006b00001567983 */ /* 0x000f220000100a00 */
[----:B------:R-:W-:Y:S01]  /*1b610*/  ISETP.GE.U32.AND P0, PT, R0, 0x7ffffed3, PT ;  /* 0x7ffffed30000780c */ /* 0x000fe20003f06070 */
[----:B------:R-:W-:-:S02]  /*1b620*/  VIADD R0, R27, 0xffffff51 ;  /* 0xffffff511b007836 */ /* 0x000fc40000000000 */
[----:B------:R-:W4:Y:S03]  /*1b630*/  LDC R27, c[0x0][0x230] ;  /* 0x00008c00ff1b7b82 */ /* 0x000f260000000800 */
[----:B------:R-:W-:Y:S02]  /*1b640*/  ISETP.GE.U32.AND P1, PT, R0, 0x7ffffed2, PT ;  /* 0x7ffffed20000780c */ /* 0x000fe40003f26070 */
[----:B------:R-:W-:-:S03]  /*1b650*/  IADD3 R0, R29, -0xb0, RZ ;  /* 0xffffff501d007810 */ /* 0x000fc60007ffe0ff */
[----:B------:R-:W4:Y:S01]  /*1b660*/  LDC R29, c[0x0][0x230] ;  /* 0x00008c00ff1d7b82 */ /* 0x000f220000000800 */
        /* <DEDUP_REMOVED lines=9> */
[----:B------:R-:W4:Y:S01]  /*1b700*/  LDL.64 R204, [R1+0x690] ;  /* 0x0006900001cc7983 */ /* 0x000f220000100a00 */
[----:B------:R-:W1:Y:S03]  /*1b710*/  LDC R26, c[0x0][0x230] ;  /* 0x00008c00ff1a7b82 */ /* 0x000e660000000800 */
        /* <DEDUP_REMOVED lines=44> */
[----:B------:R-:W-:Y:S01]  /*1b9e0*/  VIADD R0, R27, 0xffffff12 ;  /* 0xffffff121b007836 */ /* 0x000fe20000000000 */
[----:B------:R-:W-:Y:S01]  /*1b9f0*/  LDGSTS.E [R248+0x60008], desc[UR8][R210.64], !P6 ;  /* 0x60008000d2f87fae */ /* 0x000fe2000f121848 */
[----:B------:R-:W4:Y:S03]  /*1ba00*/  LDC R24, c[0x0][0x230] ;  /* 0x00008c00ff187b82 */ /* 0x000f260000000800 */
[----:B------:R-:W-:Y:S01]  /*1ba10*/  ISETP.GE.U32.AND P3, PT, R0, 0x7ffffe93, PT ;  /* 0x7ffffe930000780c */ /* 0x000fe20003f66070 */
[----:B------:R-:W-:Y:S01]  /*1ba20*/  VIADD R0, R7, 0xffffff11 ;  /* 0xffffff1107007836 */ /* 0x000fe20000000000 */
[----:B------:R-:W-:Y:S03]  /*1ba30*/  LDGSTS.E [R248+0x64008], desc[UR8][R208.64], !P6 ;  /* 0x64008000d0f87fae */ /* 0x000fe6000f121848 */
[----:B------:R-:W4:Y:S01]  /*1ba40*/  LDC R7, c[0x0][0x230] ;  /* 0x00008c00ff077b82 */ /* 0x000f220000000800 */
        /* <DEDUP_REMOVED lines=12> */
[----:B------:R-:W4:Y:S04]  /*1bb10*/  LDL.64 R194, [R1+0xe68] ;  /* 0x000e680001c27983 */ /* 0x000f280000100a00 */
[----:B------:R-:W-:Y:S04]  /*1bb20*/  LDGSTS.E [R248+0x78000], desc[UR8][R190.64], !P1 ;  /* 0x78000000bef87fae */ /* 0x000fe8000c921848 */
[----:B------:R-:W4:Y:S04]  /*1bb30*/  LDL.64 R192, [R1+0xe58] ;  /* 0x000e580001c07983 */ /* 0x000f280000100a00 */
[----:B------:R-:W-:Y:S04]  /*1bb40*/  LDGSTS.E [R248+0x7c000], desc[UR8][R188.64], !P1 ;  /* 0x7c000000bcf87fae */ /* 0x000fe8000c921848 */
[----:B------:R-:W4:Y:S04]  /*1bb50*/  LDL.64 R190, [R1+0xe50] ;  /* 0x000e500001be7983 */ /* 0x000f280000100a00 */
[----:B------:R-:W-:Y:S04]  /*1bb60*/  LDGSTS.E [R248+0x70004], desc[UR8][R186.64], !P3 ;  /* 0x70004000baf87fae */ /* 0x000fe8000d921848 */
[----:B------:R-:W-:Y:S04]  /*1bb70*/  LDGSTS.E [R248+0x74004], desc[UR8][R184.64], !P3 ;  /* 0x74004000b8f87fae */ /* 0x000fe8000d921848 */
[----:B------:R-:W-:Y:S04]  /*1bb80*/  LDGSTS.E [R248+0x78004], desc[UR8][R182.64], !P3 ;  /* 0x78004000b6f87fae */ /* 0x000fe8000d921848 */
[----:B------:R-:W-:Y:S04]  /*1bb90*/  LDGSTS.E [R248+0x7c004], desc[UR8][R166.64], !P3 ;  /* 0x7c004000a6f87fae */ /* 0x000fe8000d921848 */
[----:B------:R-:W-:Y:S04]  /*1bba0*/  LDGSTS.E [R248+0x70008], desc[UR8][R150.64], !P4 ;  /* 0x7000800096f87fae */ /* 0x000fe8000e121848 */
[----:B------:R-:W-:Y:S04]  /*1bbb0*/  LDGSTS.E [R248+0x74008], desc[UR8][R134.64], !P4 ;  /* 0x7400800086f87fae */ /* 0x000fe8000e121848 */
[----:B---3--:R-:W-:Y:S04]  /*1bbc0*/  LDGSTS.E [R248+0x78008], desc[UR8][R120.64], !P4 ;  /* 0x7800800078f87fae */ /* 0x008fe8000e121848 */
[----:B------:R-:W3:Y:S04]  /*1bbd0*/  LDL.64 R120, [R1+0xe60] ;  /* 0x000e600001787983 */ /* 0x000ee80000100a00 */
[----:B--2---:R-:W-:Y:S04]  /*1bbe0*/  LDGSTS.E [R248+0x7c008], desc[UR8][R106.64], !P4 ;  /* 0x7c0080006af87fae */ /* 0x004fe8000e121848 */
[----:B----4-:R-:W-:Y:S04]  /*1bbf0*/  LDGSTS.E [R248+0x7000c], desc[UR8][R102.64], !P5 ;  /* 0x7000c00066f87fae */ /* 0x010fe8000e921848 */
[----:B------:R-:W-:Y:S04]  /*1bc00*/  LDGSTS.E [R248+0x7400c], desc[UR8][R88.64], !P5 ;  /* 0x7400c00058f87fae */ /* 0x000fe8000e921848 */
[----:B------:R-:W-:Y:S04]  /*1bc10*/  LDGSTS.E [R248+0x7800c], desc[UR8][R86.64], !P5 ;  /* 0x7800c00056f87fae */ /* 0x000fe8000e921848 */
[----:B------:R-:W-:Y:S04]  /*1bc20*/  LDGSTS.E [R248+0x7c00c], desc[UR8][R2.64], !P5 ;  /* 0x7c00c00002f87fae */ /* 0x000fe8000e921848 */
[----:B------:R-:W2:Y:S04]  /*1bc30*/  LDL.LU.64 R2, [R1+0x1d78] ;  /* 0x001d780001027983 */ /* 0x000ea80000300a00 */
[----:B------:R-:W4:Y:S04]  /*1bc40*/  LDL.64 R106, [R1+0xe48] ;  /* 0x000e4800016a7983 */ /* 0x000f280000100a00 */
[----:B------:R-:W4:Y:S04]  /*1bc50*/  LDL.64 R102, [R1+0xe40] ;  /* 0x000e400001667983 */ /* 0x000f280000100a00 */
[----:B------:R-:W4:Y:S04]  /*1bc60*/  LDL.64 R88, [R1+0xe38] ;  /* 0x000e380001587983 */ /* 0x000f280000100a00 */
[----:B------:R-:W4:Y:S01]  /*1bc70*/  LDL.64 R86, [R1+0xe30] ;  /* 0x000e300001567983 */ /* 0x000f220000100a00 */
[----:B------:R-:W-:-:S02]  /*1bc80*/  VIADD R6, R26, 0xffffff6f ;  /* 0xffffff6f1a067836 */ /* 0x000fc40000000000 */
[----:B------:R-:W-:Y:S01]  /*1bc90*/  VIADD R0, R28, 0xffffff6e ;  /* 0xffffff6e1c007836 */ /* 0x000fe20000000000 */
[----:B------:R-:W4:Y:S01]  /*1bca0*/  LDL.64 R188, [R1+0xe28] ;  /* 0x000e280001bc7983 */ /* 0x000f220000100a00 */
[----:B------:R-:W1:Y:S01]  /*1bcb0*/  LDC R26, c[0x0][0x230] ;  /* 0x00008c00ff1a7b82 */ /* 0x000e620000000800 */
[----:B------:R-:W-:Y:S02]  /*1bcc0*/  ISETP.GE.U32.AND P1, PT, R6, 0x7ffffef0, PT ;  /* 0x7ffffef00600780c */ /* 0x000fe40003f26070 */
[----:B------:R-:W-:Y:S01]  /*1bcd0*/  ISETP.GE.U32.AND P3, PT, R0, 0x7ffffeef, PT ;  /* 0x7ffffeef0000780c */ /* 0x000fe20003f66070 */
[----:B------:R-:W4:Y:S04]  /*1bce0*/  LDL.64 R186, [R1+0xe20] ;  /* 0x000e200001ba7983 */ /* 0x000f280000100a00 */
[----:B------:R-:W4:Y:S01]  /*1bcf0*/  LDL.64 R184, [R1+0xe18] ;  /* 0x000e180001b87983 */ /* 0x000f220000100a00 */
[----:B------:R-:W1:Y:S03]  /*1bd00*/  LDC R28, c[0x0][0x230] ;  /* 0x00008c00ff1c7b82 */ /* 0x000e660000000800 */
[----:B------:R-:W4:Y:S04]  /*1bd10*/  LDL.64 R182, [R1+0xe10] ;  /* 0x000e100001b67983 */ /* 0x000f280000100a00 */
        /* <DEDUP_REMOVED lines=12> */
[----:B--2---:R-:W-:Y:S04]  /*1bde0*/  LDGSTS.E [R2+0x40000], desc[UR8][R194.64], !P1 ;  /* 0x40000000c2027fae */ /* 0x004fe8000c921848 */
[----:B---3--:R-:W-:Y:S04]  /*1bdf0*/  LDGSTS.E [R2+0x44000], desc[UR8][R120.64], !P1 ;  /* 0x4400000078027fae */ /* 0x008fe8000c921848 */
[----:B------:R-:W-:Y:S04]  /*1be00*/  LDGSTS.E [R2+0x48000], desc[UR8][R192.64], !P1 ;  /* 0x48000000c0027fae */ /* 0x000fe8000c921848 */
[----:B------:R-:W-:Y:S04]  /*1be10*/  LDGSTS.E [R2+0x4c000], desc[UR8][R190.64], !P1 ;  /* 0x4c000000be027fae */ /* 0x000fe8000c921848 */
[----:B------:R-:W2:Y:S04]  /*1be20*/  LDL.64 R120, [R1+0xdf0] ;  /* 0x000df00001787983 */ /* 0x000ea80000100a00 */
[----:B----4-:R-:W-:Y:S04]  /*1be30*/  LDGSTS.E [R2+0x40004], desc[UR8][R106.64], !P3 ;  /* 0x400040006a027fae */ /* 0x010fe8000d921848 */
[----:B------:R-:W-:Y:S04]  /*1be40*/  LDGSTS.E [R2+0x44004], desc[UR8][R102.64], !P3 ;  /* 0x4400400066027fae */ /* 0x000fe8000d921848 */
[----:B------:R-:W-:Y:S04]  /*1be50*/  LDGSTS.E [R2+0x48004], desc[UR8][R88.64], !P3 ;  /* 0x4800400058027fae */ /* 0x000fe8000d921848 */
[----:B------:R-:W3:Y:S04]  /*1be60*/  LDL.64 R106, [R1+0x12b8] ;  /* 0x0012b800016a7983 */ /* 0x000ee80000100a00 */
[----:B------:R-:W4:Y:S04]  /*1be70*/  LDL.64 R102, [R1+0x12c0] ;  /* 0x0012c00001667983 */ /* 0x000f280000100a00 */
[----:B------:R-:W4:Y:S04]  /*1be80*/  LDL.64 R88, [R1+0x12c8] ;  /* 0x0012c80001587983 */ /* 0x000f280000100a00 */
[----:B------:R-:W-:Y:S01]  /*1be90*/  LDGSTS.E [R2+0x4c004], desc[UR8][R86.64], !P3 ;  /* 0x4c00400056027fae */ /* 0x000fe2000d921848 */
[----:B------:R-:W-:-:S02]  /*1bea0*/  VIADD R0, R7, 0xffffff6d ;  /* 0xffffff6d07007836 */ /* 0x000fc40000000000 */
[----:B------:R-:W-:Y:S01]  /*1beb0*/  VIADD R6, R24, 0xffffff4f ;  /* 0xffffff4f18067836 */ /* 0x000fe20000000000 */
[----:B------:R-:W4:Y:S04]  /*1bec0*/  LDL.64 R194, [R1+0x1300] ;  /* 0x0013000001c27983 */ /* 0x000f280000100a00 */
[----:B------:R-:W4:Y:S04]  /*1bed0*/  LDL.64 R192, [R1+0x1308] ;  /* 0x0013080001c07983 */ /* 0x000f280000100a00 */
[----:B------:R-:W4:Y:S01]  /*1bee0*/  LDL.64 R86, [R1+0x12d0] ;  /* 0x0012d00001567983 */ /* 0x000f220000100a00 */
[----:B------:R-:W-:Y:S01]  /*1bef0*/  IADD3 R7, R20, -0x94, RZ ;  /* 0xffffff6c14077810 */ /* 0x000fe20007ffe0ff */
[----:B------:R-:W1:Y:S01]  /*1bf00*/  LDC R24, c[0x0][0x230] ;  /* 0x00008c00ff187b82 */ /* 0x000e620000000800 */
[----:B------:R-:W-:Y:S01]  /*1bf10*/  ISETP.GE.U32.AND P4, PT, R0, 0x7ffffeee, PT ;  /* 0x7ffffeee0000780c */ /* 0x000fe20003f86070 */
[----:B------:R-:W4:Y:S01]  /*1bf20*/  LDL.64 R190, [R1+0x1310] ;  /* 0x0013100001be7983 */ /* 0x000f220000100a00 */
[----:B------:R-:W-:-:S02]  /*1bf30*/  ISETP.GE.U32.AND P5, PT, R7, 0x7ffffeed, PT ;  /* 0x7ffffeed0700780c */ /* 0x000fc40003fa6070 */
[----:B------:R-:W-:Y:S01]  /*1bf40*/  ISETP.GE.U32.AND P6, PT, R6, 0x7ffffed0, PT ;  /* 0x7ffffed00600780c */ /* 0x000fe20003fc6070 */
[----:B------:R-:W-:Y:S02]  /*1bf50*/  VIADD R0, R25, 0xffffff4e ;  /* 0xffffff4e19007836 */ /* 0x000fe40000000000 */
[----:B------:R-:W1:Y:S06]  /*1bf60*/  LDC R6, c[0x0][0x230] ;  /* 0x00008c00ff067b82 */ /* 0x000e6c0000000800 */
[----:B------:R-:W-:Y:S02]  /*1bf70*/  LDGSTS.E [R2+0x40008], desc[UR8][R188.64], !P4 ;  /* 0x40008000bc027fae */ /* 0x000fe4000e121848 */
[----:B------:R-:W1:Y:S02]  /*1bf80*/  LDC R20, c[0x0][0x230] ;  /* 0x00008c00ff147b82 */ /* 0x000e640000000800 */
[----:B------:R-:W-:Y:S04]  /*1bf90*/  LDGSTS.E [R2+0x44008], desc[UR8][R186.64], !P4 ;  /* 0x44008000ba027fae */ /* 0x000fe8000e121848 */
[----:B------:R-:W-:Y:S02]  /*1bfa0*/  LDGSTS.E [R2+0x48008], desc[UR8][R184.64], !P4 ;  /* 0x48008000b8027fae */ /* 0x000fe4000e121848 */
[----:B------:R-:W1:Y:S02]  /*1bfb0*/  LDC R25, c[0x0][0x230] ;  /* 0x00008c00ff197b82 */ /* 0x000e640000000800 */
[----:B------:R-:W4:Y:S04]  /*1bfc0*/  LDL.64 R188, [R1+0x1318] ;  /* 0x0013180001bc7983 */ /* 0x000f280000100a00 */
[----:B------:R-:W4:Y:S02]  /*1bfd0*/  LDL.64 R186, [R1+0x1320] ;  /* 0x0013200001ba7983 */ /* 0x000f240000100a00 */
[----:B------:R-:W1:Y:S02]  /*1bfe0*/  LDC R7, c[0x0][0x230] ;  /* 0x00008c00ff077b82 */ /* 0x000e640000000800 */
        /* <DEDUP_REMOVED lines=9> */
[----:B--2---:R-:W-:Y:S04]  /*1c080*/  LDGSTS.E [R2+0x4c00c], desc[UR8][R120.64], !P5 ;  /* 0x4c00c00078027fae */ /* 0x004fe8000e921848 */
[----:B------:R-:W2:Y:S04]  /*1c090*/  LDL.64 R120, [R1+0x650] ;  /* 0x0006500001787983 */ /* 0x000ea80000100a00 */
[----:B---3--:R-:W-:Y:S04]  /*1c0a0*/  LDGSTS.E [R2+0x50000], desc[UR8][R106.64], !P6 ;  /* 0x500000006a027fae */ /* 0x008fe8000f121848 */
[----:B----4-:R-:W-:Y:S04]  /*1c0b0*/  LDGSTS.E [R2+0x54000], desc[UR8][R102.64], !P6 ;  /* 0x5400000066027fae */ /* 0x010fe8000f121848 */
[----:B------:R-:W-:Y:S04]  /*1c0c0*/  LDGSTS.E [R2+0x58000], desc[UR8][R88.64], !P6 ;  /* 0x5800000058027fae */ /* 0x000fe8000f121848 */
[----:B------:R-:W3:Y:S04]  /*1c0d0*/  LDL.64 R106, [R1+0x648] ;  /* 0x00064800016a7983 */ /* 0x000ee80000100a00 */
[----:B------:R-:W4:Y:S04]  /*1c0e0*/  LDL.64 R102, [R1+0x640] ;  /* 0x0006400001667983 */ /* 0x000f280000100a00 */
[----:B------:R-:W4:Y:S04]  /*1c0f0*/  LDL.64 R88, [R1+0x638] ;  /* 0x0006380001587983 */ /* 0x000f280000100a00 */
[----:B------:R-:W-:Y:S04]  /*1c100*/  LDGSTS.E [R2+0x5c000], desc[UR8][R86.64], !P6 ;  /* 0x5c00000056027fae */ /* 0x000fe8000f121848 */
        /* <DEDUP_REMOVED lines=14> */
[----:B------:R-:W-:Y:S04]  /*1c1f0*/  LDGSTS.E [R2+0x58004], desc[UR8][R200.64], !P0 ;  /* 0x58004000c8027fae */ /* 0x000fe8000c121848 */
[----:B------:R-:W4:Y:S01]  /*1c200*/  LDL.64 R204, [R1+0x608] ;  /* 0x0006080001cc7983 */ /* 0x000f220000100a00 */
[----:B------:R-:W-:Y:S01]  /*1c210*/  ISETP.GE.U32.AND P5, PT, R0, 0x7ffffeaf, PT ;  /* 0x7ffffeaf0000780c */ /* 0x000fe20003fa6070 */
[----:B------:R-:W1:Y:S02]  /*1c220*/  LDC R26, c[0x0][0x230] ;  /* 0x00008c00ff1a7b82 */ /* 0x000e640000000800 */
        /* <DEDUP_REMOVED lines=68> */
[----:B------:R-:W-:Y:S04]  /*1c670*/  LDGSTS.E [R2+0x7c000], desc[UR8][R190.64], !P1 ;  /* 0x7c000000be027fae */ /* 0x000fe8000c921848 */
[----:B------:R-:W4:Y:S01]  /*1c680*/  LDL.64 R194, [R1+0xde8] ;  /* 0x000de80001c27983 */ /* 0x000f220000100a00 */
[----:B------:R-:W1:Y:S03]  /*1c690*/  LDC R28, c[0x0][0x230] ;  /* 0x00008c00ff1c7b82 */ /* 0x000e660000000800 */
[----:B------:R-:W-:Y:S04]  /*1c6a0*/  LDGSTS.E [R2+0x70004], desc[UR8][R188.64], !P3 ;  /* 0x70004000bc027fae */ /* 0x000fe8000d921848 */
[----:B------:R-:W4:Y:S04]  /*1c6b0*/  LDL.64 R192, [R1+0xdd8] ;  /* 0x000dd80001c07983 */ /* 0x000f280000100a00 */
[----:B------:R-:W-:Y:S04]  /*1c6c0*/  LDGSTS.E [R2+0x74004], desc[UR8][R186.64], !P3 ;  /* 0x74004000ba027fae */ /* 0x000fe8000d921848 */
[----:B------:R-:W4:Y:S04]  /*1c6d0*/  LDL.64 R190, [R1+0xdd0] ;  /* 0x000dd00001be7983 */ /* 0x000f280000100a00 */
[----:B------:R-:W-:Y:S01]  /*1c6e0*/  LDGSTS.E [R2+0x78004], desc[UR8][R184.64], !P3 ;  /* 0x78004000b8027fae */ /* 0x000fe2000d921848 */
[----:B------:R-:W-:-:S03]  /*1c6f0*/  ISETP.GE.U32.AND P1, PT, R6, 0x7ffffeec, PT ;  /* 0x7ffffeec0600780c */ /* 0x000fc60003f26070 */
[----:B------:R-:W4:Y:S04]  /*1c700*/  LDL.64 R188, [R1+0xda8] ;  /* 0x000da80001bc7983 */ /* 0x000f280000100a00 */
        /* <DEDUP_REMOVED lines=27> */
[----:B------:R1:W-:Y:S04]  /*1c8c0*/  LDGSTS.E [R2+0x7c00c], desc[UR8][R86.64], !P5 ;  /* 0x7c00c00056027fae */ /* 0x0003e8000e921848 */
[----:B------:R-:W4:Y:S04]  /*1c8d0*/  LDL.64 R86, [R1+0xdb0] ;  /* 0x000db00001567983 */ /* 0x000f280000100a00 */
[----:B------:R-:W-:Y:S01]  /*1c8e0*/  LDGSTS.E [R21+0x40000], desc[UR8][R194.64], !P1 ;  /* 0x40000000c2157fae */ /* 0x000fe2000c921848 */
[----:B-1----:R-:W-:Y:S01]  /*1c8f0*/  VIADD R0, R7, 0xffffff69 ;  /* 0xffffff6907007836 */ /* 0x002fe20000000000 */
[----:B------:R-:W-:Y:S01]  /*1c900*/  IADD3 R6, R20, -0x98, RZ ;  /* 0xffffff6814067810 */ /* 0x000fe20007ffe0ff */
[----:B------:R-:W-:Y:S01]  /*1c910*/  VIADD R2, R24, 0xffffff4b ;  /* 0xffffff4b18027836 */ /* 0x000fe20000000000 */
[----:B------:R-:W1:Y:S01]  /*1c920*/  LDC R7, c[0x0][0x230] ;  /* 0x00008c00ff077b82 */ /* 0x000e620000000800 */
[----:B------:R-:W4:Y:S04]  /*1c930*/  LDL.64 R194, [R1+0x1380] ;  /* 0x0013800001c27983 */ /* 0x000f280000100a00 */
[----:B--2---:R-:W-:Y:S01]  /*1c940*/  LDGSTS.E [R21+0x44000], desc[UR8][R120.64], !P1 ;  /* 0x4400000078157fae */ /* 0x004fe2000c921848 */
[----:B------:R-:W-:-:S02]  /*1c950*/  ISETP.GE.U32.AND P4, PT, R0, 0x7ffffeea, PT ;  /* 0x7ffffeea0000780c */ /* 0x000fc40003f86070 */
[----:B------:R-:W2:Y:S01]  /*1c960*/  LDC R24, c[0x0][0x230] ;  /* 0x00008c00ff187b82 */ /* 0x000ea20000000800 */
[----:B------:R-:W-:Y:S04]  /*1c970*/  LDGSTS.E [R21+0x48000], desc[UR8][R192.64], !P1 ;  /* 0x48000000c0157fae */ /* 0x000fe8000c921848 */
[----:B------:R-:W-:Y:S03]  /*1c980*/  LDGSTS.E [R21+0x4c000], desc[UR8][R190.64], !P1 ;  /* 0x4c000000be157fae */ /* 0x000fe6000c921848 */
[----:B------:R-:W2:Y:S01]  /*1c990*/  LDC R20, c[0x0][0x230] ;  /* 0x00008c00ff147b82 */ /* 0x000ea20000000800 */
[----:B------:R-:W2:Y:S04]  /*1c9a0*/  LDL.64 R120, [R1+0xd70] ;  /* 0x000d700001787983 */ /* 0x000ea80000100a00 */
[----:B---3--:R-:W-:Y:S04]  /*1c9b0*/  LDGSTS.E [R21+0x40004], desc[UR8][R106.64], !P3 ;  /* 0x400040006a157fae */ /* 0x008fe8000d921848 */
[----:B----4-:R-:W-:Y:S04]  /*1c9c0*/  LDGSTS.E [R21+0x44004], desc[UR8][R102.64], !P3 ;  /* 0x4400400066157fae */ /* 0x010fe8000d921848 */
[----:B------:R-:W-:Y:S04]  /*1c9d0*/  LDGSTS.E [R21+0x48004], desc[UR8][R88.64], !P3 ;  /* 0x4800400058157fae */ /* 0x000fe8000d921848 */
[----:B------:R-:W3:Y:S04]  /*1c9e0*/  LDL.64 R106, [R1+0x1338] ;  /* 0x00133800016a7983 */ /* 0x000ee80000100a00 */
[----:B------:R-:W4:Y:S04]  /*1c9f0*/  LDL.64 R102, [R1+0x1340] ;  /* 0x0013400001667983 */ /* 0x000f280000100a00 */
[----:B------:R-:W4:Y:S04]  /*1ca00*/  LDL.64 R88, [R1+0x1348] ;  /* 0x0013480001587983 */ /* 0x000f280000100a00 */
[----:B------:R-:W-:Y:S01]  /*1ca10*/  LDGSTS.E [R21+0x4c004], desc[UR8][R86.64], !P3 ;  /* 0x4c00400056157fae */ /* 0x000fe2000d921848 */
[----:B------:R-:W-:-:S02]  /*1ca20*/  ISETP.GE.U32.AND P5, PT, R6, 0x7ffffee9, PT ;  /* 0x7ffffee90600780c */ /* 0x000fc40003fa6070 */
[----:B------:R-:W-:Y:S01]  /*1ca30*/  ISETP.GE.U32.AND P6, PT, R2, 0x7ffffecc, PT ;  /* 0x7ffffecc0200780c */ /* 0x000fe20003fc6070 */
[----:B------:R-:W4:Y:S01]  /*1ca40*/  LDL.64 R192, [R1+0x1388] ;  /* 0x0013880001c07983 */ /* 0x000f220000100a00 */
[----:B------:R-:W1:Y:S03]  /*1ca50*/  LDC R2, c[0x0][0x230] ;  /* 0x00008c00ff027b82 */ /* 0x000e660000000800 */
[----:B------:R-:W-:Y:S04]  /*1ca60*/  LDGSTS.E [R21+0x40008], desc[UR8][R188.64], !P4 ;  /* 0x40008000bc157fae */ /* 0x000fe8000e121848 */
[----:B------:R-:W4:Y:S01]  /*1ca70*/  LDL.64 R86, [R1+0x1350] ;  /* 0x0013500001567983 */ /* 0x000f220000100a00 */
[----:B------:R-:W-:Y:S01]  /*1ca80*/  VIADD R0, R25, 0xffffff4a ;  /* 0xffffff4a19007836 */ /* 0x000fe20000000000 */
[----:B------:R-:W1:Y:S02]  /*1ca90*/  LDC R6, c[0x0][0x230] ;  /* 0x00008c00ff067b82 */ /* 0x000e640000000800 */
[----:B------:R-:W4:Y:S04]  /*1caa0*/  LDL.64 R190, [R1+0x1390] ;  /* 0x0013900001be7983 */ /* 0x000f280000100a00 */
[----:B------:R-:W-:Y:S02]  /*1cab0*/  LDGSTS.E [R21+0x44008], desc[UR8][R186.64], !P4 ;  /* 0x44008000ba157fae */ /* 0x000fe4000e121848 */
        /* <DEDUP_REMOVED lines=24> */
[----:B------:R-:W-:-:S02]  /*1cc40*/  VIADD R0, R27, 0xffffff49 ;  /* 0xffffff491b007836 */ /* 0x000fc40000000000 */
[----:B------:R-:W4:Y:S03]  /*1cc50*/  LDC R27, c[0x0][0x230] ;  /* 0x00008c00ff1b7b82 */ /* 0x000f260000000800 */
[----:B------:R-:W-:Y:S02]  /*1cc60*/  ISETP.GE.U32.AND P1, PT, R0, 0x7ffffeca, PT ;  /* 0x7ffffeca0000780c */ /* 0x000fe40003f26070 */
[----:B------:R-:W-:-:S04]  /*1cc70*/  IADD3 R0, R29, -0xb8, RZ ;  /* 0xffffff481d007810 */ /* 0x000fc80007ffe0ff */
[----:B------:R-:W-:Y:S01]  /*1cc80*/  ISETP.GE.U32.AND P3, PT, R0, 0x7ffffec9, PT ;  /* 0x7ffffec90000780c */ /* 0x000fe20003f66070 */
[----:B------:R-:W-:Y:S01]  /*1cc90*/  VIADD R0, R26, 0xffffff2b ;  /* 0xffffff2b1a007836 */ /* 0x000fe20000000000 */
[----:B------:R-:W-:Y:S01]  /*1cca0*/  LDGSTS.E [R21+0x50004], desc[UR8][R204.64], !P0 ;  /* 0x50004000cc157fae */ /* 0x000fe2000c121848 */
[----:B------:R-:W4:Y:S03]  /*1ccb0*/  LDC R26, c[0x0][0x230] ;  /* 0x00008c00ff1a7b82 */ /* 0x000f260000000800 */
[----:B------:R-:W-:Y:S01]  /*1ccc0*/  ISETP.GE.U32.AND P4, PT, R0, 0x7ffffeac, PT ;  /* 0x7ffffeac0000780c */ /* 0x000fe20003f86070 */
[----:B-1----:R-:W-:Y:S01]  /*1ccd0*/  VIADD R0, R2, 0xffffff2a ;  /* 0xffffff2a02007836 */ /* 0x002fe20000000000 */
        /* <DEDUP_REMOVED lines=56> */
[----:B------:R-:W-:Y:S01]  /*1d060*/  LDGSTS.E [R21+0x68008], desc[UR8][R208.64], !P6 ;  /* 0x68008000d0157fae */ /* 0x000fe2000f121848 */
[----:B------:R-:W-:-:S03]  /*1d070*/  ISETP.GE.U32.AND P4, PT, R0, 0x7ffffe8a, PT ;  /* 0x7ffffe8a0000780c */ /* 0x000fc60003f86070 */
[----:B------:R-:W-:Y:S01]  /*1d080*/  LDGSTS.E [R21+0x6c008], desc[UR8][R206.64], !P6 ;  /* 0x6c008000ce157fae */ /* 0x000fe2000f121848 */
[----:B-1----:R-:W-:Y:S02]  /*1d090*/  IADD3 R0, R2, -0xf8, RZ ;  /* 0xffffff0802007810 */ /* 0x002fe40007ffe0ff */
        /* <DEDUP_REMOVED lines=51> */
[----:B------:R-:W4:Y:S01]  /*1d3d0*/  LDL.64 R86, [R1+0xd30] ;  /* 0x000d300001567983 */ /* 0x000f220000100a00 */
[----:B------:R-:W-:Y:S01]  /*1d3e0*/  VIADD R0, R6, 0xffffff65 ;  /* 0xffffff6506007836 */ /* 0x000fe20000000000 */
[----:B-1----:R-:W1:Y:S02]  /*1d3f0*/  LDC R21, c[0x0][0x230] ;  /* 0x00008c00ff157b82 */ /* 0x002e640000000800 */
[----:B------:R-:W-:Y:S01]  /*1d400*/  LDGSTS.E [R250+0x40000], desc[UR8][R194.64], !P1 ;  /* 0x40000000c2fa7fae */ /* 0x000fe2000c921848 */
[----:B------:R-:W-:-:S02]  /*1d410*/  IADD3 R6, R7, -0x9c, RZ ;  /* 0xffffff6407067810 */ /* 0x000fc40007ffe0ff */
[----:B------:R-:W-:Y:S01]  /*1d420*/  ISETP.GE.U32.AND P4, PT, R0, 0x7ffffee6, PT ;  /* 0x7ffffee60000780c */ /* 0x000fe20003f86070 */
[----:B------:R-:W-:Y:S01]  /*1d430*/  VIADD R2, R20, 0xffffff47 ;  /* 0xffffff4714027836 */ /* 0x000fe20000000000 */
[----:B------:R-:W4:Y:S04]  /*1d440*/  LDL.64 R194, [R1+0x920] ;  /* 0x0009200001c27983 */ /* 0x000f280000100a00 */
[----:B--2---:R-:W-:Y:S01]  /*1d450*/  LDGSTS.E [R250+0x44000], desc[UR8][R120.64], !P1 ;  /* 0x4400000078fa7fae */ /* 0x004fe2000c921848 */
[----:B------:R-:W-:Y:S01]  /*1d460*/  ISETP.GE.U32.AND P5, PT, R6, 0x7ffffee5, PT ;  /* 0x7ffffee50600780c */ /* 0x000fe20003fa6070 */
[----:B------:R-:W-:Y:S01]  /*1d470*/  VIADD R0, R24, 0xffffff46 ;  /* 0xffffff4618007836 */ /* 0x000fe20000000000 */
[----:B------:R-:W-:Y:S01]  /*1d480*/  ISETP.GE.U32.AND P6, PT, R2, 0x7ffffec8, PT ;  /* 0x7ffffec80200780c */ /* 0x000fe20003fc6070 */
[----:B------:R-:W-:Y:S01]  /*1d490*/  LDGSTS.E [R250+0x48000], desc[UR8][R192.64], !P1 ;  /* 0x48000000c0fa7fae */ /* 0x000fe2000c921848 */
[----:B------:R-:W2:Y:S03]  /*1d4a0*/  LDC R2, c[0x0][0x230] ;  /* 0x00008c00ff027b82 */ /* 0x000ea60000000800 */
[----:B------:R-:W-:Y:S04]  /*1d4b0*/  LDGSTS.E [R250+0x4c000], desc[UR8][R190.64], !P1 ;  /* 0x4c000000befa7fae */ /* 0x000fe8000c921848 */
[----:B------:R-:W2:Y:S01]  /*1d4c0*/  LDL.64 R120, [R1+0xcf0] ;  /* 0x000cf00001787983 */ /* 0x000ea20000100a00 */
[----:B------:R-:W1:Y:S03]  /*1d4d0*/  LDC R7, c[0x0][0x230] ;  /* 0x00008c00ff077b82 */ /* 0x000e660000000800 */
[----:B---3--:R-:W-:Y:S04]  /*1d4e0*/  LDGSTS.E [R250+0x40004], desc[UR8][R106.64], !P3 ;  /* 0x400040006afa7fae */ /* 0x008fe8000d921848 */
[----:B----4-:R-:W-:Y:S01]  /*1d4f0*/  LDGSTS.E [R250+0x44004], desc[UR8][R102.64], !P3 ;  /* 0x4400400066fa7fae */ /* 0x010fe2000d921848 */
[----:B------:R-:W3:Y:S03]  /*1d500*/  LDC R20, c[0x0][0x230] ;  /* 0x00008c00ff147b82 */ /* 0x000ee60000000800 */
[----:B------:R-:W-:Y:S04]  /*1d510*/  LDGSTS.E [R250+0x48004], desc[UR8][R88.64], !P3 ;  /* 0x4800400058fa7fae */ /* 0x000fe8000d921848 */
[----:B------:R-:W4:Y:S01]  /*1d520*/  LDL.64 R106, [R1+0x13b8] ;  /* 0x0013b800016a7983 */ /* 0x000f220000100a00 */
[----:B------:R-:W3:Y:S03]  /*1d530*/  LDC R6, c[0x0][0x230] ;  /* 0x00008c00ff067b82 */ /* 0x000ee60000000800 */
[----:B------:R-:W3:Y:S04]  /*1d540*/  LDL.64 R102, [R1+0x13c0] ;  /* 0x0013c00001667983 */ /* 0x000ee80000100a00 */
[----:B------:R-:W3:Y:S01]  /*1d550*/  LDL.64 R88, [R1+0x13c8] ;  /* 0x0013c80001587983 */ /* 0x000ee20000100a00 */
[----:B------:R-:W1:Y:S03]  /*1d560*/  LDC R24, c[0x0][0x230] ;  /* 0x00008c00ff187b82 */ /* 0x000e660000000800 */
[----:B------:R-:W-:Y:S04]  /*1d570*/  LDGSTS.E [R250+0x4c004], desc[UR8][R86.64], !P3 ;  /* 0x4c00400056fa7fae */ /* 0x000fe8000d921848 */
[----:B------:R-:W3:Y:S04]  /*1d580*/  LDL.64 R192, [R1+0x918] ;  /* 0x0009180001c07983 */ /* 0x000ee80000100a00 */
[----:B------:R-:W-:Y:S04]  /*1d590*/  LDGSTS.E [R250+0x40008], desc[UR8][R188.64], !P4 ;  /* 0x40008000bcfa7fae */ /* 0x000fe8000e121848 */
[----:B------:R-:W3:Y:S04]  /*1d5a0*/  LDL.64 R86, [R1+0x13d0] ;  /* 0x0013d00001567983 */ /* 0x000ee80000100a00 */
        /* <DEDUP_REMOVED lines=14> */
[----:B--2---:R-:W-:Y:S04]  /*1d690*/  LDGSTS.E [R250+0x4c00c], desc[UR8][R120.64], !P5 ;  /* 0x4c00c00078fa7fae */ /* 0x004fe8000e921848 */
[----:B------:R-:W2:Y:S04]  /*1d6a0*/  LDL.64 R120, [R1+0x550] ;  /* 0x0005500001787983 */ /* 0x000ea80000100a00 */
[----:B----4-:R-:W-:Y:S04]  /*1d6b0*/  LDGSTS.E [R250+0x50000], desc[UR8][R106.64], !P6 ;  /* 0x500000006afa7fae */ /* 0x010fe8000f121848 */
[----:B---3--:R-:W-:Y:S04]  /*1d6c0*/  LDGSTS.E [R250+0x54000], desc[UR8][R102.64], !P6 ;  /* 0x5400000066fa7fae */ /* 0x008fe8000f121848 */
        /* <DEDUP_REMOVED lines=43> */
[----:B------:R-:W4:Y:S04]  /*1d980*/  LDL.64 R184, [R1+0x1d10] ;  /* 0x001d100001b87983 */ /* 0x000f280000100a00 */
[----:B------:R-:W4:Y:S01]  /*1d990*/  LDL.64 R182, [R1+0x1cf8] ;  /* 0x001cf80001b67983 */ /* 0x000f220000100a00 */
[----:B-1----:R-:W-:-:S02]  /*1d9a0*/  VIADD R0, R7, 0xffffff25 ;  /* 0xffffff2507007836 */ /* 0x002fc40000000000 */
[----:B------:R-:W1:Y:S01]  /*1d9b0*/  LDC R7, c[0x0][0x230] ;  /* 0x00008c00ff077b82 */ /* 0x000e620000000800 */
[----:B------:R-:W4:Y:S04]  /*1d9c0*/  LDL.64 R166, [R1+0x1ce8] ;  /* 0x001ce80001a67983 */ /* 0x000f280000100a00 */
[----:B------:R-:W4:Y:S04]  /*1d9d0*/  LDL.64 R150, [R1+0x1ce0] ;  /* 0x001ce00001967983 */ /* 0x000f280000100a00 */
[----:B------:R-:W4:Y:S04]  /*1d9e0*/  LDL.64 R134, [R1+0x1cd8] ;  /* 0x001cd80001867983 */ /* 0x000f280000100a00 */
[----:B--2---:R-:W-:Y:S04]  /*1d9f0*/  LDGSTS.E [R250+0x6c000], desc[UR8][R120.64], !P4 ;  /* 0x6c00000078fa7fae */ /* 0x004fe8000e121848 */
[----:B------:R-:W2:Y:S04]  /*1da00*/  LDL.64 R120, [R1+0x1d08] ;  /* 0x001d080001787983 */ /* 0x000ea80000100a00 */
[----:B---3--:R-:W-:Y:S04]  /*1da10*/  LDGSTS.E [R250+0x60004], desc[UR8][R106.64], !P5 ;  /* 0x600040006afa7fae */ /* 0x008fe8000e921848 */
[----:B----4-:R-:W-:Y:S04]  /*1da20*/  LDGSTS.E [R250+0x64004], desc[UR8][R102.64], !P5 ;  /* 0x6400400066fa7fae */ /* 0x010fe8000e921848 */
[----:B------:R-:W-:Y:S01]  /*1da30*/  LDGSTS.E [R250+0x68004], desc[UR8][R88.64], !P5 ;  /* 0x6800400058fa7fae */ /* 0x000fe2000e921848 */
[----:B------:R-:W-:-:S03]  /*1da40*/  ISETP.GE.U32.AND P6, PT, R0, 0x7ffffea6, PT ;  /* 0x7ffffea60000780c */ /* 0x000fc60003fc6070 */
[----:B------:R-:W3:Y:S04]  /*1da50*/  LDL.64 R106, [R1+0x1cd0] ;  /* 0x001cd000016a7983 */ /* 0x000ee80000100a00 */
[----:B------:R-:W4:Y:S04]  /*1da60*/  LDL.64 R102, [R1+0x1cc8] ;  /* 0x001cc80001667983 */ /* 0x000f280000100a00 */
[----:B------:R-:W3:Y:S04]  /*1da70*/  LDL.64 R88, [R1+0x1d00] ;  /* 0x001d000001587983 */ /* 0x000ee80000100a00 */
[----:B------:R-:W-:Y:S01]  /*1da80*/  LDGSTS.E [R250+0x6c004], desc[UR8][R86.64], !P5 ;  /* 0x6c00400056fa7fae */ /* 0x000fe2000e921848 */
[----:B------:R-:W-:Y:S01]  /*1da90*/  IADD3 R0, R21, -0xdc, RZ ;  /* 0xffffff2415007810 */ /* 0x000fe20007ffe0ff */
[----:B-1----:R-:W-:Y:S01]  /*1daa0*/  VIADD R7, R7, 0xffffff61 ;  /* 0xffffff6107077836 */ /* 0x002fe20000000000 */
[----:B------:R-:W1:Y:S01]  /*1dab0*/  LDC R21, c[0x0][0x230] ;  /* 0x00008c00ff157b82 */ /* 0x000e620000000800 */
[----:B------:R-:W-:Y:S04]  /*1dac0*/  LDGSTS.E [R250+0x60008], desc[UR8][R212.64], !P6 ;  /* 0x60008000d4fa7fae */ /* 0x000fe8000f121848 */
[----:B------:R-:W4:Y:S01]  /*1dad0*/  LDL.64 R86, [R1+0x1cf0] ;  /* 0x001cf00001567983 */ /* 0x000f220000100a00 */
[----:B------:R-:W-:Y:S01]  /*1dae0*/  ISETP.GE.U32.AND P0, PT, R0, 0x7ffffea5, PT ;  /* 0x7ffffea50000780c */ /* 0x000fe20003f06070 */
[----:B------:R-:W-:-:S02]  /*1daf0*/  VIADD R0, R20, 0xffffff07 ;  /* 0xffffff0714007836 */ /* 0x000fc40000000000 */
[----:B------:R-:W-:Y:S01]  /*1db00*/  LDGSTS.E [R250+0x64008], desc[UR8][R210.64], !P6 ;  /* 0x64008000d2fa7fae */ /* 0x000fe2000f121848 */
[----:B------:R-:W1:Y:S02]  /*1db10*/  LDC R20, c[0x0][0x230] ;  /* 0x00008c00ff147b82 */ /* 0x000e640000000800 */
[----:B------:R-:W-:Y:S01]  /*1db20*/  ISETP.GE.U32.AND P1, PT, R0, 0x7ffffe88, PT ;  /* 0x7ffffe880000780c */ /* 0x000fe20003f26070 */
[----:B------:R-:W-:Y:S01]  /*1db30*/  VIADD R0, R25, 0xffffff06 ;  /* 0xffffff0619007836 */ /* 0x000fe20000000000 */
[----:B------:R-:W-:Y:S04]  /*1db40*/  LDGSTS.E [R250+0x68008], desc[UR8][R208.64], !P6 ;  /* 0x68008000d0fa7fae */ /* 0x000fe8000f121848 */
[----:B------:R-:W-:Y:S01]  /*1db50*/  ISETP.GE.U32.AND P3, PT, R0, 0x7ffffe87, PT ;  /* 0x7ffffe870000780c */ /* 0x000fe20003f66070 */
[----:B------:R-:W-:Y:S01]  /*1db60*/  VIADD R0, R6, 0xffffff05 ;  /* 0xffffff0506007836 */ /* 0x000fe20000000000 */
[----:B------:R-:W-:Y:S01]  /*1db70*/  LDGSTS.E [R250+0x6c008], desc[UR8][R206.64], !P6 ;  /* 0x6c008000cefa7fae */ /* 0x000fe2000f121848 */
[----:B------:R-:W1:Y:S03]  /*1db80*/  LDC R6, c[0x0][0x230] ;  /* 0x00008c00ff067b82 */ /* 0x000e660000000800 */
[----:B------:R-:W-:-:S05]  /*1db90*/  ISETP.GE.U32.AND P4, PT, R0, 0x7ffffe86, PT ;  /* 0x7ffffe860000780c */ /* 0x000fca0003f86070 */
[----:B------:R-:W4:Y:S01]  /*1dba0*/  LDC R25, c[0x0][0x230] ;  /* 0x00008c00ff197b82 */ /* 0x000f220000000800 */
[----:B------:R-:W-:Y:S04]  /*1dbb0*/  LDGSTS.E [R250+0x6000c], desc[UR8][R204.64], !P0 ;  /* 0x6000c000ccfa7fae */ /* 0x000fe8000c121848 */
[----:B------:R-:W-:Y:S04]  /*1dbc0*/  LDGSTS.E [R250+0x6400c], desc[UR8][R202.64], !P0 ;  /* 0x6400c000cafa7fae */ /* 0x000fe8000c121848 */
[----:B------:R-:W-:Y:S04]  /*1dbd0*/  LDGSTS.E [R250+0x6800c], desc[UR8][R200.64], !P0 ;  /* 0x6800c000c8fa7fae */ /* 0x000fe8000c121848 */
[----:B------:R-:W-:Y:S01]  /*1dbe0*/  LDGSTS.E [R250+0x6c00c], desc[UR8][R198.64], !P0 ;  /* 0x6c00c000c6fa7fae */ /* 0x000fe2000c121848 */
[----:B------:R-:W-:-:S03]  /*1dbf0*/  IADD3 R0, R2, -0xfc, RZ ;  /* 0xffffff0402007810 */ /* 0x000fc60007ffe0ff */
[----:B------:R-:W4:Y:S04]  /*1dc00*/  LDL.64 R200, [R1+0x1088] ;  /* 0x0010880001c87983 */ /* 0x000f280000100a00 */
[----:B------:R-:W-:Y:S04]  /*1dc10*/  LDGSTS.E [R250+0x70000], desc[UR8][R196.64], !P1 ;  /* 0x70000000c4fa7fae */ /* 0x000fe8000c921848 */
[----:B------:R-:W4:Y:S04]  /*1dc20*/  LDL.64 R198, [R1+0x1090] ;  /* 0x0010900001c67983 */ /* 0x000f280000100a00 */
[----:B------:R-:W-:Y:S01]  /*1dc30*/  LDGSTS.E [R250+0x74000], desc[UR8][R194.64], !P1 ;  /* 0x74000000c2fa7fae */ /* 0x000fe2000c921848 */
[----:B------:R-:W-:Y:S01]  /*1dc40*/  ISETP.GE.U32.AND P5, PT, R0, 0x7ffffe85, PT ;  /* 0x7ffffe850000780c */ /* 0x000fe20003fa6070 */
[----:B------:R-:W-:-:S02]  /*1dc50*/  VIADD R2, R24, 0xffffff63 ;  /* 0xffffff6318027836 */ /* 0x000fc40000000000 */
[----:B------:R-:W4:Y:S04]  /*1dc60*/  LDL.64 R196, [R1+0x1098] ;  /* 0x0010980001c47983 */ /* 0x000f280000100a00 */
[----:B------:R-:W-:Y:S01]  /*1dc70*/  LDGSTS.E [R250+0x78000], desc[UR8][R192.64], !P1 ;  /* 0x78000000c0fa7fae */ /* 0x000fe2000c921848 */
[----:B------:R-:W-:Y:S01]  /*1dc80*/  VIADD R0, R26, 0xffffff62 ;  /* 0xffffff621a007836 */ /* 0x000fe20000000000 */
[----:B-1----:R-:W-:Y:S01]  /*1dc90*/  IADD3 R6, R6, -0xa0, RZ ;  /* 0xffffff6006067810 */ /* 0x002fe20007ffe0ff */
[----:B------:R-:W1:Y:S01]  /*1dca0*/  LDC R24, c[0x0][0x230] ;  /* 0x00008c00ff187b82 */ /* 0x000e620000000800 */
[----:B------:R-:W4:Y:S04]  /*1dcb0*/  LDL.64 R194, [R1+0x8e8] ;  /* 0x0008e80001c27983 */ /* 0x000f280000100a00 */
[----:B------:R-:W-:Y:S04]  /*1dcc0*/  LDGSTS.E [R250+0x7c000], desc[UR8][R190.64], !P1 ;  /* 0x7c000000befa7fae */ /* 0x000fe8000c921848 */
[----:B------:R-:W-:Y:S04]  /*1dcd0*/  LDGSTS.E [R250+0x70004], desc[UR8][R188.64], !P3 ;  /* 0x70004000bcfa7fae */ /* 0x000fe8000d921848 */
[----:B------:R-:W-:Y:S04]  /*1dce0*/  LDGSTS.E [R250+0x74004], desc[UR8][R186.64], !P3 ;  /* 0x74004000bafa7fae */ /* 0x000fe8000d921848 */
[----:B------:R-:W-:Y:S01]  /*1dcf0*/  LDGSTS.E [R250+0x78004], desc[UR8][R184.64], !P3 ;  /* 0x78004000b8fa7fae */ /* 0x000fe2000d921848 */
[----:B------:R-:W-:-:S02]  /*1dd00*/  ISETP.GE.U32.AND P0, PT, R2, 0x7ffffee4, PT ;  /* 0x7ffffee40200780c */ /* 0x000fc40003f06070 */
[----:B------:R-:W-:Y:S01]  /*1dd10*/  ISETP.GE.U32.AND P1, PT, R0, 0x7ffffee3, PT ;  /* 0x7ffffee30000780c */ /* 0x000fe20003f26070 */
        /* <DEDUP_REMOVED lines=8> */
[----:B------:R-:W-:Y:S04]  /*1dda0*/  LDGSTS.E [R250+0x74008], desc[UR8][R182.64], !P4 ;  /* 0x74008000b6fa7fae */ /* 0x000fe8000e121848 */
[----:B------:R-:W3:Y:S04]  /*1ddb0*/  LDL.64 R88, [R1+0xcd8] ;  /* 0x000cd80001587983 */ /* 0x000ee80000100a00 */
[----:B----4-:R-:W-:Y:S04]  /*1ddc0*/  LDGSTS.E [R250+0x78008], desc[UR8][R86.64], !P4 ;  /* 0x7800800056fa7fae */ /* 0x010fe8000e121848 */
        /* <DEDUP_REMOVED lines=12> */
[----:B------:R-:W-:Y:S01]  /*1de90*/  LDGSTS.E [R251+0x40000], desc[UR8][R184.64], !P0 ;  /* 0x40000000b8fb7fae */ /* 0x000fe2000c121848 */
[----:B------:R-:W-:-:S02]  /*1dea0*/  ISETP.GE.U32.AND P3, PT, R7, 0x7ffffee2, PT ;  /* 0x7ffffee20700780c */ /* 0x000fc40003f66070 */
[----:B------:R-:W-:Y:S01]  /*1deb0*/  ISETP.GE.U32.AND P4, PT, R6, 0x7ffffee1, PT ;  /* 0x7ffffee10600780c */ /* 0x000fe20003f86070 */
[----:B------:R-:W-:Y:S01]  /*1dec0*/  VIADD R2, R20, 0xffffff43 ;  /* 0xffffff4314027836 */ /* 0x000fe20000000000 */
[----:B------:R-:W1:Y:S01]  /*1ded0*/  LDC R7, c[0x0][0x230] ;  /* 0x00008c00ff077b82 */ /* 0x000e620000000800 */
[----:B------:R-:W4:Y:S04]  /*1dee0*/  LDL.64 R184, [R1+0x8c0] ;  /* 0x0008c00001b87983 */ /* 0x000f280000100a00 */
[----:B--2---:R-:W-:Y:S01]  /*1def0*/  LDGSTS.E [R251+0x44000], desc[UR8][R120.64], !P0 ;  /* 0x4400000078fb7fae */ /* 0x004fe2000c121848 */
[----:B------:R-:W-:Y:S01]  /*1df00*/  VIADD R0, R21, 0xffffff42 ;  /* 0xffffff4215007836 */ /* 0x000fe20000000000 */
[----:B------:R-:W-:Y:S01]  /*1df10*/  ISETP.GE.U32.AND P5, PT, R2, 0x7ffffec4, PT ;  /* 0x7ffffec40200780c */ /* 0x000fe20003fa6070 */
[----:B------:R-:W2:Y:S08]  /*1df20*/  LDC R21, c[0x0][0x230] ;  /* 0x00008c00ff157b82 */ /* 0x000eb00000000800 */
[----:B------:R-:W2:Y:S01]  /*1df30*/  LDC R2, c[0x0][0x230] ;  /* 0x00008c00ff027b82 */ /* 0x000ea20000000800 */
[----:B------:R-:W2:Y:S07]  /*1df40*/  LDL.64 R120, [R1+0x10a0] ;  /* 0x0010a00001787983 */ /* 0x000eae0000100a00 */
[----:B------:R-:W1:Y:S01]  /*1df50*/  LDC R20, c[0x0][0x230] ;  /* 0x00008c00ff147b82 */ /* 0x000e620000000800 */
[----:B---3--:R-:W-:Y:S01]  /*1df60*/  LDGSTS.E [R251+0x48000], desc[UR8][R88.64], !P0 ;  /* 0x4800000058fb7fae */ /* 0x008fe2000c121848 */
[----:B------:R-:W-:-:S06]  /*1df70*/  UIADD3 UR12, UR4, -0x100, URZ ;  /* 0xffffff00040c7890 */ /* 0x000fcc000fffe03f */
[----:B------:R-:W3:Y:S01]  /*1df80*/  LDC R6, c[0x0][0x230] ;  /* 0x00008c00ff067b82 */ /* 0x000ee20000000800 */
[----:B------:R-:W3:Y:S04]  /*1df90*/  LDL.64 R88, [R1+0x10a8] ;  /* 0x0010a80001587983 */ /* 0x000ee80000100a00 */
[----:B----4-:R-:W-:Y:S04]  /*1dfa0*/  LDGSTS.E [R251+0x4c000], desc[UR8][R86.64], !P0 ;  /* 0x4c00000056fb7fae */ /* 0x010fe8000c121848 */
        /* <DEDUP_REMOVED lines=16> */
[----:B--2---:R-:W-:Y:S04]  /*1e0b0*/  LDGSTS.E [R251+0x4400c], desc[UR8][R120.64], !P4 ;  /* 0x4400c00078fb7fae */ /* 0x004fe8000e121848 */
[----:B------:R-:W2:Y:S04]  /*1e0c0*/  LDL.64 R120, [R1+0x888] ;  /* 0x0008880001787983 */ /* 0x000ea80000100a00 */
[----:B---3--:R-:W-:Y:S04]  /*1e0d0*/  LDGSTS.E [R251+0x4800c], desc[UR8][R88.64], !P4 ;  /* 0x4800c00058fb7fae */ /* 0x008fe8000e121848 */
[----:B------:R-:W3:Y:S04]  /*1e0e0*/  LDL.64 R88, [R1+0x880] ;  /* 0x0008800001587983 */ /* 0x000ee80000100a00 */
[----:B----4-:R-:W-:Y:S01]  /*1e0f0*/  LDGSTS.E [R251+0x4c00c], desc[UR8][R86.64], !P4 ;  /* 0x4c00c00056fb7fae */ /* 0x010fe2000e121848 */
[----:B------:R-:W-:-:S03]  /*1e100*/  ISETP.GE.U32.AND P6, PT, R0, 0x7ffffec3, PT ;  /* 0x7ffffec30000780c */ /* 0x000fc60003fc6070 */
[----:B------:R-:W4:Y:S01]  /*1e110*/  LDL.64 R86, [R1+0x878] ;  /* 0x0008780001567983 */ /* 0x000f220000100a00 */
[----:B------:R-:W-:-:S03]  /*1e120*/  VIADD R0, R25, 0xffffff41 ;  /* 0xffffff4119007836 */ /* 0x000fc60000000000 */
[----:B------:R-:W-:Y:S02]  /*1e130*/  LDGSTS.E [R251+0x50000], desc[UR8][R194.64], !P5 ;  /* 0x50000000c2fb7fae */ /* 0x000fe4000e921848 */
[----:B------:R-:W-:Y:S02]  /*1e140*/  ISETP.GE.U32.AND P0, PT, R0, 0x7ffffec2, PT ;  /* 0x7ffffec20000780c */ /* 0x000fe40003f06070 */
[----:B------:R-:W-:Y:S01]  /*1e150*/  IADD3 R0, R27, -0xc0, RZ ;  /* 0xffffff401b007810 */ /* 0x000fe20007ffe0ff */
[----:B------:R-:W-:Y:S03]  /*1e160*/  LDGSTS.E [R251+0x54000], desc[UR8][R192.64], !P5 ;  /* 0x54000000c0fb7fae */ /* 0x000fe6000e921848 */
[----:B------:R-:W-:Y:S01]  /*1e170*/  ISETP.GE.U32.AND P1, PT, R0, 0x7ffffec1, PT ;  /* 0x7ffffec10000780c */ /* 0x000fe20003f26070 */
[----:B-1----:R-:W-:Y:S01]  /*1e180*/  VIADD R0, R24, 0xffffff23 ;  /* 0xffffff2318007836 */ /* 0x002fe20000000000 */
[----:B------:R-:W-:Y:S01]  /*1e190*/  LDGSTS.E [R251+0x58000], desc[UR8][R190.64], !P5 ;  /* 0x58000000befb7fae */ /* 0x000fe2000e921848 */
[----:B------:R-:W1:Y:S03]  /*1e1a0*/  LDC R24, c[0x0][0x230] ;  /* 0x00008c00ff187b82 */ /* 0x000e660000000800 */
[----:B------:R-:W-:Y:S01]  /*1e1b0*/  ISETP.GE.U32.AND P3, PT, R0, 0x7ffffea4, PT ;  /* 0x7ffffea40000780c */ /* 0x000fe20003f66070 */
[----:B------:R-:W-:Y:S01]  /*1e1c0*/  VIADD R0, R2, 0xffffff22 ;  /* 0xffffff2202007836 */ /* 0x000fe20000000000 */
[----:B------:R-:W-:Y:S04]  /*1e1d0*/  LDGSTS.E [R251+0x5c000], desc[UR8][R188.64], !P5 ;  /* 0x5c000000bcfb7fae */ /* 0x000fe8000e921848 */
[----:B------:R-:W-:Y:S01]  /*1e1e0*/  ISETP.GE.U32.AND P4, PT, R0, 0x7ffffea3, PT ;  /* 0x7ffffea30000780c */ /* 0x000fe20003f86070 */
[----:B------:R-:W-:Y:S01]  /*1e1f0*/  VIADD R0, R21, 0xffffff21 ;  /* 0xffffff2115007836 */ /* 0x000fe20000000000 */
[----:B------:R-:W-:Y:S04]  /*1e200*/  LDGSTS.E [R251+0x50004], desc[UR8][R186.64], !P6 ;  /* 0x50004000bafb7fae */ /* 0x000fe8000f121848 */
[----:B------:R-:W-:Y:S01]  /*1e210*/  LDGSTS.E [R251+0x54004], desc[UR8][R184.64], !P6 ;  /* 0x54004000b8fb7fae */ /* 0x000fe2000f121848 */
[----:B------:R-:W-:-:S02]  /*1e220*/  ISETP.GE.U32.AND P5, PT, R0, 0x7ffffea2, PT ;  /* 0x7ffffea20000780c */ /* 0x000fc40003fa6070 */
[----:B------:R-:W-:Y:S01]  /*1e230*/  IADD3 R0, R20, -0xe0, RZ ;  /* 0xffffff2014007810 */ /* 0x000fe20007ffe0ff */
[----:B------:R-:W-:Y:S04]  /*1e240*/  LDGSTS.E [R251+0x58004], desc[UR8][R182.64], !P6 ;  /* 0x58004000b6fb7fae */ /* 0x000fe8000f121848 */
[----:B------:R-:W-:Y:S01]  /*1e250*/  LDGSTS.E [R251+0x5c004], desc[UR8][R166.64], !P6 ;  /* 0x5c004000a6fb7fae */ /* 0x000fe2000f121848 */
[----:B------:R-:W-:-:S03]  /*1e260*/  ISETP.GE.U32.AND P6, PT, R0, 0x7ffffea1, PT ;  /* 0x7ffffea10000780c */ /* 0x000fc60003fc6070 */
[----:B------:R-:W-:Y:S04]  /*1e270*/  LDGSTS.E [R251+0x50008], desc[UR8][R150.64], !P0 ;  /* 0x5000800096fb7fae */ /* 0x000fe8000c121848 */
[----:B------:R-:W4:Y:S01]  /*1e280*/  LDL.64 R182, [R1+0x870] ;  /* 0x0008700001b67983 */ /* 0x000f220000100a00 */
[----:B------:R-:W-:-:S03]  /*1e290*/  VIADD R0, R7, 0xffffff03 ;  /* 0xffffff0307007836 */ /* 0x000fc60000000000 */
[----:B------:R-:W-:Y:S04]  /*1e2a0*/  LDGSTS.E [R251+0x54008], desc[UR8][R134.64], !P0 ;  /* 0x5400800086fb7fae */ /* 0x000fe8000c121848 */
[----:B------:R-:W4:Y:S01]  /*1e2b0*/  LDL.64 R166, [R1+0x14c8] ;  /* 0x0014c80001a67983 */ /* 0x000f220000100a00 */
[----:B------:R-:W-:-:S03]  /*1e2c0*/  MOV R7, UR12 ;  /* 0x0000000c00077c02 */ /* 0x000fc60008000f00 */
[----:B------:R-:W-:Y:S04]  /*1e2d0*/  LDGSTS.E [R251+0x58008], desc[UR8][R106.64], !P0 ;  /* 0x580080006afb7fae */ /* 0x000fe8000c121848 */
[----:B------:R-:W4:Y:S04]  /*1e2e0*/  LDL.64 R150, [R1+0x14d0] ;  /* 0x0014d00001967983 */ /* 0x000f280000100a00 */
[----:B------:R-:W-:Y:S04]  /*1e2f0*/  LDGSTS.E [R251+0x5c008], desc[UR8][R102.64], !P0 ;  /* 0x5c00800066fb7fae */ /* 0x000fe8000c121848 */
[----:B------:R-:W4:Y:S04]  /*1e300*/  LDL.64 R106, [R1+0x14d8] ;  /* 0x0014d800016a7983 */ /* 0x000f280000100a00 */
[----:B------:R-:W4:Y:S04]  /*1e310*/  LDL.64 R188, [R1+0x14e8] ;  /* 0x0014e80001bc7983 */ /* 0x000f280000100a00 */
[----:B------:R-:W4:Y:S04]  /*1e320*/  LDL.64 R102, [R1+0x14e0] ;  /* 0x0014e00001667983 */ /* 0x000f280000100a00 */
[----:B------:R-:W4:Y:S04]  /*1e330*/  LDL.64 R186, [R1+0x14f0] ;  /* 0x0014f00001ba7983 */ /* 0x000f280000100a00 */
[----:B------:R4:W-:Y:S04]  /*1e340*/  STL [R1+0x187c], R7 ;  /* 0x00187c0701007387 */ /* 0x0009e80000100800 */
        /* <DEDUP_REMOVED lines=11> */
[----:B------:R-:W4:Y:S01]  /*1e400*/  LDL.64 R190, [R1+0x1c58] ;  /* 0x001c580001be7983 */ /* 0x000f220000100a00 */
[----:B------:R-:W-:Y:S01]  /*1e410*/  VIADD R6, R6, 0xffffff02 ;  /* 0xffffff0206067836 */ /* 0x000fe20000000000 */
[----:B------:R-:W-:Y:S01]  /*1e420*/  UISETP.GT.AND UP0, UPT, UR6, 0xff, UPT ;  /* 0x000000ff0600788c */ /* 0x000fe2000bf04270 */
[----:B------:R-:W-:Y:S01]  /*1e430*/  ISETP.GE.U32.AND P0, PT, R0, 0x7ffffe84, PT ;  /* 0x7ffffe840000780c */ /* 0x000fe20003f06070 */
[----:B-1----:R-:W-:Y:S01]  /*1e440*/  VIADD R2, R24, 0xffffff01 ;  /* 0xffffff0118027836 */ /* 0x002fe20000000000 */
[----:B--2---:R-:W-:Y:S04]  /*1e450*/  LDGSTS.E [R251+0x5000c], desc[UR8][R120.64], !P1 ;  /* 0x5000c00078fb7fae */ /* 0x004fe8000c921848 */
[----:B------:R-:W2:Y:S04]  /*1e460*/  LDL.64 R234, [R1+0x18c8] ;  /* 0x0018c80001ea7983 */ /* 0x000ea80000100a00 */
[----:B------:R-:W2:Y:S04]  /*1e470*/  LDL.64 R248, [R1+0x18f8] ;  /* 0x0018f80001f87983 */ /* 0x000ea80000100a00 */
[----:B------:R-:W2:Y:S04]  /*1e480*/  LDL.64 R120, [R1+0x1508] ;  /* 0x0015080001787983 */ /* 0x000ea80000100a00 */
[----:B------:R-:W2:Y:S04]  /*1e490*/  LDL.64 R244, [R1+0x18f0] ;  /* 0x0018f00001f47983 */ /* 0x000ea80000100a00 */
[----:B------:R-:W2:Y:S04]  /*1e4a0*/  LDL.64 R242, [R1+0x18e8] ;  /* 0x0018e80001f27983 */ /* 0x000ea80000100a00 */
[----:B---3--:R-:W-:Y:S04]  /*1e4b0*/  LDGSTS.E [R251+0x5400c], desc[UR8][R88.64], !P1 ;  /* 0x5400c00058fb7fae */ /* 0x008fe8000c921848 */
[----:B------:R-:W3:Y:S04]  /*1e4c0*/  LDL.64 R240, [R1+0x18e0] ;  /* 0x0018e00001f07983 */ /* 0x000ee80000100a00 */
[----:B------:R-:W3:Y:S04]  /*1e4d0*/  LDL.64 R232, [R1+0x18c0] ;  /* 0x0018c00001e87983 */ /* 0x000ee80000100a00 */
[----:B------:R-:W3:Y:S04]  /*1e4e0*/  LDL.64 R88, [R1+0x1510] ;  /* 0x0015100001587983 */ /* 0x000ee80000100a00 */
[----:B----4-:R-:W-:Y:S04]  /*1e4f0*/  LDGSTS.E [R251+0x5800c], desc[UR8][R86.64], !P1 ;  /* 0x5800c00056fb7fae */ /* 0x010fe8000c921848 */
[----:B------:R-:W4:Y:S04]  /*1e500*/  LDL.64 R230, [R1+0x18b8] ;  /* 0x0018b80001e67983 */ /* 0x000f280000100a00 */
[----:B------:R-:W4:Y:S04]  /*1e510*/  LDL.64 R228, [R1+0x18b0] ;  /* 0x0018b00001e47983 */ /* 0x000f280000100a00 */
[----:B------:R-:W4:Y:S04]  /*1e520*/  LDL.64 R86, [R1+0x1518] ;  /* 0x0015180001567983 */ /* 0x000f280000100a00 */
[----:B------:R-:W4:Y:S04]  /*1e530*/  LDL.64 R226, [R1+0x18a8] ;  /* 0x0018a80001e27983 */ /* 0x000f280000100a00 */
[----:B------:R-:W4:Y:S04]  /*1e540*/  LDL.64 R20, [R1+0x18a0] ;  /* 0x0018a00001147983 */ /* 0x000f280000100a00 */
        /* <DEDUP_REMOVED lines=14> */
[----:B------:R-:W4:Y:S04]  /*1e630*/  LDL.64 R188, [R1+0x1c50] ;  /* 0x001c500001bc7983 */ /* 0x000f280000100a00 */
[----:B------:R-:W4:Y:S04]  /*1e640*/  LDL.64 R186, [R1+0x1c48] ;  /* 0x001c480001ba7983 */ /* 0x000f280000100a00 */
[----:B------:R-:W4:Y:S01]  /*1e650*/  LDL.64 R134, [R1+0x1c88] ;  /* 0x001c880001867983 */ /* 0x000f220000100a00 */
[----:B------:R-:W-:-:S02]  /*1e660*/  SEL R0, RZ, 0x4, P2 ;  /* 0x00000004ff007807 */ /* 0x000fc40001000000 */
[----:B------:R-:W-:Y:S01]  /*1e670*/  PLOP3.LUT P1, PT, PT, PT, UP0, 0x80, 0x0 ;  /* 0x000000000000781c */ /* 0x000fe20003f2f008 */
[----:B------:R-:W4:Y:S04]  /*1e680*/  LDL.64 R184, [R1+0x1c40] ;  /* 0x001c400001b87983 */ /* 0x000f280000100a00 */
[----:B--2---:R-:W-:Y:S04]  /*1e690*/  LDGSTS.E [R251+0x60008], desc[UR8][R120.64], !P5 ;  /* 0x6000800078fb7fae */ /* 0x004fe8000e921848 */
[----:B------:R-:W2:Y:S04]  /*1e6a0*/  LDL.64 R120, [R1+0x1c80] ;  /* 0x001c800001787983 */ /* 0x000ea80000100a00 */
[----:B---3--:R-:W-:Y:S04]  /*1e6b0*/  LDGSTS.E [R251+0x64008], desc[UR8][R88.64], !P5 ;  /* 0x6400800058fb7fae */ /* 0x008fe8000e921848 */
[----:B------:R-:W3:Y:S04]  /*1e6c0*/  LDL.64 R88, [R1+0x1c78] ;  /* 0x001c780001587983 */ /* 0x000ee80000100a00 */
[----:B----4-:R-:W-:Y:S04]  /*1e6d0*/  LDGSTS.E [R251+0x68008], desc[UR8][R86.64], !P5 ;  /* 0x6800800056fb7fae */ /* 0x010fe8000e921848 */
[----:B------:R-:W4:Y:S01]  /*1e6e0*/  LDL.64 R86, [R1+0x1c70] ;  /* 0x001c700001567983 */ /* 0x000f220000100a00 */
[----:B------:R-:W-:Y:S01]  /*1e6f0*/  ISETP.GE.U32.AND P2, PT, R6, 0x7ffffe83, PT ;  /* 0x7ffffe830600780c */ /* 0x000fe20003f46070 */
[----:B------:R-:W-:Y:S01]  /*1e700*/  UISETP.GE.U32.AND UP0, UPT, UR12, 0x7ffffe81, UPT ;  /* 0x7ffffe810c00788c */ /* 0x000fe2000bf06070 */
[----:B------:R-:W-:Y:S01]  /*1e710*/  ISETP.GE.U32.AND P3, PT, R2, 0x7ffffe82, PT ;  /* 0x7ffffe820200780c */ /* 0x000fe20003f66070 */
[----:B------:R-:W4:Y:S01]  /*1e720*/  LDL.64 R6, [R1+0x1880] ;  /* 0x0018800001067983 */ /* 0x000f220000100a00 */
[----:B------:R-:W-:-:S03]  /*1e730*/  SEL R0, R0, RZ, P1 ;  /* 0x000000ff00007207 */ /* 0x000fc60000800000 */
[----:B------:R-:W-:Y:S02]  /*1e740*/  PLOP3.LUT P1, PT, PT, PT, UP0, 0x80, 0x0 ;  /* 0x000000000000781c */ /* 0x000fe40003f2f008 */
[----:B------:R-:W-:Y:S01]  /*1e750*/  PLOP3.LUT P4, PT, PT, PT, UP0, 0x80, 0x0 ;  /* 0x000000000000781c */ /* 0x000fe20003f8f008 */
[----:B------:R-:W-:Y:S01]  /*1e760*/  LDGSTS.E [R251+0x6c008], desc[UR8][R182.64], !P5 ;  /* 0x6c008000b6fb7fae */ /* 0x000fe2000e921848 */
[----:B------:R-:W-:-:S03]  /*1e770*/  PLOP3.LUT P5, PT, PT, PT, UP0, 0x80, 0x0 ;  /* 0x000000000000781c */ /* 0x000fc60003faf008 */
[----:B------:R-:W-:Y:S04]  /*1e780*/  LDGSTS.E [R251+0x6000c], desc[UR8][R166.64], !P6 ;  /* 0x6000c000a6fb7fae */ /* 0x000fe8000f121848 */
[----:B------:R-:W4:Y:S04]  /*1e790*/  LDL.64 R182, [R1+0x1c00] ;  /* 0x001c000001b67983 */ /* 0x000f280000100a00 */
[----:B------:R-:W-:Y:S04]  /*1e7a0*/  LDGSTS.E [R251+0x6400c], desc[UR8][R150.64], !P6 ;  /* 0x6400c00096fb7fae */ /* 0x000fe8000f121848 */
[----:B------:R-:W4:Y:S04]  /*1e7b0*/  LDL.64 R166, [R1+0x1bc0] ;  /* 0x001bc00001a67983 */ /* 0x000f280000100a00 */
[----:B------:R-:W-:Y:S04]  /*1e7c0*/  LDGSTS.E [R251+0x6800c], desc[UR8][R106.64], !P6 ;  /* 0x6800c0006afb7fae */ /* 0x000fe8000f121848 */
[----:B------:R-:W4:Y:S04]  /*1e7d0*/  LDL.64 R150, [R1+0x1b80] ;  /* 0x001b800001967983 */ /* 0x000f280000100a00 */
[----:B------:R-:W-:Y:S01]  /*1e7e0*/  LDGSTS.E [R251+0x6c00c], desc[UR8][R102.64], !P6 ;  /* 0x6c00c00066fb7fae */ /* 0x000fe2000f121848 */
[----:B------:R-:W-:-:S03]  /*1e7f0*/  PLOP3.LUT P6, PT, PT, PT, UP0, 0x80, 0x0 ;  /* 0x000000000000781c */ /* 0x000fc60003fcf008 */
[----:B------:R-:W-:Y:S04]  /*1e800*/  LDGSTS.E [R251+0x70000], desc[UR8][R208.64], !P0 ;  /* 0x70000000d0fb7fae */ /* 0x000fe8000c121848 */
        /* <DEDUP_REMOVED lines=13> */
[----:B------:R-:W3:Y:S04]  /*1e8e0*/  LDL.64 R88, [R1+0x1bb8] ;  /* 0x001bb80001587983 */ /* 0x000ee80000100a00 */
[----:B----4-:R-:W-:Y:S04]  /*1e8f0*/  LDGSTS.E [R251+0x78008], desc[UR8][R86.64], !P3 ;  /* 0x7800800056fb7fae */ /* 0x010fe8000d921848 */
[----:B------:R-:W-:Y:S04]  /*1e900*/  LDGSTS.E [R251+0x7c008], desc[UR8][R194.64], !P3 ;  /* 0x7c008000c2fb7fae */ /* 0x000fe8000d921848 */
[----:B------:R-:W-:Y:S04]  /*1e910*/  LDGSTS.E [R251+0x7000c], desc[UR8][R192.64], !P1 ;  /* 0x7000c000c0fb7fae */ /* 0x000fe8000c921848 */
[----:B------:R-:W-:Y:S04]  /*1e920*/  LDGSTS.E [R251+0x7400c], desc[UR8][R190.64], !P4 ;  /* 0x7400c000befb7fae */ /* 0x000fe8000e121848 */
[----:B------:R-:W-:Y:S04]  /*1e930*/  LDGSTS.E [R251+0x7800c], desc[UR8][R188.64], !P5 ;  /* 0x7800c000bcfb7fae */ /* 0x000fe8000e921848 */
[----:B------:R-:W-:Y:S04]  /*1e940*/  LDGSTS.E [R251+0x7c00c], desc[UR8][R186.64], !P6 ;  /* 0x7c00c000bafb7fae */ /* 0x000fe8000f121848 */
[----:B------:R-:W4:Y:S01]  /*1e950*/  LDL.64 R86, [R1+0x1b78] ;  /* 0x001b780001567983 */ /* 0x000f220000100a00 */
[----:B------:R-:W-:-:S03]  /*1e960*/  ISETP.NE.U32.AND P0, PT, R0, RZ, PT ;  /* 0x000000ff0000720c */ /* 0x000fc60003f05070 */
[----:B------:R-:W0:Y:S04]  /*1e970*/  LDGDEPBAR ;  /* 0x00000000000079af */ /* 0x000e280000000000 */
[----:B------:R-:W2:Y:S06]  /*1e980*/  LDL.64 R250, [R1+0x1900] ;  /* 0x0019000001fa7983 */ /* 0x000eac0000100a00 */
        /* <DEDUP_REMOVED lines=11> */
[----:B------:R-:W-:Y:S04]  /*1ea40*/  LDGSTS.E [R19+-0x2d400], desc[UR8][R168.64], P0 ;  /* 0xd2c00000a8137fae */ /* 0x000fe80008121848 */
[----:B------:R-:W-:Y:S04]  /*1ea50*/  LDGSTS.E [R19+-0x2d000], desc[UR8][R136.64], P0 ;  /* 0xd300000088137fae */ /* 0x000fe80008121848 */
[----:B------:R-:W4:Y:S04]  /*1ea60*/  LDL.64 R106, [R1+0x1c30] ;  /* 0x001c3000016a7983 */ /* 0x000f280000100a00 */
[----:B------:R-:W4:Y:S04]  /*1ea70*/  LDL.64 R104, [R1+0x1bf0] ;  /* 0x001bf00001687983 */ /* 0x000f280000100a00 */
[----:B------:R-:W4:Y:S04]  /*1ea80*/  LDL.64 R102, [R1+0x1bb0] ;  /* 0x001bb00001667983 */ /* 0x000f280000100a00 */
[----:B------:R-:W4:Y:S04]  /*1ea90*/  LDL.64 R74, [R1+0x1b70] ;  /* 0x001b7000014a7983 */ /* 0x000f280000100a00 */
[----:B------:R-:W4:Y:S04]  /*1eaa0*/  LDL.LU.64 R10, [R1+0x1d70] ;  /* 0x001d7000010a7983 */ /* 0x000f280000300a00 */
[----:B------:R-:W4:Y:S04]  /*1eab0*/  LDL.LU.64 R4, [R1+0x1d68] ;  /* 0x001d680001047983 */ /* 0x000f280000300a00 */
[----:B--2---:R-:W-:Y:S04]  /*1eac0*/  LDGSTS.E [R19+-0x2cc00], desc[UR8][R250.64], P0 ;  /* 0xd3400000fa137fae */ /* 0x004fe80008121848 */
[----:B------:R-:W-:Y:S04]  /*1ead0*/  LDGSTS.E [R19+-0x2c800], desc[UR8][R234.64], P0 ;  /* 0xd3800000ea137fae */ /* 0x000fe80008121848 */
[----:B------:R-:W-:Y:S04]  /*1eae0*/  LDGSTS.E [R19+-0x2c400], desc[UR8][R218.64], P0 ;  /* 0xd3c00000da137fae */ /* 0x000fe80008121848 */
[----:B------:R-:W-:Y:S04]  /*1eaf0*/  LDGSTS.E [R13+-0x2ff80], desc[UR8][R134.64], P0 ;  /* 0xd0080000860d7fae */ /* 0x000fe80008121848 */
[----:B------:R-:W-:Y:S04]  /*1eb00*/  LDGSTS.E [R13+-0x2fb80], desc[UR8][R120.64], P0 ;  /* 0xd0480000780d7fae */ /* 0x000fe80008121848 */
[----:B---3--:R-:W-:Y:S04]  /*1eb10*/  LDGSTS.E [R13+-0x2f780], desc[UR8][R88.64], P0 ;  /* 0xd0880000580d7fae */ /* 0x008fe80008121848 */
[----:B----4-:R-:W-:Y:S04]  /*1eb20*/  LDGSTS.E [R13+-0x2f380], desc[UR8][R86.64], P0 ;  /* 0xd0c80000560d7fae */ /* 0x010fe80008121848 */
[----:B------:R-:W-:Y:S04]  /*1eb30*/  LDGSTS.E [R13+-0x2ef80], desc[UR8][R16.64], P0 ;  /* 0xd1080000100d7fae */ /* 0x000fe80008121848 */
[----:B------:R-:W-:Y:S04]  /*1eb40*/  LDGSTS.E [R13+-0x2eb80], desc[UR8][R14.64], P0 ;  /* 0xd14800000e0d7fae */ /* 0x000fe80008121848 */
[----:B------:R-:W-:Y:S04]  /*1eb50*/  LDGSTS.E [R13+-0x2e780], desc[UR8][R64.64], P0 ;  /* 0xd1880000400d7fae */ /* 0x000fe80008121848 */
[----:B------:R-:W2:Y:S04]  /*1eb60*/  LDL.LU.64 R16, [R1+0x1d60] ;  /* 0x001d600001107983 */ /* 0x000ea80000300a00 */
[----:B------:R-:W3:Y:S04]  /*1eb70*/  LDL.LU.64 R14, [R1+0x1d58] ;  /* 0x001d5800010e7983 */ /* 0x000ee80000300a00 */
[----:B------:R-:W4:Y:S04]  /*1eb80*/  LDL.64 R88, [R1+0x1c28] ;  /* 0x001c280001587983 */ /* 0x000f280000100a00 */
[----:B------:R-:W2:Y:S04]  /*1eb90*/  LDL.64 R86, [R1+0x1be8] ;  /* 0x001be80001567983 */ /* 0x000ea80000100a00 */
[----:B------:R-:W2:Y:S04]  /*1eba0*/  LDL.64 R64, [R1+0x1ba8] ;  /* 0x001ba80001407983 */ /* 0x000ea80000100a00 */
[----:B------:R-:W-:Y:S04]  /*1ebb0*/  LDGSTS.E [R13+-0x2e380], desc[UR8][R8.64], P0 ;  /* 0xd1c80000080d7fae */ /* 0x000fe80008121848 */
[----:B------:R-:W-:Y:S04]  /*1ebc0*/  LDGSTS.E [R13+-0x2df80], desc[UR8][R122.64], P0 ;  /* 0xd20800007a0d7fae */ /* 0x000fe80008121848 */
[----:B------:R-:W-:Y:S04]  /*1ebd0*/  LDGSTS.E [R13+-0x2db80], desc[UR8][R138.64], P0 ;  /* 0xd24800008a0d7fae */ /* 0x000fe80008121848 */
[----:B------:R1:W-:Y:S04]  /*1ebe0*/  LDGSTS.E [R13+-0x2d780], desc[UR8][R154.64], P0 ;  /* 0xd28800009a0d7fae */ /* 0x0003e80008121848 */
[----:B------:R-:W-:Y:S04]  /*1ebf0*/  LDGSTS.E [R13+-0x2d380], desc[UR8][R170.64], P0 ;  /* 0xd2c80000aa0d7fae */ /* 0x000fe80008121848 */
[----:B------:R-:W-:Y:S04]  /*1ec00*/  LDGSTS.E [R13+-0x2cf80], desc[UR8][R118.64], P0 ;  /* 0xd3080000760d7fae */ /* 0x000fe80008121848 */
[----:B------:R-:W-:Y:S04]  /*1ec10*/  LDGSTS.E [R13+-0x2cb80], desc[UR8][R248.64], P0 ;  /* 0xd3480000f80d7fae */ /* 0x000fe80008121848 */
[----:B------:R-:W-:Y:S04]  /*1ec20*/  LDGSTS.E [R13+-0x2c780], desc[UR8][R232.64], P0 ;  /* 0xd3880000e80d7fae */ /* 0x000fe80008121848 */
[----:B------:R-:W-:Y:S04]  /*1ec30*/  LDGSTS.E [R13+-0x2c380], desc[UR8][R216.64], P0 ;  /* 0xd3c80000d80d7fae */ /* 0x000fe80008121848 */
[----:B------:R-:W2:Y:S04]  /*1ec40*/  LDL.LU.64 R8, [R1+0x1d50] ;  /* 0x001d500001087983 */ /* 0x000ea80000300a00 */
[----:B---3--:R-:W-:Y:S04]  /*1ec50*/  LDGSTS.E [R14+-0x2ff00], desc[UR8][R106.64], P0 ;  /* 0xd01000006a0e7fae */ /* 0x008fe80008121848 */
        /* <DEDUP_REMOVED lines=15> */
[----:B----4-:R-:W-:Y:S04]  /*1ed50*/  LDGSTS.E [R15+-0x2fe80], desc[UR8][R88.64], P0 ;  /* 0xd0180000580f7fae */ /* 0x010fe80008121848 */
[----:B--2---:R-:W-:Y:S04]  /*1ed60*/  LDGSTS.E [R15+-0x2fa80], desc[UR8][R86.64], P0 ;  /* 0xd0580000560f7fae */ /* 0x004fe80008121848 */
[----:B------:R-:W-:Y:S04]  /*1ed70*/  LDGSTS.E [R15+-0x2f680], desc[UR8][R64.64], P0 ;  /* 0xd0980000400f7fae */ /* 0x000fe80008121848 */
[----:B------:R-:W2:Y:S04]  /*1ed80*/  LDL.64 R76, [R1+0x1c20] ;  /* 0x001c2000014c7983 */ /* 0x000ea80000100a00 */
[----:B------:R-:W4:Y:S04]  /*1ed90*/  LDL.64 R74, [R1+0x1be0] ;  /* 0x001be000014a7983 */ /* 0x000f280000100a00 */
[----:B------:R-:W3:Y:S04]  /*1eda0*/  LDL.64 R54, [R1+0x1ba0] ;  /* 0x001ba00001367983 */ /* 0x000ee80000100a00 */
[----:B------:R-:W-:Y:S04]  /*1edb0*/  LDGSTS.E [R15+-0x2f280], desc[UR8][R16.64], P0 ;  /* 0xd0d80000100f7fae */ /* 0x000fe80008121848 */
[----:B------:R-:W-:Y:S04]  /*1edc0*/  LDGSTS.E [R15+-0x2ee80], desc[UR8][R62.64], P0 ;  /* 0xd11800003e0f7fae */ /* 0x000fe80008121848 */
[----:B------:R-:W-:Y:S04]  /*1edd0*/  LDGSTS.E [R15+-0x2ea80], desc[UR8][R60.64], P0 ;  /* 0xd15800003c0f7fae */ /* 0x000fe80008121848 */
[----:B------:R-:W2:Y:S04]  /*1ede0*/  LDL.LU.64 R16, [R1+0x1d48] ;  /* 0x001d480001107983 */ /* 0x000ea80000300a00 */
[----:B------:R-:W3:Y:S04]  /*1edf0*/  LDL.64 R64, [R1+0x1c18] ;  /* 0x001c180001407983 */ /* 0x000ee80000100a00 */
[----:B------:R-:W-:Y:S04]  /*1ee00*/  LDGSTS.E [R15+-0x2e680], desc[UR8][R94.64], P0 ;  /* 0xd19800005e0f7fae */ /* 0x000fe80008121848 */
[----:B------:R-:W3:Y:S04]  /*1ee10*/  LDL.64 R62, [R1+0x1bd8] ;  /* 0x001bd800013e7983 */ /* 0x000ee80000100a00 */
[----:B------:R-:W-:Y:S04]  /*1ee20*/  LDGSTS.E [R15+-0x2e280], desc[UR8][R110.64], P0 ;  /* 0xd1d800006e0f7fae */ /* 0x000fe80008121848 */
[----:B------:R-:W3:Y:S04]  /*1ee30*/  LDL.64 R60, [R1+0x1b98] ;  /* 0x001b9800013c7983 */ /* 0x000ee80000100a00 */
        /* <DEDUP_REMOVED lines=8> */
[----:B------:R-:W3:Y:S04]  /*1eec0*/  LDL.64 R14, [R1+0x1888] ;  /* 0x00188800010e7983 */ /* 0x000ee80000100a00 */
[----:B--2---:R-:W-:Y:S04]  /*1eed0*/  LDGSTS.E [R16+-0x2fe00], desc[UR8][R76.64], P0 ;  /* 0xd02000004c107fae */ /* 0x004fe80008121848 */
[----:B----4-:R-:W-:Y:S04]  /*1eee0*/  LDGSTS.E [R16+-0x2fa00], desc[UR8][R74.64], P0 ;  /* 0xd06000004a107fae */ /* 0x010fe80008121848 */
[----:B---3--:R-:W-:Y:S04]  /*1eef0*/  LDGSTS.E [R16+-0x2f600], desc[UR8][R54.64], P0 ;  /* 0xd0a0000036107fae */ /* 0x008fe80008121848 */
[----:B------:R-:W-:Y:S04]  /*1ef00*/  LDGSTS.E [R16+-0x2f200], desc[UR8][R4.64], P0 ;  /* 0xd0e0000004107fae */ /* 0x000fe80008121848 */
[----:B------:R-:W-:Y:S04]  /*1ef10*/  LDGSTS.E [R16+-0x2ee00], desc[UR8][R50.64], P0 ;  /* 0xd120000032107fae */ /* 0x000fe80008121848 */
[----:B------:R-:W-:Y:S04]  /*1ef20*/  LDGSTS.E [R16+-0x2ea00], desc[UR8][R80.64], P0 ;  /* 0xd160000050107fae */ /* 0x000fe80008121848 */
[----:B------:R-:W2:Y:S04]  /*1ef30*/  LDL.LU.64 R4, [R1+0x1d40] ;  /* 0x001d400001047983 */ /* 0x000ea80000300a00 */
[----:B------:R-:W3:Y:S04]  /*1ef40*/  LDL.64 R54, [R1+0x1c10] ;  /* 0x001c100001367983 */ /* 0x000ee80000100a00 */
[----:B------:R-:W4:Y:S04]  /*1ef50*/  LDL.64 R50, [R1+0x1bd0] ;  /* 0x001bd00001327983 */ /* 0x000f280000100a00 */
        /* <DEDUP_REMOVED lines=24> */
[----:B------:R-:W2:Y:S04]  /*1f0e0*/  LDL.64 R238, [R1+0x18d8] ;  /* 0x0018d80001ee7983 */ /* 0x000ea80000100a00 */
[----:B------:R-:W-:Y:S04]  /*1f0f0*/  LDGSTS.E [R17+-0x2c580], desc[UR8][R224.64], P0 ;  /* 0xd3a80000e0117fae */ /* 0x000fe80008121848 */
[----:B------:R-:W-:Y:S04]  /*1f100*/  LDGSTS.E [R17+-0x2c180], desc[UR8][R56.64], P0 ;  /* 0xd3e8000038117fae */ /* 0x000fe80008121848 */
[----:B------:R-:W2:Y:S04]  /*1f110*/  LDL.LU.64 R10, [R1+0x1d38] ;  /* 0x001d3800010a7983 */ /* 0x000ea80000300a00 */
[----:B------:R-:W2:Y:S04]  /*1f120*/  LDL.64 R236, [R1+0x18d0] ;  /* 0x0018d00001ec7983 */ /* 0x000ea80000100a00 */
[----:B------:R-:W2:Y:S04]  /*1f130*/  LDL.64 R16, [R1+0x1908] ;  /* 0x0019080001107983 */ /* 0x000ea80000100a00 */
[----:B---3--:R-:W-:Y:S04]  /*1f140*/  LDGSTS.E [R18+-0x2fd00], desc[UR8][R54.64], P0 ;  /* 0xd030000036127fae */ /* 0x008fe80008121848 */
[----:B----4-:R-:W-:Y:S04]  /*1f150*/  LDGSTS.E [R18+-0x2f900], desc[UR8][R50.64], P0 ;  /* 0xd070000032127fae */ /* 0x010fe80008121848 */
[----:B--2---:R-:W-:Y:S04]  /*1f160*/  LDGSTS.E [R18+-0x2f500], desc[UR8][R4.64], P0 ;  /* 0xd0b0000004127fae */ /* 0x004fe80008121848 */
[----:B------:R-:W-:Y:S04]  /*1f170*/  LDGSTS.E [R18+-0x2f100], desc[UR8][R52.64], P0 ;  /* 0xd0f0000034127fae */ /* 0x000fe80008121848 */
[----:B------:R-:W-:Y:S04]  /*1f180*/  LDGSTS.E [R18+-0x2ed00], desc[UR8][R68.64], P0 ;  /* 0xd130000044127fae */ /* 0x000fe80008121848 */
[----:B------:R-:W2:Y:S04]  /*1f190*/  LDL.LU.64 R4, [R1+0x1d30] ;  /* 0x001d300001047983 */ /* 0x000ea80000300a00 */
[----:B------:R-:W-:Y:S04]  /*1f1a0*/  LDGSTS.E [R18+-0x2e900], desc[UR8][R84.64], P0 ;  /* 0xd170000054127fae */ /* 0x000fe80008121848 */
[----:B------:R-:W-:Y:S04]  /*1f1b0*/  LDGSTS.E [R18+-0x2e500], desc[UR8][R100.64], P0 ;  /* 0xd1b0000064127fae */ /* 0x000fe80008121848 */
[----:B------:R-:W-:Y:S04]  /*1f1c0*/  LDGSTS.E [R18+-0x2e100], desc[UR8][R116.64], P0 ;  /* 0xd1f0000074127fae */ /* 0x000fe80008121848 */
[----:B------:R-:W-:Y:S04]  /*1f1d0*/  LDGSTS.E [R18+-0x2dd00], desc[UR8][R132.64], P0 ;  /* 0xd230000084127fae */ /* 0x000fe80008121848 */
[----:B------:R-:W-:Y:S04]  /*1f1e0*/  LDGSTS.E [R18+-0x2d900], desc[UR8][R148.64], P0 ;  /* 0xd270000094127fae */ /* 0x000fe80008121848 */
[----:B------:R3:W-:Y:S04]  /*1f1f0*/  LDGSTS.E [R18+-0x2d500], desc[UR8][R164.64], P0 ;  /* 0xd2b00000a4127fae */ /* 0x0007e80008121848 */
[----:B------:R4:W-:Y:S04]  /*1f200*/  LDGSTS.E [R18+-0x2d100], desc[UR8][R180.64], P0 ;  /* 0xd2f00000b4127fae */ /* 0x0009e80008121848 */
[----:B------:R-:W-:Y:S04]  /*1f210*/  LDGSTS.E [R18+-0x2cd00], desc[UR8][R48.64], P0 ;  /* 0xd330000030127fae */ /* 0x000fe80008121848 */
[----:B------:R-:W-:Y:S04]  /*1f220*/  LDGSTS.E [R18+-0x2c900], desc[UR8][R238.64], P0 ;  /* 0xd3700000ee127fae */ /* 0x000fe80008121848 */
[----:B------:R-:W-:Y:S04]  /*1f230*/  LDGSTS.E [R18+-0x2c500], desc[UR8][R222.64], P0 ;  /* 0xd3b00000de127fae */ /* 0x000fe80008121848 */
[----:B------:R-:W-:Y:S04]  /*1f240*/  LDGSTS.E [R18+-0x2c100], desc[UR8][R14.64], P0 ;  /* 0xd3f000000e127fae */ /* 0x000fe80008121848 */
[----:B------:R-:W3:Y:S04]  /*1f250*/  LDL.64 R18, [R1+0x1948] ;  /* 0x0019480001127983 */ /* 0x000ee80000100a00 */
[----:B------:R1:W-:Y:S04]  /*1f260*/  STL [R1+0x400], RZ ;  /* 0x000400ff01007387 */ /* 0x0003e80000100800 */
[----:B------:R1:W-:Y:S04]  /*1f270*/  STL [R1+0x404], RZ ;  /* 0x000404ff01007387 */ /* 0x0003e80000100800 */
[----:B--2---:R-:W-:Y:S04]  /*1f280*/  LDGSTS.E [R12+-0x2fc80], desc[UR8][R4.64], P0 ;  /* 0xd0380000040c7fae */ /* 0x004fe80008121848 */
[----:B------:R-:W-:Y:S04]  /*1f290*/  LDGSTS.E [R12+-0x2f880], desc[UR8][R10.64], P0 ;  /* 0xd07800000a0c7fae */ /* 0x000fe80008121848 */
[----:B------:R-:W-:Y:S04]  /*1f2a0*/  LDGSTS.E [R12+-0x2f480], desc[UR8][R8.64], P0 ;  /* 0xd0b80000080c7fae */ /* 0x000fe80008121848 */
[----:B------:R-:W5:Y:S04]  /*1f2b0*/  LDL.LU.64 R4, [R1+0x1d28] ;  /* 0x001d280001047983 */ /* 0x000f680000300a00 */
[----:B------:R-:W5:Y:S04]  /*1f2c0*/  LDL.LU.64 R10, [R1+0x1d20] ;  /* 0x001d2000010a7983 */ /* 0x000f680000300a00 */
[----:B------:R-:W5:Y:S04]  /*1f2d0*/  LDL.LU.64 R8, [R1+0x1d18] ;  /* 0x001d180001087983 */ /* 0x000f680000300a00 */
[----:B------:R2:W-:Y:S04]  /*1f2e0*/  STL [R1+0x408], RZ ;  /* 0x000408ff01007387 */ /* 0x0005e80000100800 */
        /* <DEDUP_REMOVED lines=253> */
[----:B------:R2:W-:Y:S04]  /*202c0*/  STL [R1], RZ ;  /* 0x000000ff01007387 */ /* 0x0005e80000100800 */
        /* <DEDUP_REMOVED lines=54> */
[----:B------:R-:W-:Y:S04]  /*20630*/  LDGSTS.E [R12+-0x2f080], desc[UR8][R46.64], P0 ;  /* 0xd0f800002e0c7fae */ /* 0x000fe80008121848 */
        /* <DEDUP_REMOVED lines=13> */
[----:B------:R2:W-:Y:S04]  /*20710*/  LDGSTS.E [R12+-0x2d480], desc[UR8][R32.64], P0 ;  /* 0xd2b80000200c7fae */ /* 0x0005e80008121848 */
[----:B------:R1:W-:Y:S04]  /*20720*/  STL [R1+0xf8], RZ ;  /* 0x0000f8ff01007387 */ /* 0x0003e80000100800 */
[----:B---3--:R3:W-:Y:S04]  /*20730*/  LDGSTS.E [R12+-0x2d080], desc[UR8][R18.64], P0 ;  /* 0xd2f80000120c7fae */ /* 0x0087e80008121848 */
[----:B------:R3:W-:Y:S04]  /*20740*/  STL [R1+0xfc], RZ ;  /* 0x0000fcff01007387 */ /* 0x0007e80000100800 */
[----:B------:R3:W-:Y:S04]  /*20750*/  LDGSTS.E [R12+-0x2cc80], desc[UR8][R16.64], P0 ;  /* 0xd3380000100c7fae */ /* 0x0007e80008121848 */
[----:B------:R3:W-:Y:S04]  /*20760*/  LDGSTS.E [R12+-0x2c880], desc[UR8][R236.64], P0 ;  /* 0xd3780000ec0c7fae */ /* 0x0007e80008121848 */
[----:B------:R3:W-:Y:S04]  /*20770*/  LDGSTS.E [R12+-0x2c480], desc[UR8][R220.64], P0 ;  /* 0xd3b80000dc0c7fae */ /* 0x0007e80008121848 */
[----:B------:R3:W-:Y:S01]  /*20780*/  LDGSTS.E [R12+-0x2c080], desc[UR8][R6.64], P0 ;  /* 0xd3f80000060c7fae */ /* 0x0007e20008121848 */
[----:B------:R-:W-:-:S03]  /*20790*/  PLOP3.LUT P0, PT, PT, PT, UP1, 0x40, 0x0 ;  /* 0x000000000000781c */ /* 0x000fc60003f0e818 */
[----:B------:R-:W0:Y:S01]  /*207a0*/  LDGDEPBAR ;  /* 0x00000000000079af */ /* 0x000e220000000000 */
[----:B-1----:R-:W-:Y:S02]  /*207b0*/  CS2R R152, SRZ ;  /* 0x0000000000987805 */ /* 0x002fe4000001ff00 */
[----:B------:R-:W-:Y:S02]  /*207c0*/  CS2R R154, SRZ ;  /* 0x00000000009a7805 */ /* 0x000fe4000001ff00 */
[----:B------:R-:W-:Y:S02]  /*207d0*/  CS2R R156, SRZ ;  /* 0x00000000009c7805 */ /* 0x000fe4000001ff00 */
[----:B------:R-:W-:Y:S02]  /*207e0*/  CS2R R158, SRZ ;  /* 0x00000000009e7805 */ /* 0x000fe4000001ff00 */
[----:B------:R-:W-:Y:S02]  /*207f0*/  CS2R R160, SRZ ;  /* 0x0000000000a07805 */ /* 0x000fe4000001ff00 */
[----:B------:R-:W-:-:S02]  /*20800*/  CS2R R162, SRZ ;  /* 0x0000000000a27805 */ /* 0x000fc4000001ff00 */
[----:B------:R-:W-:Y:S02]  /*20810*/  CS2R R164, SRZ ;  /* 0x0000000000a47805 */ /* 0x000fe4000001ff00 */
[----:B------:R-:W-:Y:S02]  /*20820*/  CS2R R166, SRZ ;  /* 0x0000000000a67805 */ /* 0x000fe4000001ff00 */
[----:B------:R-:W-:Y:S02]  /*20830*/  CS2R R168, SRZ ;  /* 0x0000000000a87805 */ /* 0x000fe4000001ff00 */
[----:B------:R-:W-:Y:S02]  /*20840*/  CS2R R170, SRZ ;  /* 0x0000000000aa7805 */ /* 0x000fe4000001ff00 */
[----:B------:R-:W-:Y:S02]  /*20850*/  CS2R R172, SRZ ;  /* 0x0000000000ac7805 */ /* 0x000fe4000001ff00 */
[----:B------:R-:W-:-:S02]  /*20860*/  CS2R R174, SRZ ;  /* 0x0000000000ae7805 */ /* 0x000fc4000001ff00 */
[----:B------:R-:W-:Y:S02]  /*20870*/  CS2R R176, SRZ ;  /* 0x0000000000b07805 */ /* 0x000fe4000001ff00 */
[----:B------:R-:W-:Y:S02]  /*20880*/  CS2R R178, SRZ ;  /* 0x0000000000b27805 */ /* 0x000fe4000001ff00 */
[----:B----4-:R-:W-:Y:S02]  /*20890*/  CS2R R180, SRZ ;  /* 0x0000000000b47805 */ /* 0x010fe4000001ff00 */
        /* <DEDUP_REMOVED lines=53> */
[----:B--2---:R-:W-:Y:S02]  /*20bf0*/  CS2R R32, SRZ ;  /* 0x0000000000207805 */ /* 0x004fe4000001ff00 */
        /* <DEDUP_REMOVED lines=26> */
[----:B------:R-:W-:Y:S01]  /*20da0*/  CS2R R86, SRZ ;  /* 0x0000000000567805 */ /* 0x000fe2000001ff00 */
[----:B---3--:R-:W-:Y:S06]  /*20db0*/  @P0 BRA `(.L_x_0) ;  /* 0x0000025800100947 */ /* 0x008fec0003800000 */
[----:B------:R-:W2:Y:S04]  /*20dc0*/  LDL.LU.64 R78, [R1+0x13f0] ;  /* 0x0013f000014e7983 */ /* 0x000ea80000300a00 */
[----:B------:R-:W3:Y:S04]  /*20dd0*/  LDL.LU.64 R70, [R1+0x13f8] ;  /* 0x0013f80001467983 */ /* 0x000ee80000300a00 */
        /* <DEDUP_REMOVED lines=9> */
[----:B--2---:R1:W-:Y:S01]  /*20e70*/  STL [R1+0x948], R78 ;  /* 0x0009484e01007387 */ /* 0x0043e20000100800 */
[----:B------:R-:W-:-:S03]  /*20e80*/  IMAD.MOV.U32 R0, RZ, RZ, R79 ;  /* 0x000000ffff007224 */ /* 0x000fc600078e004f */
[----:B-1----:R-:W2:Y:S04]  /*20e90*/  LDL.LU.64 R78, [R1+0x1010] ;  /* 0x00101000014e7983 */ /* 0x002ea80000300a00 */
[----:B------:R1:W-:Y:S04]  /*20ea0*/  STL [R1+0x944], R0 ;  /* 0x0009440001007387 */ /* 0x0003e80000100800 */
[----:B---3--:R3:W-:Y:S01]  /*20eb0*/  STL [R1+0x950], R70 ;  /* 0x0009504601007387 */ /* 0x0087e20000100800 */
[----:B-1----:R-:W-:-:S03]  /*20ec0*/  IMAD.MOV.U32 R0, RZ, RZ, R71 ;  /* 0x000000ffff007224 */ /* 0x002fc600078e0047 */
[----:B---3--:R-:W3:Y:S04]  /*20ed0*/  LDL.LU.64 R70, [R1+0x1008] ;  /* 0x0010080001467983 */ /* 0x008ee80000300a00 */
[----:B------:R1:W-:Y:S04]  /*20ee0*/  STL [R1+0x94c], R0 ;  /* 0x00094c0001007387 */ /* 0x0003e80000100800 */
[----:B----4-:R4:W-:Y:S01]  /*20ef0*/  STL [R1+0x958], R72 ;  /* 0x0009584801007387 */ /* 0x0109e20000100800 */
[----:B-1----:R-:W-:-:S03]  /*20f00*/  IMAD.MOV.U32 R0, RZ, RZ, R73 ;  /* 0x000000ffff007224 */ /* 0x002fc600078e0049 */
[----:B----4-:R-:W4:Y:S04]  /*20f10*/  LDL.LU.64 R72, [R1+0x1000] ;  /* 0x0010000001487983 */ /* 0x010f280000300a00 */
[----:B------:R1:W-:Y:S04]  /*20f20*/  STL [R1+0x954], R0 ;  /* 0x0009540001007387 */ /* 0x0003e80000100800 */
[----:B------:R1:W-:Y:S02]  /*20f30*/  STL [R1+0x960], R80 ;  /* 0x0009605001007387 */ /* 0x0003e40000100800 */
[----:B-1----:R-:W-:-:S02]  /*20f40*/  MOV R0, R81 ;  /* 0x0000005100007202 */ /* 0x002fc40000000f00 */
[----:B------:R-:W4:Y:S04]  /*20f50*/  LDL.LU.64 R80, [R1+0xff8] ;  /* 0x000ff80001507983 */ /* 0x000f280000300a00 */
[----:B------:R1:W-:Y:S04]  /*20f60*/  STL [R1+0x95c], R0 ;  /* 0x00095c0001007387 */ /* 0x0003e80000100800 */
[----:B------:R1:W-:Y:S02]  /*20f70*/  STL [R1+0x968], R82 ;  /* 0x0009685201007387 */ /* 0x0003e40000100800 */
[----:B-1----:R-:W-:-:S02]  /*20f80*/  IMAD.MOV.U32 R0, RZ, RZ, R83 ;  /* 0x000000ffff007224 */ /* 0x002fc400078e0053 */
        /* <DEDUP_REMOVED lines=26> */
[----:B--2---:R2:W-:Y:S01]  /*21130*/  STL [R1+0x9a0], R78 ;  /* 0x0009a04e01007387 */ /* 0x0045e20000100800 */
[----:B-1----:R-:W-:-:S03]  /*21140*/  MOV R0, R79 ;  /* 0x0000004f00007202 */ /* 0x002fc60000000f00 */
[----:B--2---:R-:W2:Y:S04]  /*21150*/  LDL.LU.64 R78, [R1+0xfb8] ;  /* 0x000fb800014e7983 */ /* 0x004ea80000300a00 */
        /* <DEDUP_REMOVED lines=42> */
[----:B-1----:R-:W-:-:S03]  /*21400*/  IMAD.MOV.U32 R0, RZ, RZ, R79 ;  /* 0x000000ffff007224 */ /* 0x002fc600078e004f */
[----:B--2---:R-:W2:Y:S04]  /*21410*/  LDL.LU.64 R78, [R1+0xf60] ;  /* 0x000f6000014e7983 */ /* 0x004ea80000300a00 */
[----:B------:R1:W-:Y:S04]  /*21420*/  STL [R1+0x9f4], R0 ;  /* 0x0009f40001007387 */ /* 0x0003e80000100800 */
[----:B---3--:R3:W-:Y:S01]  /*21430*/  STL [R1+0xa00], R70 ;  /* 0x000a004601007387 */ /* 0x0087e20000100800 */
[----:B-1----:R-:W-:-:S03]  /*21440*/  MOV R0, R71 ;  /* 0x0000004700007202 */ /* 0x002fc60000000f00 */
        /* <DEDUP_REMOVED lines=43> */
[----:B-1----:R-:W-:-:S03]  /*21700*/  IMAD.MOV.U32 R0, RZ, RZ, R71 ;  /* 0x000000ffff007224 */ /* 0x002fc600078e0047 */
[----:B---3--:R-:W3:Y:S04]  /*21710*/  LDL.LU.64 R70, [R1+0xf00] ;  /* 0x000f000001467983 */ /* 0x008ee80000300a00 */
[----:B------:R1:W-:Y:S04]  /*21720*/  STL [R1+0xa54], R0 ;  /* 0x000a540001007387 */ /* 0x0003e80000100800 */
[----:B----4-:R4:W-:Y:S01]  /*21730*/  STL [R1+0xa60], R72 ;  /* 0x000a604801007387 */ /* 0x0109e20000100800 */
[----:B-1----:R-:W-:-:S03]  /*21740*/  MOV R0, R73 ;  /* 0x0000004900007202 */ /* 0x002fc60000000f00 */
        /* <DEDUP_REMOVED lines=1538> */
[----:B----4-:R-:W-:Y:S04]  /*27770*/  STL [R1+0x1668], R72 ;  /* 0x0016684801007387 */ /* 0x010fe80000100800 */
[----:B------:R-:W4:Y:S01]  /*27780*/  LDL.LU.64 R66, [R1+0x16c0] ;  /* 0x0016c00001427983 */ /* 0x000f220000300a00 */
[----:B-1----:R-:W-:-:S05]  /*27790*/  IMAD.MOV.U32 R0, RZ, RZ, R73 ;  /* 0x000000ffff007224 */ /* 0x002fca00078e0049 */
[----:B------:R1:W-:Y:S04]  /*277a0*/  STL [R1+0x1664], R0 ;  /* 0x0016640001007387 */ /* 0x0003e80000100800 */
[----:B------:R1:W-:Y:S02]  /*277b0*/  STL [R1+0x1670], R80 ;  /* 0x0016705001007387 */ /* 0x0003e40000100800 */
[----:B-1----:R-:W-:Y:S02]  /*277c0*/  IMAD.MOV.U32 R0, RZ, RZ, R81 ;  /* 0x000000ffff007224 */ /* 0x002fe400078e0051 */
        /* <DEDUP_REMOVED lines=14> */
[----:B------:R-:W-:Y:S04]  /*278b0*/  STL [R1+0x1690], R74 ;  /* 0x0016904a01007387 */ /* 0x000fe80000100800 */
[----:B------:R-:W4:Y:S01]  /*278c0*/  LDL.LU.64 R72, [R1+0x16e8] ;  /* 0x0016e80001487983 */ /* 0x000f220000300a00 */
[----:B-1----:R-:W-:-:S05]  /*278d0*/  IMAD.MOV.U32 R0, RZ, RZ, R75 ;  /* 0x000000ffff007224 */ /* 0x002fca00078e004b */
[----:B------:R1:W-:Y:S02]  /*278e0*/  STL [R1+0x168c], R0 ;  /* 0x00168c0001007387 */ /* 0x0003e40000100800 */
[----:B-1----:R-:W-:Y:S02]  /*278f0*/  IMAD.MOV.U32 R0, RZ, RZ, R13 ;  /* 0x000000ffff007224 */ /* 0x002fe400078e000d */
[----:B------:R1:W-:Y:S04]  /*27900*/  STL [R1+0x1698], R12 ;  /* 0x0016980c01007387 */ /* 0x0003e80000100800 */
[----:B-1----:R-:W4:Y:S04]  /*27910*/  LDL.LU.64 R12, [R1+0x16f0] ;  /* 0x0016f000010c7983 */ /* 0x002f280000300a00 */
[----:B------:R1:W-:Y:S04]  /*27920*/  STL [R1+0x1694], R0 ;  /* 0x0016940001007387 */ /* 0x0003e80000100800 */
[----:B------:R1:W-:Y:S04]  /*27930*/  STL [R1+0x16a0], R68 ;  /* 0x0016a04401007387 */ /* 0x0003e80000100800 */
[----:B------:R-:W4:Y:S01]  /*27940*/  LDL.LU.64 R74, [R1+0x16f8] ;  /* 0x0016f800014a7983 */ /* 0x000f220000300a00 */
[----:B-1----:R-:W-:-:S03]  /*27950*/  MOV R0, R69 ;  /* 0x0000004500007202 */ /* 0x002fc60000000f00 */
[----:B------:R-:W-:Y:S04]  /*27960*/  STL [R1+0x16a8], R76 ;  /* 0x0016a84c01007387 */ /* 0x000fe80000100800 */
[----:B------:R1:W-:Y:S04]  /*27970*/  STL [R1+0x169c], R0 ;  /* 0x00169c0001007387 */ /* 0x0003e80000100800 */
[----:B------:R-:W4:Y:S01]  /*27980*/  LDL.LU.64 R68, [R1+0x1700] ;  /* 0x0017000001447983 */ /* 0x000f220000300a00 */
[----:B-1----:R-:W-:-:S03]  /*27990*/  IMAD.MOV.U32 R0, RZ, RZ, R77 ;  /* 0x000000ffff007224 */ /* 0x002fc600078e004d */
[----:B--2---:R-:W-:Y:S04]  /*279a0*/  STL [R1+0x16b0], R78 ;  /* 0x0016b04e01007387 */ /* 0x004fe80000100800 */
[----:B------:R1:W-:Y:S04]  /*279b0*/  STL [R1+0x16a4], R0 ;  /* 0x0016a40001007387 */ /* 0x0003e80000100800 */
[----:B------:R-:W2:Y:S01]  /*279c0*/  LDL.LU.64 R76, [R1+0x1708] ;  /* 0x00170800014c7983 */ /* 0x000ea20000300a00 */
[----:B-1----:R-:W-:-:S03]  /*279d0*/  IMAD.MOV.U32 R0, RZ, RZ, R79 ;  /* 0x000000ffff007224 */ /* 0x002fc600078e004f */
[----:B---3--:R-:W-:Y:S04]  /*279e0*/  STL [R1+0x16b8], R70 ;  /* 0x0016b84601007387 */ /* 0x008fe80000100800 */
[----:B------:R1:W-:Y:S04]  /*279f0*/  STL [R1+0x16ac], R0 ;  /* 0x0016ac0001007387 */ /* 0x0003e80000100800 */
[----:B------:R-:W3:Y:S01]  /*27a00*/  LDL.LU.64 R78, [R1+0x1710] ;  /* 0x00171000014e7983 */ /* 0x000ee20000300a00 */
[----:B-1----:R-:W-:-:S03]  /*27a10*/  IMAD.MOV.U32 R0, RZ, RZ, R71 ;  /* 0x000000ffff007224 */ /* 0x002fc600078e0047 */
[----:B----4-:R-:W-:Y:S04]  /*27a20*/  STL [R1+0x16c0], R66 ;  /* 0x0016c04201007387 */ /* 0x010fe80000100800 */
[----:B------:R1:W-:Y:S04]  /*27a30*/  STL [R1+0x16b4], R0 ;  /* 0x0016b40001007387 */ /* 0x0003e80000100800 */
[----:B------:R-:W4:Y:S01]  /*27a40*/  LDL.LU.64 R70, [R1+0x1718] ;  /* 0x0017180001467983 */ /* 0x000f220000300a00 */
[----:B-1----:R-:W-:-:S03]  /*27a50*/  MOV R0, R67 ;  /* 0x0000004300007202 */ /* 0x002fc60000000f00 */
[----:B------:R-:W-:Y:S04]  /*27a60*/  STL [R1+0x16c8], R80 ;  /* 0x0016c85001007387 */ /* 0x000fe80000100800 */
        /* <DEDUP_REMOVED lines=22> */
[----:B------:R-:W-:Y:S04]  /*27bd0*/  STL [R1+0x16f8], R74 ;  /* 0x0016f84a01007387 */ /* 0x000fe80000100800 */
[----:B------:R1:W-:Y:S04]  /*27be0*/  STL [R1+0x16ec], R0 ;  /* 0x0016ec0001007387 */ /* 0x0003e80000100800 */
[----:B------:R-:W4:Y:S01]  /*27bf0*/  LDL.LU.64 R12, [R1+0x1748] ;  /* 0x00174800010c7983 */ /* 0x000f220000300a00 */
[----:B-1----:R-:W-:-:S03]  /*27c00*/  IMAD.MOV.U32 R0, RZ, RZ, R75 ;  /* 0x000000ffff007224 */ /* 0x002fc600078e004b */
[----:B------:R-:W-:Y:S04]  /*27c10*/  STL [R1+0x1700], R68 ;  /* 0x0017004401007387 */ /* 0x000fe80000100800 */
[----:B------:R1:W-:Y:S04]  /*27c20*/  STL [R1+0x16f4], R0 ;  /* 0x0016f40001007387 */ /* 0x0003e80000100800 */
[----:B------:R-:W4:Y:S01]  /*27c30*/  LDL.LU.64 R74, [R1+0x1750] ;  /* 0x00175000014a7983 */ /* 0x000f220000300a00 */
[----:B-1----:R-:W-:-:S03]  /*27c40*/  MOV R0, R69 ;  /* 0x0000004500007202 */ /* 0x002fc60000000f00 */
        /* <DEDUP_REMOVED lines=10> */
[----:B------:R-:W4:Y:S04]  /*27cf0*/  LDL.LU.64 R78, [R1+0x1768] ;  /* 0x00176800014e7983 */ /* 0x000f280000300a00 */
[----:B------:R-:W4:Y:S01]  /*27d00*/  LDL.LU.64 R66, [R1+0x1770] ;  /* 0x0017700001427983 */ /* 0x000f220000300a00 */
[----:B-1----:R-:W-:-:S05]  /*27d10*/  IMAD.MOV.U32 R0, RZ, RZ, R71 ;  /* 0x000000ffff007224 */ /* 0x002fca00078e0047 */
[----:B------:R1:W-:Y:S04]  /*27d20*/  STL [R1+0x1714], R0 ;  /* 0x0017140001007387 */ /* 0x0003e80000100800 */
[----:B------:R1:W-:Y:S02]  /*27d30*/  STL [R1+0x1720], R80 ;  /* 0x0017205001007387 */ /* 0x0003e40000100800 */
[----:B-1----:R-:W-:Y:S02]  /*27d40*/  MOV R0, R81 ;  /* 0x0000005100007202 */ /* 0x002fe40000000f00 */
[----:B------:R-:W4:Y:S04]  /*27d50*/  LDL.LU.64 R80, [R1+0x1778] ;  /* 0x0017780001507983 */ /* 0x000f280000300a00 */
[----:B------:R1:W-:Y:S04]  /*27d60*/  STL [R1+0x171c], R0 ;  /* 0x00171c0001007387 */ /* 0x0003e80000100800 */
[----:B------:R1:W-:Y:S02]  /*27d70*/  STL [R1+0x1728], R82 ;  /* 0x0017285201007387 */ /* 0x0003e40000100800 */
[----:B-1----:R-:W-:-:S02]  /*27d80*/  IMAD.MOV.U32 R0, RZ, RZ, R83 ;  /* 0x000000ffff007224 */ /* 0x002fc400078e0053 */
[----:B------:R-:W4:Y:S04]  /*27d90*/  LDL.LU.64 R82, [R1+0x1780] ;  /* 0x0017800001527983 */ /* 0x000f280000300a00 */
[----:B------:R1:W-:Y:S04]  /*27da0*/  STL [R1+0x1724], R0 ;  /* 0x0017240001007387 */ /* 0x0003e80000100800 */
[----:B------:R1:W-:Y:S04]  /*27db0*/  STL [R1+0x1730], R84 ;  /* 0x0017305401007387 */ /* 0x0003e80000100800 */
[----:B------:R-:W4:Y:S01]  /*27dc0*/  LDL.LU.64 R68, [R1+0x1788] ;  /* 0x0017880001447983 */ /* 0x000f220000300a00 */
[----:B-1----:R-:W-:-:S03]  /*27dd0*/  IMAD.MOV.U32 R0, RZ, RZ, R85 ;  /* 0x000000ffff007224 */ /* 0x002fc600078e0055 */
[----:B------:R-:W-:Y:S04]  /*27de0*/  STL [R1+0x1738], R86 ;  /* 0x0017385601007387 */ /* 0x000fe80000100800 */
[----:B------:R1:W-:Y:S04]  /*27df0*/  STL [R1+0x172c], R0 ;  /* 0x00172c0001007387 */ /* 0x0003e80000100800 */
[----:B------:R-:W4:Y:S01]  /*27e00*/  LDL.LU.64 R84, [R1+0x1790] ;  /* 0x0017900001547983 */ /* 0x000f220000300a00 */
[----:B-1----:R-:W-:-:S03]  /*27e10*/  IMAD.MOV.U32 R0, RZ, RZ, R87 ;  /* 0x000000ffff007224 */ /* 0x002fc600078e0057 */
[----:B------:R-:W-:Y:S04]  /*27e20*/  STL [R1+0x1740], R72 ;  /* 0x0017404801007387 */ /* 0x000fe80000100800 */
[----:B------:R1:W-:Y:S04]  /*27e30*/  STL [R1+0x1734], R0 ;  /* 0x0017340001007387 */ /* 0x0003e80000100800 */
[----:B------:R-:W4:Y:S04]  /*27e40*/  LDL.LU.64 R86, [R1+0x1798] ;  /* 0x0017980001567983 */ /* 0x000f280000300a00 */
[----:B------:R-:W4:Y:S01]  /*27e50*/  LDL.LU.64 R70, [R1+0x17a0] ;  /* 0x0017a00001467983 */ /* 0x000f220000300a00 */
[----:B-1----:R-:W-:-:S05]  /*27e60*/  MOV R0, R73 ;  /* 0x0000004900007202 */ /* 0x002fca0000000f00 */
[----:B------:R1:W-:Y:S04]  /*27e70*/  STL [R1+0x173c], R0 ;  /* 0x00173c0001007387 */ /* 0x0003e80000100800 */
[----:B------:R1:W-:Y:S02]  /*27e80*/  STL [R1+0x1748], R12 ;  /* 0x0017480c01007387 */ /* 0x0003e40000100800 */
[----:B-1----:R-:W-:Y:S02]  /*27e90*/  IMAD.MOV.U32 R0, RZ, RZ, R13 ;  /* 0x000000ffff007224 */ /* 0x002fe400078e000d */
[----:B------:R-:W4:Y:S04]  /*27ea0*/  LDL.LU.64 R12, [R1+0x17a8] ;  /* 0x0017a800010c7983 */ /* 0x000f280000300a00 */
[----:B------:R1:W-:Y:S04]  /*27eb0*/  STL [R1+0x1744], R0 ;  /* 0x0017440001007387 */ /* 0x0003e80000100800 */
[----:B------:R2:W-:Y:S01]  /*27ec0*/  STL [R1+0x1750], R74 ;  /* 0x0017504a01007387 */ /* 0x0005e20000100800 */
[----:B-1----:R-:W-:-:S03]  /*27ed0*/  IMAD.MOV.U32 R0, RZ, RZ, R75 ;  /* 0x000000ffff007224 */ /* 0x002fc600078e004b */
[----:B------:R-:W4:Y:S04]  /*27ee0*/  LDL.LU.64 R72, [R1+0x17b0] ;  /* 0x0017b00001487983 */ /* 0x000f280000300a00 */
[----:B------:R1:W-:Y:S04]  /*27ef0*/  STL [R1+0x174c], R0 ;  /* 0x00174c0001007387 */ /* 0x0003e80000100800 */
[----:B--2---:R-:W-:Y:S04]  /*27f00*/  STL [R1+0x1758], R64 ;  /* 0x0017584001007387 */ /* 0x004fe80000100800 */
[----:B------:R-:W2:Y:S01]  /*27f10*/  LDL.LU.64 R74, [R1+0x17b8] ;  /* 0x0017b800014a7983 */ /* 0x000ea20000300a00 */
[----:B-1----:R-:W-:-:S03]  /*27f20*/  IMAD.MOV.U32 R0, RZ, RZ, R65 ;  /* 0x000000ffff007224 */ /* 0x002fc600078e0041 */
[----:B---3--:R-:W-:Y:S04]  /*27f30*/  STL [R1+0x1760], R76 ;  /* 0x0017604c01007387 */ /* 0x008fe80000100800 */
[----:B------:R1:W-:Y:S02]  /*27f40*/  STL [R1+0x1754], R0 ;  /* 0x0017540001007387 */ /* 0x0003e40000100800 */
[----:B-1----:R-:W-:Y:S02]  /*27f50*/  MOV R0, R77 ;  /* 0x0000004d00007202 */ /* 0x002fe40000000f00 */
[----:B------:R-:W3:Y:S04]  /*27f60*/  LDL.LU.64 R76, [R1+0x17c0] ;  /* 0x0017c000014c7983 */ /* 0x000ee80000300a00 */
[----:B------:R1:W-:Y:S04]  /*27f70*/  STL [R1+0x175c], R0 ;  /* 0x00175c0001007387 */ /* 0x0003e80000100800 */
[----:B----4-:R4:W-:Y:S01]  /*27f80*/  STL [R1+0x1768], R78 ;  /* 0x0017684e01007387 */ /* 0x0109e20000100800 */
[----:B-1----:R-:W-:-:S03]  /*27f90*/  IMAD.MOV.U32 R0, RZ, RZ, R79 ;  /* 0x000000ffff007224 */ /* 0x002fc600078e004f */
[----:B------:R-:W-:Y:S04]  /*27fa0*/  STL [R1+0x1770], R66 ;  /* 0x0017704201007387 */ /* 0x000fe80000100800 */
[----:B------:R1:W-:Y:S04]  /*27fb0*/  STL [R1+0x1764], R0 ;  /* 0x0017640001007387 */ /* 0x0003e80000100800 */
[----:B----4-:R-:W4:Y:S01]  /*27fc0*/  LDL.LU.64 R78, [R1+0x17c8] ;  /* 0x0017c800014e7983 */ /* 0x010f220000300a00 */
[----:B-1----:R-:W-:-:S03]  /*27fd0*/  IMAD.MOV.U32 R0, RZ, RZ, R67 ;  /* 0x000000ffff007224 */ /* 0x002fc600078e0043 */
[----:B------:R-:W-:Y:S04]  /*27fe0*/  STL [R1+0x1778], R80 ;  /* 0x0017785001007387 */ /* 0x000fe80000100800 */
[----:B------:R1:W-:Y:S02]  /*27ff0*/  STL [R1+0x176c], R0 ;  /* 0x00176c0001007387 */ /* 0x0003e40000100800 */
[----:B-1----:R-:W-:Y:S02]  /*28000*/  IMAD.MOV.U32 R0, RZ, RZ, R81 ;  /* 0x000000ffff007224 */ /* 0x002fe400078e0051 */
[----:B------:R-:W4:Y:S04]  /*28010*/  LDL.LU.64 R80, [R1+0x17d0] ;  /* 0x0017d00001507983 */ /* 0x000f280000300a00 */
[----:B------:R1:W-:Y:S04]  /*28020*/  STL [R1+0x1774], R0 ;  /* 0x0017740001007387 */ /* 0x0003e80000100800 */
[----:B------:R1:W-:Y:S02]  /*28030*/  STL [R1+0x1780], R82 ;  /* 0x0017805201007387 */ /* 0x0003e40000100800 */
[----:B-1----:R-:W-:-:S02]  /*28040*/  MOV R0, R83 ;  /* 0x0000005300007202 */ /* 0x002fc40000000f00 */
[----:B------:R-:W-:Y:S04]  /*28050*/  STL [R1+0x1788], R68 ;  /* 0x0017884401007387 */ /* 0x000fe80000100800 */
[----:B------:R1:W-:Y:S04]  /*28060*/  STL [R1+0x177c], R0 ;  /* 0x00177c0001007387 */ /* 0x0003e80000100800 */
[----:B------:R-:W4:Y:S01]  /*28070*/  LDL.LU.64 R82, [R1+0x17d8] ;  /* 0x0017d80001527983 */ /* 0x000f220000300a00 */
[----:B-1----:R-:W-:-:S03]  /*28080*/  IMAD.MOV.U32 R0, RZ, RZ, R69 ;  /* 0x000000ffff007224 */ /* 0x002fc600078e0045 */
[----:B------:R-:W-:Y:S04]  /*28090*/  STL [R1+0x1790], R84 ;  /* 0x0017905401007387 */ /* 0x000fe80000100800 */
[----:B------:R1:W-:Y:S02]  /*280a0*/  STL [R1+0x1784], R0 ;  /* 0x0017840001007387 */ /* 0x0003e40000100800 */
[----:B-1----:R-:W-:Y:S02]  /*280b0*/  IMAD.MOV.U32 R0, RZ, RZ, R85 ;  /* 0x000000ffff007224 */ /* 0x002fe400078e0055 */
[----:B------:R-:W4:Y:S04]  /*280c0*/  LDL.LU.64 R84, [R1+0x17e0] ;  /* 0x0017e00001547983 */ /* 0x000f280000300a00 */
[----:B------:R1:W-:Y:S04]  /*280d0*/  STL [R1+0x178c], R0 ;  /* 0x00178c0001007387 */ /* 0x0003e80000100800 */
[----:B------:R1:W-:Y:S02]  /*280e0*/  STL [R1+0x1798], R86 ;  /* 0x0017985601007387 */ /* 0x0003e40000100800 */
[----:B-1----:R-:W-:-:S02]  /*280f0*/  IMAD.MOV.U32 R0, RZ, RZ, R87 ;  /* 0x000000ffff007224 */ /* 0x002fc400078e0057 */
[----:B------:R-:W-:Y:S04]  /*28100*/  STL [R1+0x17a0], R70 ;  /* 0x0017a04601007387 */ /* 0x000fe80000100800 */
        /* <DEDUP_REMOVED lines=8> */
[----:B------:R-:W-:Y:S01]  /*28190*/  STL [R1+0x17b0], R72 ;  /* 0x0017b04801007387 */ /* 0x000fe20000100800 */
[----:B-1----:R-:W-:-:S03]  /*281a0*/  IMAD.MOV.U32 R0, RZ, RZ, R73 ;  /* 0x000000ffff007224 */ /* 0x002fc600078e0049 */
[----:B--2---:R-:W-:Y:S04]  /*281b0*/  STL [R1+0x17b8], R74 ;  /* 0x0017b84a01007387 */ /* 0x004fe80000100800 */
[----:B------:R1:W-:Y:S04]  /*281c0*/  STL [R1+0x17ac], R0 ;  /* 0x0017ac0001007387 */ /* 0x0003e80000100800 */
[----:B------:R-:W2:Y:S04]  /*281d0*/  LDL.LU.64 R58, [R1+0x17f8] ;  /* 0x0017f800013a7983 */ /* 0x000ea80000300a00 */
[----:B------:R-:W2:Y:S01]  /*281e0*/  LDL.LU.64 R60, [R1+0x1800] ;  /* 0x00180000013c7983 */ /* 0x000ea20000300a00 */
[----:B-1----:R-:W-:-:S05]  /*281f0*/  IMAD.MOV.U32 R0, RZ, RZ, R75 ;  /* 0x000000ffff007224 */ /* 0x002fca00078e004b */
[----:B------:R1:W-:Y:S04]  /*28200*/  STL [R1+0x17b4], R0 ;  /* 0x0017b40001007387 */ /* 0x0003e80000100800 */
[----:B---3--:R-:W-:Y:S04]  /*28210*/  STL [R1+0x17c0], R76 ;  /* 0x0017c04c01007387 */ /* 0x008fe80000100800 */
[----:B------:R-:W3:Y:S01]  /*28220*/  LDL.LU.64 R62, [R1+0x1808] ;  /* 0x00180800013e7983 */ /* 0x000ee20000300a00 */
[----:B-1----:R-:W-:-:S03]  /*28230*/  MOV R0, R77 ;  /* 0x0000004d00007202 */ /* 0x002fc60000000f00 */
[----:B------:R-:W3:Y:S04]  /*28240*/  LDL.LU.64 R64, [R1+0x1810] ;  /* 0x0018100001407983 */ /* 0x000ee80000300a00 */
[----:B------:R1:W-:Y:S04]  /*28250*/  STL [R1+0x17bc], R0 ;  /* 0x0017bc0001007387 */ /* 0x0003e80000100800 */
[----:B----4-:R-:W-:Y:S04]  /*28260*/  STL [R1+0x17c8], R78 ;  /* 0x0017c84e01007387 */ /* 0x010fe80000100800 */
[----:B------:R-:W4:Y:S01]  /*28270*/  LDL.LU.64 R66, [R1+0x1818] ;  /* 0x0018180001427983 */ /* 0x000f220000300a00 */
[----:B-1----:R-:W-:-:S03]  /*28280*/  IMAD.MOV.U32 R0, RZ, RZ, R79 ;  /* 0x000000ffff007224 */ /* 0x002fc600078e004f */
[----:B------:R-:W4:Y:S04]  /*28290*/  LDL.LU.64 R68, [R1+0x1820] ;  /* 0x0018200001447983 */ /* 0x000f280000300a00 */
[----:B------:R1:W-:Y:S04]  /*282a0*/  STL [R1+0x17c4], R0 ;  /* 0x0017c40001007387 */ /* 0x0003e80000100800 */
[----:B------:R-:W-:Y:S04]  /*282b0*/  STL [R1+0x17d0], R80 ;  /* 0x0017d05001007387 */ /* 0x000fe80000100800 */
        /* <DEDUP_REMOVED lines=11> */
[----:B-1----:R-:W-:-:S03]  /*28370*/  MOV R0, R85 ;  /* 0x0000005500007202 */ /* 0x002fc60000000f00 */
[----:B------:R-:W4:Y:S04]  /*28380*/  LDL.LU.64 R80, [R1+0x1850] ;  /* 0x0018500001507983 */ /* 0x000f280000300a00 */
[----:B------:R1:W-:Y:S04]  /*28390*/  STL [R1+0x17dc], R0 ;  /* 0x0017dc0001007387 */ /* 0x0003e80000100800 */
[----:B------:R1:W-:Y:S04]  /*283a0*/  STL [R1+0x17e8], R86 ;  /* 0x0017e85601007387 */ /* 0x0003e80000100800 */
[----:B------:R-:W4:Y:S01]  /*283b0*/  LDL.LU.64 R82, [R1+0x1858] ;  /* 0x0018580001527983 */ /* 0x000f220000300a00 */
[----:B-1----:R-:W-:-:S03]  /*283c0*/  IMAD.MOV.U32 R0, RZ, RZ, R87 ;  /* 0x000000ffff007224 */ /* 0x002fc600078e0057 */
[----:B------:R-:W4:Y:S04]  /*283d0*/  LDL.LU.64 R84, [R1+0x1860] ;  /* 0x0018600001547983 */ /* 0x000f280000300a00 */
[----:B------:R1:W-:Y:S04]  /*283e0*/  STL [R1+0x17e4], R0 ;  /* 0x0017e40001007387 */ /* 0x0003e80000100800 */
[----:B------:R1:W-:Y:S04]  /*283f0*/  STL [R1+0x17f0], R12 ;  /* 0x0017f00c01007387 */ /* 0x0003e80000100800 */
[----:B------:R-:W4:Y:S01]  /*28400*/  LDL.LU.64 R86, [R1+0x1868] ;  /* 0x0018680001567983 */ /* 0x000f220000300a00 */
[----:B-1----:R-:W-:-:S03]  /*28410*/  IMAD.MOV.U32 R0, RZ, RZ, R13 ;  /* 0x000000ffff007224 */ /* 0x002fc600078e000d */
[----:B------:R-:W4:Y:S04]  /*28420*/  LDL.LU.64 R12, [R1+0x1870] ;  /* 0x00187000010c7983 */ /* 0x000f280000300a00 */
[----:B------:R2:W-:Y:S02]  /*28430*/  STL [R1+0x17ec], R0 ;  /* 0x0017ec0001007387 */ /* 0x0005e40000100800 */
[----:B--2---:R-:W-:Y:S02]  /*28440*/  IMAD.MOV.U32 R0, RZ, RZ, R59 ;  /* 0x000000ffff007224 */ /* 0x004fe400078e003b */
[----:B------:R-:W-:Y:S04]  /*28450*/  STL [R1+0x17f8], R58 ;  /* 0x0017f83a01007387 */ /* 0x000fe80000100800 */
[----:B------:R-:W-:Y:S04]  /*28460*/  STL [R1+0x1800], R60 ;  /* 0x0018003c01007387 */ /* 0x000fe80000100800 */
[----:B------:R1:W-:Y:S02]  /*28470*/  STL [R1+0x17f4], R0 ;  /* 0x0017f40001007387 */ /* 0x0003e40000100800 */
[----:B-1----:R-:W-:-:S02]  /*28480*/  MOV R0, R61 ;  /* 0x0000003d00007202 */ /* 0x002fc40000000f00 */
[----:B---3--:R-:W-:Y:S04]  /*28490*/  STL [R1+0x1808], R62 ;  /* 0x0018083e01007387 */ /* 0x008fe80000100800 */
[----:B------:R1:W-:Y:S04]  /*284a0*/  STL [R1+0x17fc], R0 ;  /* 0x0017fc0001007387 */ /* 0x0003e80000100800 */
[----:B------:R-:W-:Y:S01]  /*284b0*/  STL [R1+0x1810], R64 ;  /* 0x0018104001007387 */ /* 0x000fe20000100800 */
[----:B-1----:R-:W-:-:S05]  /*284c0*/  IMAD.MOV.U32 R0, RZ, RZ, R63 ;  /* 0x000000ffff007224 */ /* 0x002fca00078e003f */
[----:B------:R1:W-:Y:S04]  /*284d0*/  STL [R1+0x1804], R0 ;  /* 0x0018040001007387 */ /* 0x0003e80000100800 */
[----:B----4-:R-:W-:Y:S01]  /*284e0*/  STL [R1+0x1818], R66 ;  /* 0x0018184201007387 */ /* 0x010fe20000100800 */
[----:B-1----:R-:W-:-:S05]  /*284f0*/  IMAD.MOV.U32 R0, RZ, RZ, R65 ;  /* 0x000000ffff007224 */ /* 0x002fca00078e0041 */
[----:B------:R1:W-:Y:S04]  /*28500*/  STL [R1+0x180c], R0 ;  /* 0x00180c0001007387 */ /* 0x0003e80000100800 */
[----:B------:R-:W-:Y:S01]  /*28510*/  STL [R1+0x1820], R68 ;  /* 0x0018204401007387 */ /* 0x000fe20000100800 */
[----:B-1----:R-:W-:-:S05]  /*28520*/  IMAD.MOV.U32 R0, RZ, RZ, R67 ;  /* 0x000000ffff007224 */ /* 0x002fca00078e0043 */
[----:B------:R1:W-:Y:S04]  /*28530*/  STL [R1+0x1814], R0 ;  /* 0x0018140001007387 */ /* 0x0003e80000100800 */
[----:B------:R-:W-:Y:S01]  /*28540*/  STL [R1+0x1828], R70 ;  /* 0x0018284601007387 */ /* 0x000fe20000100800 */
[----:B-1----:R-:W-:-:S05]  /*28550*/  MOV R0, R69 ;  /* 0x0000004500007202 */ /* 0x002fca0000000f00 */
[----:B------:R1:W-:Y:S04]  /*28560*/  STL [R1+0x181c], R0 ;  /* 0x00181c0001007387 */ /* 0x0003e80000100800 */
[----:B------:R-:W-:Y:S01]  /*28570*/  STL [R1+0x1830], R72 ;  /* 0x0018304801007387 */ /* 0x000fe20000100800 */
[----:B-1----:R-:W-:-:S05]  /*28580*/  IMAD.MOV.U32 R0, RZ, RZ, R71 ;  /* 0x000000ffff007224 */ /* 0x002fca00078e0047 */
        /* <DEDUP_REMOVED lines=25> */
[----:B------:R-:W2:Y:S01]  /*28720*/  LDL.LU.64 R24, [R1+0x1d10] ;  /* 0x001d100001187983 */ /* 0x000ea20000300a00 */
[----:B-1----:R-:W-:-:S05]  /*28730*/  IMAD.MOV.U32 R0, RZ, RZ, R13 ;  /* 0x000000ffff007224 */ /* 0x002fca00078e000d */
[----:B------:R-:W-:Y:S04]  /*28740*/  STL [R1+0x186c], R0 ;  /* 0x00186c0001007387 */ /* 0x000fe80000100800 */
[----:B------:R-:W3:Y:S04]  /*28750*/  LDL.LU.64 R12, [R1+0x1d08] ;  /* 0x001d0800010c7983 */ /* 0x000ee80000300a00 */
[----:B--2---:R1:W-:Y:S04]  /*28760*/  STL.64 [R1+0x908], R24 ;  /* 0x0009081801007387 */ /* 0x0043e80000100a00 */
[----:B-1----:R-:W2:Y:S04]  /*28770*/  LDL.LU.64 R24, [R1+0x1d00] ;  /* 0x001d000001187983 */ /* 0x002ea80000300a00 */
[----:B---3--:R1:W-:Y:S04]  /*28780*/  STL.64 [R1+0x900], R12 ;  /* 0x0009000c01007387 */ /* 0x0083e80000100a00 */
[----:B-1----:R-:W3:Y:S04]  /*28790*/  LDL.LU.64 R12, [R1+0x1cf8] ;  /* 0x001cf800010c7983 */ /* 0x002ee80000300a00 */
        /* <DEDUP_REMOVED lines=234> */
[----:B---3--:R1:W-:Y:S02]  /*29640*/  STL.64 [R1+0x550], R12 ;  /* 0x0005500c01007387 */ /* 0x0083e40000100a00 */
[----:B-1----:R-:W-:Y:S01]  /*29650*/  IMAD.MOV.U32 R12, RZ, RZ, R18 ;  /* 0x000000ffff0c7224 */ /* 0x002fe200078e0012 */
[----:B------:R-:W-:-:S02]  /*29660*/  MOV R13, R19 ;  /* 0x00000013000d7202 */ /* 0x000fc40000000f00 */
[----:B------:R-:W3:Y:S04]  /*29670*/  LDL.LU.64 R18, [R1+0x1940] ;  /* 0x0019400001127983 */ /* 0x000ee80000300a00 */
[----:B--2---:R-:W-:Y:S04]  /*29680*/  STL.64 [R1+0x548], R24 ;  /* 0x0005481801007387 */ /* 0x004fe80000100a00 */
[----:B------:R1:W-:Y:S04]  /*29690*/  STL.64 [R1+0x540], R12 ;  /* 0x0005400c01007387 */ /* 0x0003e80000100a00 */
        /* <DEDUP_REMOVED lines=11> */
[----:B--2---:R1:W-:Y:S02]  /*29750*/  STL.64 [R1+0x510], R12 ;  /* 0x0005100c01007387 */ /* 0x0043e40000100a00 */
[----:B-1----:R-:W-:-:S02]  /*29760*/  IMAD.MOV.U32 R12, RZ, RZ, R16 ;  /* 0x000000ffff0c7224 */ /* 0x002fc400078e0010 */
[----:B------:R-:W-:Y:S01]  /*29770*/  IMAD.MOV.U32 R13, RZ, RZ, R17 ;  /* 0x000000ffff0d7224 */ /* 0x000fe200078e0011 */
[----:B---3--:R1:W-:Y:S04]  /*29780*/  STL.64 [R1+0x508], R18 ;  /* 0x0005081201007387 */ /* 0x0083e80000100a00 */
[----:B------:R2:W-:Y:S04]  /*29790*/  STL.64 [R1+0x500], R12 ;  /* 0x0005000c01007387 */ /* 0x0005e80000100a00 */
[----:B-1----:R1:W5:Y:S04]  /*297a0*/  LDL.LU.64 R18, [R1+0x1898] ;  /* 0x0018980001127983 */ /* 0x0023680000300a00 */
[----:B------:R1:W5:Y:S04]  /*297b0*/  LDL.LU.64 R16, [R1+0x1890] ;  /* 0x0018900001107983 */ /* 0x0003680000300a00 */
        /* <DEDUP_REMOVED lines=297> */
[----:B------:R1:W-:Y:S01]  /*2aa50*/  STL [R1+0xa4], RZ ;  /* 0x0000a4ff01007387 */ /* 0x0003e20000100800 */
[----:B------:R-:W-:-:S03]  /*2aa60*/  USHF.R.S32.HI UR12, URZ, 0x1f, UR6 ;  /* 0x0000001f3f0c7899 */ /* 0x000fc60008011406 */
[----:B------:R1:W-:Y:S04]  /*2aa70*/  STL [R1+0xa8], RZ ;  /* 0x0000a8ff01007387 */ /* 0x0003e80000100800 */
[----:B------:R1:W-:Y:S04]  /*2aa80*/  STL [R1+0xac], RZ ;  /* 0x0000acff01007387 */ /* 0x0003e80000100800 */
[----:B------:R1:W-:Y:S01]  /*2aa90*/  STL [R1+0xb0], RZ ;  /* 0x0000b0ff01007387 */ /* 0x0003e20000100800 */
[----:B------:R-:W-:-:S03]  /*2aaa0*/  USHF.R.S32.HI UR13, URZ, 0x1f, UR10 ;  /* 0x0000001f3f0d7899 */ /* 0x000fc6000801140a */
[----:B------:R1:W-:Y:S01]  /*2aab0*/  STL [R1+0xb4], RZ ;  /* 0x0000b4ff01007387 */ /* 0x0003e20000100800 */
[----:B------:R-:W-:-:S03]  /*2aac0*/  ULEA.HI UR12, UR12, UR6, URZ, 0x7 ;  /* 0x000000060c0c7291 */ /* 0x000fc6000f8f383f */
[----:B------:R1:W-:Y:S04]  /*2aad0*/  STL [R1+0xb8], RZ ;  /* 0x0000b8ff01007387 */ /* 0x0003e80000100800 */
[----:B------:R1:W-:Y:S04]  /*2aae0*/  STL [R1+0xbc], RZ ;  /* 0x0000bcff01007387 */ /* 0x0003e80000100800 */
[----:B------:R1:W-:Y:S01]  /*2aaf0*/  STL [R1+0xc0], RZ ;  /* 0x0000c0ff01007387 */ /* 0x0003e20000100800 */
[----:B------:R-:W-:-:S03]  /*2ab00*/  USHF.L.U32 UR4, UR10, 0x2, URZ ;  /* 0x000000020a047899 */ /* 0x000fc6000800063f */
[----:B------:R1:W-:Y:S01]  /*2ab10*/  STL [R1+0xc4], RZ ;  /* 0x0000c4ff01007387 */ /* 0x0003e20000100800 */
[----:B------:R-:W-:-:S03]  /*2ab20*/  USHF.L.U64.HI UR6, UR10, 0x2, UR13 ;  /* 0x000000020a067899 */ /* 0x000fc6000801020d */
[----:B------:R1:W-:Y:S01]  /*2ab30*/  STL [R1+0xc8], RZ ;  /* 0x0000c8ff01007387 */ /* 0x0003e20000100800 */
[----:B------:R-:W-:-:S03]  /*2ab40*/  USHF.R.S32.HI UR10, URZ, 0x7, UR12 ;  /* 0x000000073f0a7899 */ /* 0x000fc6000801140c */
[----:B------:R1:W-:Y:S04]  /*2ab50*/  STL [R1+0xcc], RZ ;  /* 0x0000ccff01007387 */ /* 0x0003e80000100800 */
[----:B------:R1:W-:Y:S04]  /*2ab60*/  STL [R1+0xd0], RZ ;  /* 0x0000d0ff01007387 */ /* 0x0003e80000100800 */
[----:B------:R1:W-:Y:S04]  /*2ab70*/  STL [R1+0xd4], RZ ;  /* 0x0000d4ff01007387 */ /* 0x0003e80000100800 */
[----:B------:R1:W-:Y:S04]  /*2ab80*/  STL [R1+0xd8], RZ ;  /* 0x0000d8ff01007387 */ /* 0x0003e80000100800 */
[----:B------:R1:W-:Y:S01]  /*2ab90*/  STL [R1+0xdc], RZ ;  /* 0x0000dcff01007387 */ /* 0x0003e20000100800 */
[----:B------:R-:W-:-:S03]  /*2aba0*/  IMAD.U32 R0, RZ, RZ, UR10 ;  /* 0x0000000aff007e24 */ /* 0x000fc6000f8e00ff */
        /* <DEDUP_REMOVED lines=8> */
[----:B------:R1:W-:Y:S01]  /*2ac30*/  STL [R1+0x1874], R0 ;  /* 0x0018740001007387 */ /* 0x0003e20000100800 */
[----:B------:R-:W-:Y:S01]  /*2ac40*/  USHF.R.S32.HI UR14, URZ, 0x1f, UR7 ;  /* 0x0000001f3f0e7899 */ /* 0x000fe20008011407 */
[----:B--2---:R-:W-:Y:S01]  /*2ac50*/  IMAD.MOV.U32 R12, RZ, RZ, R6 ;  /* 0x000000ffff0c7224 */ /* 0x004fe200078e0006 */
[----:B------:R-:W-:-:S02]  /*2ac60*/  MOV R13, R7 ;  /* 0x00000007000d7202 */ /* 0x000fc40000000f00 */
        /* <DEDUP_REMOVED lines=96> */
[----:B------:R-:W-:Y:S01]  /*2b270*/  USHF.L.U32 UR5, UR7, 0x2, URZ ;  /* 0x0000000207057899 */ /* 0x000fe2000800063f */
[----:B------:R-:W-:Y:S01]  /*2b280*/  UMOV UR61, 0x1 ;  /* 0x00000001003d7882 */ /* 0x000fe20000000000 */
[----:B------:R-:W-:Y:S01]  /*2b290*/  UMOV UR60, 0xffffffff ;  /* 0xffffffff003c7882 */ /* 0x000fe20000000000 */
[----:B------:R-:W-:Y:S01]  /*2b2a0*/  USHF.L.U64.HI UR7, UR7, 0x2, UR14 ;  /* 0x0000000207077899 */ /* 0x000fe2000801020e */
[----:B-1----:R-:W-:-:S11]  /*2b2b0*/  UMOV UR10, URZ ;  /* 0x0000003f000a7c82 */ /* 0x002fd60008000000 */
.L_x_1:
[----:B------:R-:W-:Y:S01]  /*2b2c0*/  STL.64 [R1+0x1f90], R150 ;  /* 0x001f909601007387 */ /* 0x000fe20000100a00 */
[----:B------:R-:W-:Y:S01]  /*2b2d0*/  UIADD3 UR60, UR60, 0x1, URZ ;  /* 0x000000013c3c7890 */ /* 0x000fe2000fffe03f */
[----:B------:R-:W-:-:S04]  /*2b2e0*/  DEPBAR.LE SB0, 0x2 ;  /* 0x000080800000791a */ /* 0x000fc80000000000 */
        /* <DEDUP_REMOVED lines=63> */
[----:B------:R-:W-:Y:S01]  /*2b6e0*/  UISETP.GT.AND UP0, UPT, UR60, 0x2, UPT ;  /* 0x000000023c00788c */ /* 0x000fe2000bf04270 */
[----:B------:R-:W-:Y:S01]  /*2b6f0*/  UMOV UR37, 0x40000040 ;  /* 0x4000004000257882 */ /* 0x000fe20000000000 */
[----:B------:R-:W-:Y:S02]  /*2b700*/  BAR.SYNC.DEFER_BLOCKING 0x0 ;  /* 0x0000000000007b1d */ /* 0x000fe40000010000 */
[----:B------:R-:W-:-:S04]  /*2b710*/  USEL UR60, UR60, URZ, !UP0 ;  /* 0x0000003f3c3c7287 */ /* 0x000fc8000c000000 */
[----:B------:R-:W-:Y:S02]  /*2b720*/  ULEA UR13, UR60, UR11, 0x10 ;  /* 0x0000000b3c0d7291 */ /* 0x000fe4000f8e803f */
[----:B------:R-:W-:Y:S01]  /*2b730*/  ULEA UR12, UR60, UR11, 0x12 ;  /* 0x0000000b3c0c7291 */ /* 0x000fe2000f8e903f */
[----:B------:R-:W-:Y:S01]  /*2b740*/  STL.64 [R1+0x1e90], R86 ;  /* 0x001e905601007387 */ /* 0x000fe20000100a00 */
[----:B------:R-:W-:Y:S02]  /*2b750*/  UIADD3 UR13, UR13, 0xc0000, URZ ;  /* 0x000c00000d0d7890 */ /* 0x000fe4000fffe03f */
[----:B------:R-:W-:Y:S01]  /*2b760*/  USHF.R.U32.HI UR12, URZ, 0x4, UR12 ;  /* 0x000000043f0c7899 */ /* 0x000fe2000801160c */
[----:B------:R-:W-:Y:S01]  /*2b770*/  STL.64 [R1+0x1e88], R84 ;  /* 0x001e885401007387 */ /* 0x000fe20000100a00 */
[----:B------:R-:W-:Y:S02]  /*2b780*/  USHF.R.U32.HI UR13, URZ, 0x4, UR13 ;  /* 0x000000043f0d7899 */ /* 0x000fe4000801160d */
[----:B------:R-:W-:Y:S01]  /*2b790*/  USGXT.U32 UR36, UR12, 0xe ;  /* 0x0000000e0c24789a */ /* 0x000fe20008000000 */
[----:B------:R-:W-:Y:S01]  /*2b7a0*/  STL.64 [R1+0x1e80], R82 ;  /* 0x001e805201007387 */ /* 0x000fe20000100a00 */
[----:B------:R-:W-:Y:S01]  /*2b7b0*/  USGXT.U32 UR38, UR13, 0xe ;  /* 0x0000000e0d26789a */ /* 0x000fe20008000000 */
[----:B------:R-:W-:Y:S01]  /*2b7c0*/  UMOV UR39, 0x40000040 ;  /* 0x4000004000277882 */ /* 0x000fe20000000000 */
[----:B------:R-:W-:Y:S01]  /*2b7d0*/  UIADD3 UR40, UP0, UR36, 0x2, URZ ;  /* 0x0000000224287890 */ /* 0x000fe2000ff1e03f */
[----:B------:R-:W-:Y:S01]  /*2b7e0*/  STL.64 [R1+0x1e78], R80 ;  /* 0x001e785001007387 */ /* 0x000fe20000100a00 */
[----:B------:R-:W-:Y:S01]  /*2b7f0*/  UIADD3 UR42, UP1, UR38, 0x2, URZ ;  /* 0x00000002262a7890 */ /* 0x000fe2000ff3e03f */
[----:B------:R-:W-:Y:S01]  /*2b800*/  UMOV UR12, URZ ;  /* 0x0000003f000c7c82 */ /* 0x000fe20008000000 */
[----:B------:R-:W-:Y:S01]  /*2b810*/  UMOV UR13, URZ ;  /* 0x0000003f000d7c82 */ /* 0x000fe20008000000 */
[----:B------:R-:W-:Y:S01]  /*2b820*/  UIADD3.X UR41, UR12, 0x40000040, URZ, UP0, !UPT ;  /* 0x400000400c297890 */ /* 0x000fe200087fe43f */
[----:B------:R-:W-:Y:S01]  /*2b830*/  STL.64 [R1+0x1e70], R78 ;  /* 0x001e704e01007387 */ /* 0x000fe20000100a00 */
[----:B------:R-:W-:-:S02]  /*2b840*/  UIADD3.X UR43, UR13, 0x40000040, URZ, UP1, !UPT ;  /* 0x400000400d2b7890 */ /* 0x000fc40008ffe43f */
[----:B------:R-:W-:Y:S01]  /*2b850*/  UIADD3.64 UR52, UR40, 0x2, URZ ;  /* 0x0000000228347897 */ /* 0x000fe2000fffe03f */
[----:B------:R-:W-:Y:S01]  /*2b860*/  STL.64 [R1+0x1e68], R76 ;  /* 0x001e684c01007387 */ /* 0x000fe20000100a00 */
[----:B------:R-:W-:Y:S02]  /*2b870*/  UIADD3.64 UR54, UR42, 0x2, URZ ;  /* 0x000000022a367897 */ /* 0x000fe4000fffe03f */
[----:B------:R-:W-:Y:S01]  /*2b880*/  UIADD3.64 UR56, UR40, 0x4, URZ ;  /* 0x0000000428387897 */ /* 0x000fe2000fffe03f */
[----:B------:R-:W-:Y:S01]  /*2b890*/  STL.64 [R1+0x1e60], R74 ;  /* 0x001e604a01007387 */ /* 0x000fe20000100a00 */
[----:B------:R-:W-:Y:S02]  /*2b8a0*/  UIADD3.64 UR58, UR42, 0x4, URZ ;  /* 0x000000042a3a7897 */ /* 0x000fe4000fffe03f */
[----:B------:R-:W-:Y:S01]  /*2b8b0*/  UIADD3.64 UR16, UR40, 0xffe, URZ ;  /* 0x00000ffe28107897 */ /* 0x000fe2000fffe03f */
[----:B------:R-:W-:Y:S01]  /*2b8c0*/  STL.64 [R1+0x1e58], R72 ;  /* 0x001e584801007387 */ /* 0x000fe20000100a00 */
[----:B------:R-:W-:-:S02]  /*2b8d0*/  UIADD3.64 UR18, UR42, 0x3fe, URZ ;  /* 0x000003fe2a127897 */ /* 0x000fc4000fffe03f */
        /* <DEDUP_REMOVED lines=17> */
[----:B------:R-:W-:-:S03]  /*2b9f0*/  UIADD3.64 UR22, UR42, 0xc00, URZ ;  /* 0x00000c002a167897 */ /* 0x000fc6000fffe03f */
        /* <DEDUP_REMOVED lines=18> */
[----:B------:R-:W-:Y:S04]  /*2bb20*/  STL [R1+0x1d94], R221 ;  /* 0x001d94dd01007387 */ /* 0x000fe80000100800 */
[----:B------:R-:W-:Y:S04]  /*2bb30*/  STL [R1+0x1d90], R12 ;  /* 0x001d900c01007387 */ /* 0x000fe80000100800 */
[----:B------:R-:W-:Y:S04]  /*2bb40*/  STL [R1+0x1d8c], R13 ;  /* 0x001d8c0d01007387 */ /* 0x000fe80000100800 */
[----:B-----5:R-:W-:Y:S04]  /*2bb50*/  STL [R1+0x1d78], R3 ;  /* 0x001d780301007387 */ /* 0x020fe80000100800 */
[----:B-----5:R-:W-:Y:S04]  /*2bb60*/  STL.64 [R1+0x1d20], R10 ;  /* 0x001d200a01007387 */ /* 0x020fe80000100a00 */
[----:B------:R-:W-:Y:S01]  /*2bb70*/  STL.64 [R1+0x1d18], R8 ;  /* 0x001d180801007387 */ /* 0x000fe20000100a00 */
[----:B--2---:R-:W-:-:S06]  /*2bb80*/  WARPGROUP.ARRIVE ;  /* 0x00000000000079c5 */ /* 0x004fcc0000000000 */
[----:B------:R-:W-:Y:S03]  /*2bb90*/  HGMMA.64x128x8.F32.TF32 R88, gdesc[UR36], R88, gsb0 ;  /* 0x05e00000245879f0 */ /* 0x000fe60008002858 */
[----:B------:R-:W-:Y:S02]  /*2bba0*/  WARPGROUP.DEPBAR.LE gsb0, 0x0 ;  /* 0x00008000000079c5 */ /* 0x000fe40000010000 */
[----:B------:R-:W-:-:S07]  /*2bbb0*/  WARPGROUP.ARRIVE ;  /* 0x00000000000079c5 */ /* 0x000fce0000000000 */
[----:B------:R-:W-:Y:S03]  /*2bbc0*/  HGMMA.64x128x8.F32.TF32 R88, gdesc[UR40], R88, gsb0 ;  /* 0x05e00000285879f0 */ /* 0x000fe60008002858 */
[----:B------:R-:W-:Y:S02]  /*2bbd0*/  WARPGROUP.DEPBAR.LE gsb0, 0x0 ;  /* 0x00008000000079c5 */ /* 0x000fe40000010000 */
[----:B------:R-:W-:-:S07]  /*2bbe0*/  WARPGROUP.ARRIVE ;  /* 0x00000000000079c5 */ /* 0x000fce0000000000 */
[----:B------:R-:W-:Y:S01]  /*2bbf0*/  HGMMA.64x128x8.F32.TF32 R88, gdesc[UR52], R88, gsb0 ;  /* 0x05e00000345879f0 */ /* 0x000fe20008002858 */
[----:B------:R-:W-:Y:S01]  /*2bc00*/  UMOV UR52, UR18 ;  /* 0x0000001200347c82 */ /* 0x000fe20008000000 */
[----:B------:R-:W-:Y:S01]  /*2bc10*/  UMOV UR53, UR19 ;  /* 0x0000001300357c82 */ /* 0x000fe20008000000 */
        /* <DEDUP_REMOVED lines=8> */
[----:B------:R-:W-:Y:S02]  /*2bca0*/  UIADD3.64 UR16, UR40, 0x3002, URZ ;  /* 0x0000300228107897 */ /* 0x000fe4000fffe03f */
[----:B------:R-:W-:Y:S01]  /*2bcb0*/  UIADD3.64 UR18, UR42, 0xc02, URZ ;  /* 0x00000c022a127897 */ /* 0x000fe2000fffe03f */
[----:B------:R-:W-:Y:S02]  /*2bcc0*/  WARPGROUP.DEPBAR.LE gsb0, 0x0 ;  /* 0x00008000000079c5 */ /* 0x000fe40000010000 */
[----:B------:R-:W-:-:S06]  /*2bcd0*/  WARPGROUP.ARRIVE ;  /* 0x00000000000079c5 */ /* 0x000fcc0000000000 */
        /* <DEDUP_REMOVED lines=20> */
[----:B------:R-:W-:Y:S03]  /*2be20*/  HGMMA.64x128x8.F32.TF32 R88, gdesc[UR48], R88, gsb0 ;  /* 0x05e00000305879f0 */ /* 0x000fe60008002858 */
[----:B------:R-:W-:Y:S02]  /*2be30*/  WARPGROUP.DEPBAR.LE gsb0, 0x0 ;  /* 0x00008000000079c5 */ /* 0x000fe40000010000 */
[----:B------:R-:W-:-:S07]  /*2be40*/  WARPGROUP.ARRIVE ;  /* 0x00000000000079c5 */ /* 0x000fce0000000000 */
        /* <DEDUP_REMOVED lines=17> */
[----:B------:R1:W-:Y:S04]  /*2bf60*/  STL.64 [R1+0x400], R88 ;  /* 0x0004005801007387 */ /* 0x0003e80000100a00 */
        /* <DEDUP_REMOVED lines=31> */
[----:B-1----:R-:W4:Y:S04]  /*2c160*/  LDL.LU.64 R88, [R1+0x300] ;  /* 0x0003000001587983 */ /* 0x002f280000300a00 */
[----:B--2---:R-:W2:Y:S04]  /*2c170*/  LDL.LU.64 R90, [R1+0x308] ;  /* 0x00030800015a7983 */ /* 0x004ea80000300a00 */
[----:B---3--:R-:W2:Y:S04]  /*2c180*/  LDL.LU.64 R92, [R1+0x310] ;  /* 0x00031000015c7983 */ /* 0x008ea80000300a00 */
[----:B----4-:R-:W2:Y:S04]  /*2c190*/  LDL.LU.64 R94, [R1+0x318] ;  /* 0x00031800015e7983 */ /* 0x010ea80000300a00 */
        /* <DEDUP_REMOVED lines=28> */
[----:B------:R-:W-:-:S02]  /*2c360*/  UIADD3.64 UR36, UR40, 0x1fe, URZ ;  /* 0x000001fe28247897 */ /* 0x000fc4000fffe03f */
[----:B------:R-:W-:Y:S01]  /*2c370*/  UIADD3.64 UR44, UR40, 0x200, URZ ;  /* 0x00000200282c7897 */ /* 0x000fe2000fffe03f */
[----:B------:R-:W3:Y:S01]  /*2c380*/  LDL.LU.64 R24, [R1+0x200] ;  /* 0x0002000001187983 */ /* 0x000ee20000300a00 */
[----:B------:R-:W-:Y:S01]  /*2c390*/  UMOV UR46, UR42 ;  /* 0x0000002a002e7c82 */ /* 0x000fe20008000000 */
[----:B------:R-:W-:Y:S01]  /*2c3a0*/  UMOV UR47, UR43 ;  /* 0x0000002b002f7c82 */ /* 0x000fe20008000000 */
[----:B------:R-:W-:Y:S01]  /*2c3b0*/  UIADD3.64 UR48, UR42, 0x402, URZ ;  /* 0x000004022a307897 */ /* 0x000fe2000fffe03f */
[----:B------:R-:W3:Y:S01]  /*2c3c0*/  LDL.LU.64 R26, [R1+0x208] ;  /* 0x00020800011a7983 */ /* 0x000ee20000300a00 */
[----:B------:R-:W-:Y:S02]  /*2c3d0*/  UIADD3.64 UR32, UR42, 0x404, URZ ;  /* 0x000004042a207897 */ /* 0x000fe4000fffe03f */
[----:B------:R-:W-:Y:S01]  /*2c3e0*/  UIADD3.64 UR28, UR40, 0x2204, URZ ;  /* 0x00002204281c7897 */ /* 0x000fe2000fffe03f */
[----:B------:R-:W3:Y:S01]  /*2c3f0*/  LDL.LU.64 R28, [R1+0x210] ;  /* 0x00021000011c7983 */ /* 0x000ee20000300a00 */
[----:B------:R-:W-:-:S02]  /*2c400*/  UIADD3.64 UR24, UR40, 0x31fe, URZ ;  /* 0x000031fe28187897 */ /* 0x000fc4000fffe03f */
[----:B------:R-:W-:Y:S01]  /*2c410*/  UIADD3.64 UR20, UR40, 0x3200, URZ ;  /* 0x0000320028147897 */ /* 0x000fe2000fffe03f */
        /* <DEDUP_REMOVED lines=28> */
[----:B------:R-:W3:Y:S01]  /*2c5e0*/  LDL.LU.64 R86, [R1+0x2f8] ;  /* 0x0002f80001567983 */ /* 0x000ee20000300a00 */
[----:B------:R-:W-:-:S02]  /*2c5f0*/  UIADD3.64 UR16, UR40, 0x3202, URZ ;  /* 0x0000320228107897 */ /* 0x000fc4000fffe03f */
[----:B------:R-:W-:Y:S01]  /*2c600*/  UIADD3.64 UR12, UR40, 0x3204, URZ ;  /* 0x00003204280c7897 */ /* 0x000fe2000fffe03f */
[----:B--2---:R-:W-:-:S06]  /*2c610*/  WARPGROUP.ARRIVE ;  /* 0x00000000000079c5 */ /* 0x004fcc0000000000 */
[----:B------:R-:W-:Y:S01]  /*2c620*/  HGMMA.64x128x8.F32.TF32 R88, gdesc[UR36], R88, gsb0 ;  /* 0x05e00000245879f0 */ /* 0x000fe20008002858 */
[----:B------:R-:W-:Y:S02]  /*2c630*/  UIADD3.64 UR36, UR40, 0x3fe, URZ ;  /* 0x000003fe28247897 */ /* 0x000fe4000fffe03f */
[----:B------:R-:W-:Y:S02]  /*2c640*/  WARPGROUP.DEPBAR.LE gsb0, 0x0 ;  /* 0x00008000000079c5 */ /* 0x000fe40000010000 */
[----:B------:R-:W-:-:S07]  /*2c650*/  WARPGROUP.ARRIVE ;  /* 0x00000000000079c5 */ /* 0x000fce0000000000 */
[----:B------:R-:W-:Y:S01]  /*2c660*/  HGMMA.64x128x8.F32.TF32 R88, gdesc[UR44], R88, gsb0 ;  /* 0x05e000002c5879f0 */ /* 0x000fe20008002858 */
[----:B------:R-:W-:Y:S01]  /*2c670*/  UIADD3.64 UR44, UR40, 0x202, URZ ;  /* 0x00000202282c7897 */ /* 0x000fe2000fffe03f */
[----:B------:R-:W-:Y:S01]  /*2c680*/  UMOV UR46, UR54 ;  /* 0x00000036002e7c82 */ /* 0x000fe20008000000 */
[----:B------:R-:W-:Y:S01]  /*2c690*/  UMOV UR47, UR55 ;  /* 0x00000037002f7c82 */ /* 0x000fe20008000000 */
[----:B------:R-:W-:Y:S02]  /*2c6a0*/  WARPGROUP.DEPBAR.LE gsb0, 0x0 ;  /* 0x00008000000079c5 */ /* 0x000fe40000010000 */
[----:B------:R-:W-:-:S06]  /*2c6b0*/  WARPGROUP.ARRIVE ;  /* 0x00000000000079c5 */ /* 0x000fcc0000000000 */
        /* <DEDUP_REMOVED lines=22> */
[----:B------:R-:W-:Y:S01]  /*2c820*/  UIADD3.64 UR48, UR42, 0x7fe, URZ ;  /* 0x000007fe2a307897 */ /* 0x000fe2000fffe03f */
        /* <DEDUP_REMOVED lines=28> */
[----:B------:R-:W-:Y:S02]  /*2c9f0*/  UIADD3.64 UR32, UR42, 0x404, URZ ;  /* 0x000004042a207897 */ /* 0x000fe4000fffe03f */
[----:B------:R-:W-:Y:S02]  /*2ca00*/  WARPGROUP.DEPBAR.LE gsb0, 0x0 ;  /* 0x00008000000079c5 */ /* 0x000fe40000010000 */
[----:B------:R-:W-:-:S07]  /*2ca10*/  WARPGROUP.ARRIVE ;  /* 0x00000000000079c5 */ /* 0x000fce0000000000 */
        /* <DEDUP_REMOVED lines=19> */
[----:B---3--:R-:W-:Y:S01]  /*2cb50*/  WARPGROUP.ARRIVE ;  /* 0x00000000000079c5 */ /* 0x008fe20000000000 */
[----:B------:R1:W-:Y:S04]  /*2cb60*/  STL.64 [R1+0x300], R88 ;  /* 0x0003005801007387 */ /* 0x0003e80000100a00 */
[----:B------:R2:W-:Y:S02]  /*2cb70*/  STL.64 [R1+0x308], R90 ;  /* 0x0003085a01007387 */ /* 0x0005e40000100a00 */
[----:B------:R-:W-:Y:S02]  /*2cb80*/  HGMMA.64x128x8.F32.TF32 R24, gdesc[UR36], R24, gsb0 ;  /* 0x05e00000241879f0 */ /* 0x000fe40008002818 */
        /* <DEDUP_REMOVED lines=32> */
[----:B---3--:R-:W2:Y:S01]  /*2cd90*/  LDL.LU.64 R92, [R1+0x110] ;  /* 0x00011000015c7983 */ /* 0x008ea20000300a00 */
[----:B------:R-:W-:-:S02]  /*2cda0*/  WARPGROUP.DEPBAR.LE gsb0, 0x0 ;  /* 0x00008000000079c5 */ /* 0x000fc40000010000 */
        /* <DEDUP_REMOVED lines=103> */
[----:B----4-:R-:W4:Y:S04]  /*2d420*/  LDL.LU.64 R94, [R1+0x118] ;  /* 0x00011800015e7983 */ /* 0x010f280000300a00 */
        /* <DEDUP_REMOVED lines=28> */
[----:B------:R-:W-:-:S02]  /*2d5f0*/  UIADD3.64 UR36, UR40, 0x5fe, URZ ;  /* 0x000005fe28247897 */ /* 0x000fc4000fffe03f */
[----:B------:R-:W-:Y:S01]  /*2d600*/  UIADD3.64 UR44, UR40, 0x600, URZ ;  /* 0x00000600282c7897 */ /* 0x000fe2000fffe03f */
[----:B-1----:R-:W4:Y:S01]  /*2d610*/  LDL.LU.64 R24, [R1] ;  /* 0x0000000001187983 */ /* 0x002f220000300a00 */
[----:B------:R-:W-:Y:S01]  /*2d620*/  UMOV UR46, UR42 ;  /* 0x0000002a002e7c82 */ /* 0x000fe20008000000 */
[----:B------:R-:W-:Y:S01]  /*2d630*/  UMOV UR47, UR43 ;  /* 0x0000002b002f7c82 */ /* 0x000fe20008000000 */
[----:B------:R-:W-:Y:S01]  /*2d640*/  UIADD3.64 UR28, UR42, 0x402, URZ ;  /* 0x000004022a1c7897 */ /* 0x000fe2000fffe03f */
[----:B---3--:R-:W3:Y:S01]  /*2d650*/  LDL.LU.64 R26, [R1+0x8] ;  /* 0x00000800011a7983 */ /* 0x008ee20000300a00 */
[----:B------:R-:W-:Y:S02]  /*2d660*/  UIADD3.64 UR32, UR42, 0x404, URZ ;  /* 0x000004042a207897 */ /* 0x000fe4000fffe03f */
[----:B------:R-:W-:Y:S01]  /*2d670*/  UIADD3.64 UR24, UR40, 0x35fe, URZ ;  /* 0x000035fe28187897 */ /* 0x000fe2000fffe03f */
[----:B------:R-:W3:Y:S01]  /*2d680*/  LDL.LU.64 R28, [R1+0x10] ;  /* 0x00001000011c7983 */ /* 0x000ee20000300a00 */
[----:B------:R-:W-:-:S03]  /*2d690*/  UIADD3.64 UR20, UR40, 0x3600, URZ ;  /* 0x0000360028147897 */ /* 0x000fc6000fffe03f */
        /* <DEDUP_REMOVED lines=16> */
[----:B--2---:R-:W3:Y:S04]  /*2d7a0*/  LDL.LU.64 R62, [R1+0x98] ;  /* 0x00009800013e7983 */ /* 0x004ee80000300a00 */
        /* <DEDUP_REMOVED lines=12> */
[----:B----4-:R-:W-:-:S06]  /*2d870*/  WARPGROUP.ARRIVE ;  /* 0x00000000000079c5 */ /* 0x010fcc0000000000 */
[----:B------:R-:W-:Y:S03]  /*2d880*/  HGMMA.64x128x8.F32.TF32 R88, gdesc[UR36], R88, gsb0 ;  /* 0x05e00000245879f0 */ /* 0x000fe60008002858 */
        /* <DEDUP_REMOVED lines=52> */
[----:B------:R-:W-:Y:S02]  /*2dbd0*/  UIADD3.64 UR28, UR40, 0x2604, URZ ;  /* 0x00002604281c7897 */ /* 0x000fe4000fffe03f */
        /* <DEDUP_REMOVED lines=25> */
[----:B---3--:R-:W-:-:S06]  /*2dd70*/  WARPGROUP.ARRIVE ;  /* 0x00000000000079c5 */ /* 0x008fcc0000000000 */
        /* <DEDUP_REMOVED lines=147> */
[----:B------:R-:W-:Y:S04]  /*2e6b0*/  STL.64 [R1+0x100], R88 ;  /* 0x0001005801007387 */ /* 0x000fe80000100a00 */
[----:B------:R-:W-:Y:S04]  /*2e6c0*/  STL.64 [R1+0x108], R90 ;  /* 0x0001085a01007387 */ /* 0x000fe80000100a00 */
[----:B------:R-:W-:Y:S04]  /*2e6d0*/  STL.64 [R1+0x110], R92 ;  /* 0x0001105c01007387 */ /* 0x000fe80000100a00 */
[----:B------:R-:W-:Y:S04]  /*2e6e0*/  STL.64 [R1+0x118], R94 ;  /* 0x0001185e01007387 */ /* 0x000fe80000100a00 */
[----:B------:R-:W-:Y:S04]  /*2e6f0*/  STL.64 [R1+0x120], R96 ;  /* 0x0001206001007387 */ /* 0x000fe80000100a00 */
[----:B------:R-:W-:Y:S04]  /*2e700*/  STL.64 [R1+0x128], R98 ;  /* 0x0001286201007387 */ /* 0x000fe80000100a00 */
[----:B------:R-:W-:Y:S04]  /*2e710*/  STL.64 [R1+0x130], R100 ;  /* 0x0001306401007387 */ /* 0x000fe80000100a00 */
[----:B------:R-:W-:Y:S01]  /*2e720*/  STL.64 [R1+0x138], R102 ;  /* 0x0001386601007387 */ /* 0x000fe20000100a00 */
[----:B------:R-:W-:-:S02]  /*2e730*/  WARPGROUP.DEPBAR.LE gsb0, 0x0 ;  /* 0x00008000000079c5 */ /* 0x000fc40000010000 */
[----:B------:R-:W-:-:S06]  /*2e740*/  WARPGROUP.ARRIVE ;  /* 0x00000000000079c5 */ /* 0x000fcc0000000000 */
[----:B------:R-:W-:Y:S01]  /*2e750*/  HGMMA.64x128x8.F32.TF32 R152, gdesc[UR24], R152, gsb0 ;  /* 0x05e00000189879f0 */ /* 0x000fe20008002898 */
[----:B------:R-:W-:Y:S04]  /*2e760*/  STL.64 [R1+0x140], R104 ;  /* 0x0001406801007387 */ /* 0x000fe80000100a00 */
[----:B------:R-:W-:Y:S04]  /*2e770*/  STL.64 [R1+0x148], R106 ;  /* 0x0001486a01007387 */ /* 0x000fe80000100a00 */
[----:B------:R-:W-:Y:S04]  /*2e780*/  STL.64 [R1+0x150], R108 ;  /* 0x0001506c01007387 */ /* 0x000fe80000100a00 */
        /* <DEDUP_REMOVED lines=29> */
[----:B------:R-:W2:Y:S01]  /*2e960*/  LDL.LU.64 R136, [R1+0x1f58] ;  /* 0x001f580001887983 */ /* 0x000ea20000300a00 */
[----:B------:R-:W-:-:S02]  /*2e970*/  WARPGROUP.DEPBAR.LE gsb0, 0x0 ;  /* 0x00008000000079c5 */ /* 0x000fc40000010000 */
[----:B------:R-:W-:Y:S01]  /*2e980*/  WARPGROUP.ARRIVE ;  /* 0x00000000000079c5 */ /* 0x000fe20000000000 */
[----:B------:R-:W2:Y:S04]  /*2e990*/  LDL.LU.64 R134, [R1+0x1f50] ;  /* 0x001f500001867983 */ /* 0x000ea80000300a00 */
[----:B------:R-:W2:Y:S01]  /*2e9a0*/  LDL.LU.64 R132, [R1+0x1f48] ;  /* 0x001f480001847983 */ /* 0x000ea20000300a00 */
[----:B------:R-:W-:Y:S03]  /*2e9b0*/  HGMMA.64x128x8.F32.TF32 R152, gdesc[UR20], R152, gsb0 ;  /* 0x05e00000149879f0 */ /* 0x000fe60008002898 */
        /* <DEDUP_REMOVED lines=22> */
[----:B------:R-:W-:Y:S01]  /*2eb20*/  UIADD3.64 UR16, UR40, 0x3a02, URZ ;  /* 0x00003a0228107897 */ /* 0x000fe2000fffe03f */
[----:B------:R-:W-:-:S02]  /*2eb30*/  WARPGROUP.DEPBAR.LE gsb0, 0x0 ;  /* 0x00008000000079c5 */ /* 0x000fc40000010000 */
[----:B------:R-:W-:-:S06]  /*2eb40*/  WARPGROUP.ARRIVE ;  /* 0x00000000000079c5 */ /* 0x000fcc0000000000 */
[----:B------:R-:W-:Y:S01]  /*2eb50*/  HGMMA.64x128x8.F32.TF32 R152, gdesc[UR16], R152, gsb0 ;  /* 0x05e00000109879f0 */ /* 0x000fe20008002898 */
[----:B------:R-:W-:Y:S02]  /*2eb60*/  UIADD3.64 UR12, UR40, 0x3a04, URZ ;  /* 0x00003a04280c7897 */ /* 0x000fe4000fffe03f */
        /* <DEDUP_REMOVED lines=8> */
[----:B--2---:R-:W-:-:S06]  /*2ebf0*/  WARPGROUP.ARRIVE ;  /* 0x00000000000079c5 */ /* 0x004fcc0000000000 */
        /* <DEDUP_REMOVED lines=54> */
[----:B------:R-:W-:Y:S01]  /*2ef60*/  UMOV UR44, UR32 ;  /* 0x00000020002c7c82 */ /* 0x000fe20008000000 */
[----:B------:R-:W-:Y:S01]  /*2ef70*/  UMOV UR45, UR33 ;  /* 0x00000021002d7c82 */ /* 0x000fe20008000000 */
        /* <DEDUP_REMOVED lines=11> */
[----:B------:R-:W-:Y:S04]  /*2f030*/  STL.64 [R1], R24 ;  /* 0x0000001801007387 */ /* 0x000fe80000100a00 */
        /* <DEDUP_REMOVED lines=72> */
[----:B------:R-:W3:Y:S01]  /*2f4c0*/  LDL R2, [R1+0x187c] ;  /* 0x00187c0001027983 */ /* 0x000ee20000100800 */
[----:B------:R-:W-:Y:S01]  /*2f4d0*/  UIADD3.64 UR36, UR40, 0xdfe, URZ ;  /* 0x00000dfe28247897 */ /* 0x000fe2000fffe03f */
[----:B------:R-:W-:Y:S01]  /*2f4e0*/  UMOV UR28, UR52 ;  /* 0x00000034001c7c82 */ /* 0x000fe20008000000 */
[----:B------:R-:W-:Y:S01]  /*2f4f0*/  UMOV UR29, UR53 ;  /* 0x00000035001d7c82 */ /* 0x000fe20008000000 */
[----:B------:R-:W-:Y:S02]  /*2f500*/  WARPGROUP.DEPBAR.LE gsb0, 0x0 ;  /* 0x00008000000079c5 */ /* 0x000fe40000010000 */
[----:B------:R-:W-:Y:S01]  /*2f510*/  WARPGROUP.ARRIVE ;  /* 0x00000000000079c5 */ /* 0x000fe20000000000 */
[----:B------:R-:W-:Y:S01]  /*2f520*/  UMOV UR32, UR56 ;  /* 0x0000003800207c82 */ /* 0x000fe20008000000 */
[----:B------:R-:W-:Y:S01]  /*2f530*/  UMOV UR33, UR57 ;  /* 0x0000003900217c82 */ /* 0x000fe20008000000 */
[----:B------:R-:W-:Y:S01]  /*2f540*/  UIADD3.64 UR24, UR40, 0x3dfe, URZ ;  /* 0x00003dfe28187897 */ /* 0x000fe2000fffe03f */
[----:B------:R-:W4:Y:S02]  /*2f550*/  LDL R0, [R1+0x1874] ;  /* 0x0018740001007983 */ /* 0x000f240000100800 */
[----:B------:R-:W-:Y:S03]  /*2f560*/  HGMMA.64x128x8.F32.TF32 R88, gdesc[UR16], R88, gsb0 ;  /* 0x05e00000105879f0 */ /* 0x000fe60008002858 */
[----:B------:R-:W-:-:S02]  /*2f570*/  WARPGROUP.DEPBAR.LE gsb0, 0x0 ;  /* 0x00008000000079c5 */ /* 0x000fc40000010000 */
[----:B------:R-:W-:-:S07]  /*2f580*/  WARPGROUP.ARRIVE ;  /* 0x00000000000079c5 */ /* 0x000fce0000000000 */
[----:B------:R-:W-:Y:S03]  /*2f590*/  HGMMA.64x128x8.F32.TF32 R88, gdesc[UR12], R88, gsb0 ;  /* 0x05e000000c5879f0 */ /* 0x000fe60008002858 */
[----:B------:R-:W-:Y:S02]  /*2f5a0*/  WARPGROUP.DEPBAR.LE gsb0, 0x0 ;  /* 0x00008000000079c5 */ /* 0x000fe40000010000 */
[----:B--2---:R-:W-:-:S07]  /*2f5b0*/  WARPGROUP.ARRIVE ;  /* 0x00000000000079c5 */ /* 0x004fce0000000000 */
        /* <DEDUP_REMOVED lines=61> */
[----:B------:R-:W-:Y:S04]  /*2f990*/  STL [R1+0x1d88], R192 ;  /* 0x001d88c001007387 */ /* 0x000fe80000100800 */
[----:B------:R1:W-:Y:S04]  /*2f9a0*/  STL [R1+0x1d84], R193 ;  /* 0x001d84c101007387 */ /* 0x0003e80000100800 */
[----:B------:R-:W-:Y:S04]  /*2f9b0*/  STL [R1+0x1d80], R194 ;  /* 0x001d80c201007387 */ /* 0x000fe80000100800 */
[----:B------:R2:W-:Y:S04]  /*2f9c0*/  STL [R1+0x1d7c], R195 ;  /* 0x001d7cc301007387 */ /* 0x0005e80000100800 */
        /* <DEDUP_REMOVED lines=10> */
[----:B------:R-:W2:Y:S04]  /*2fa70*/  LDL.LU R7, [R1+0x944] ;  /* 0x0009440001077983 */ /* 0x000ea80000300800 */
[----:B------:R-:W2:Y:S04]  /*2fa80*/  LDL.LU R6, [R1+0x948] ;  /* 0x0009480001067983 */ /* 0x000ea80000300800 */
[----:B-1----:R-:W2:Y:S04]  /*2fa90*/  LDL.LU R193, [R1+0x94c] ;  /* 0x00094c0001c17983 */ /* 0x002ea80000300800 */
[----:B------:R-:W2:Y:S01]  /*2faa0*/  LDL.LU R12, [R1+0x950] ;  /* 0x00095000010c7983 */ /* 0x000ea20000300800 */
[----:B---3--:R-:W-:-:S03]  /*2fab0*/  R2UR UR12, R2 ;  /* 0x00000000020c72ca */ /* 0x008fc600000e0000 */
[----:B------:R-:W3:Y:S04]  /*2fac0*/  LDL.LU R11, [R1+0x954] ;  /* 0x00095400010b7983 */ /* 0x000ee80000300800 */
[----:B------:R-:W3:Y:S01]  /*2fad0*/  LDL.LU R2, [R1+0x958] ;  /* 0x0009580001027983 */ /* 0x000ee20000300800 */
[----:B------:R-:W-:Y:S01]  /*2fae0*/  UIADD3.64 UR16, UR40, 0x3e02, URZ ;  /* 0x00003e0228107897 */ /* 0x000fe2000fffe03f */
[----:B----4-:R-:W-:Y:S02]  /*2faf0*/  R2UR UR42, R0 ;  /* 0x00000000002a72ca */ /* 0x010fe400000e0000 */
[----:B------:R-:W4:Y:S04]  /*2fb00*/  LDL.LU R192, [R1+0x95c] ;  /* 0x00095c0001c07983 */ /* 0x000f280000300800 */
[----:B------:R-:W4:Y:S04]  /*2fb10*/  LDL.LU R10, [R1+0x960] ;  /* 0x00096000010a7983 */ /* 0x000f280000300800 */
[----:B------:R-:W4:Y:S04]  /*2fb20*/  LDL.LU R9, [R1+0x964] ;  /* 0x0009640001097983 */ /* 0x000f280000300800 */
[----:B------:R-:W4:Y:S01]  /*2fb30*/  LDL.LU R3, [R1+0x968] ;  /* 0x0009680001037983 */ /* 0x000f220000300800 */
[----:B------:R-:W-:-:S03]  /*2fb40*/  UIADD3 UR61, UR61, 0x1, URZ ;  /* 0x000000013d3d7890 */ /* 0x000fc6000fffe03f */
[----:B--2---:R-:W2:Y:S04]  /*2fb50*/  LDL.LU R195, [R1+0x96c] ;  /* 0x00096c0001c37983 */ /* 0x004ea80000300800 */
[----:B------:R-:W2:Y:S01]  /*2fb60*/  LDL.LU R13, [R1+0x970] ;  /* 0x00097000010d7983 */ /* 0x000ea20000300800 */
[----:B------:R-:W-:Y:S02]  /*2fb70*/  WARPGROUP.DEPBAR.LE gsb0, 0x0 ;  /* 0x00008000000079c5 */ /* 0x000fe40000010000 */
[----:B------:R-:W-:-:S06]  /*2fb80*/  WARPGROUP.ARRIVE ;  /* 0x00000000000079c5 */ /* 0x000fcc0000000000 */
[----:B------:R-:W-:Y:S03]  /*2fb90*/  HGMMA.64x128x8.F32.TF32 R24, gdesc[UR20], R24, gsb0 ;  /* 0x05e00000141879f0 */ /* 0x000fe60008002818 */
[----:B------:R-:W-:Y:S02]  /*2fba0*/  WARPGROUP.DEPBAR.LE gsb0, 0x0 ;  /* 0x00008000000079c5 */ /* 0x000fe40000010000 */
[----:B------:R-:W-:-:S07]  /*2fbb0*/  WARPGROUP.ARRIVE ;  /* 0x00000000000079c5 */ /* 0x000fce0000000000 */
[----:B------:R-:W-:Y:S01]  /*2fbc0*/  HGMMA.64x128x8.F32.TF32 R24, gdesc[UR16], R24, gsb0 ;  /* 0x05e00000101879f0 */ /* 0x000fe20008002818 */
[----:B------:R-:W-:Y:S02]  /*2fbd0*/  UIMAD UR16, UR10, -0x80, UR12 ;  /* 0xffffff800a1078a4 */ /* 0x000fe4000f8e020c */
[----:B------:R-:W-:Y:S02]  /*2fbe0*/  UIADD3 UR12, UR42, -0x2, URZ ;  /* 0xfffffffe2a0c7890 */ /* 0x000fe4000fffe03f */
[----:B------:R-:W-:Y:S02]  /*2fbf0*/  UISETP.GT.AND UP1, UPT, UR16, URZ, UPT ;  /* 0x0000003f1000728c */ /* 0x000fe4000bf24270 */
[----:B------:R-:W-:Y:S02]  /*2fc00*/  UISETP.GE.AND UP0, UPT, UR10, UR12, UPT ;  /* 0x0000000c0a00728c */ /* 0x000fe4000bf06270 */
[----:B------:R-:W-:-:S04]  /*2fc10*/  USEL UR12, URZ, 0x4, !UP1 ;  /* 0x000000043f0c7887 */ /* 0x000fc8000c800000 */
[----:B------:R-:W-:-:S06]  /*2fc20*/  USEL UR12, UR12, URZ, !UP0 ;  /* 0x0000003f0c0c7287 */ /* 0x000fcc000c000000 */
[----:B------:R-:W-:Y:S01]  /*2fc30*/  ISETP.NE.U32.AND P0, PT, RZ, UR12, PT ;  /* 0x0000000cff007c0c */ /* 0x000fe2000bf05070 */
[----:B------:R-:W-:Y:S01]  /*2fc40*/  UIADD3.64 UR12, UR40, 0x3e04, URZ ;  /* 0x00003e04280c7897 */ /* 0x000fe2000fffe03f */
[----:B------:R-:W-:Y:S02]  /*2fc50*/  WARPGROUP.DEPBAR.LE gsb0, 0x0 ;  /* 0x00008000000079c5 */ /* 0x000fe40000010000 */
[----:B------:R-:W-:-:S06]  /*2fc60*/  WARPGROUP.ARRIVE ;  /* 0x00000000000079c5 */ /* 0x000fcc0000000000 */
[----:B------:R-:W-:Y:S01]  /*2fc70*/  HGMMA.64x128x8.F32.TF32 R24, gdesc[UR12], R24, gsb0 ;  /* 0x05e000000c1879f0 */ /* 0x000fe20008002818 */
[----:B------:R-:W-:Y:S01]  /*2fc80*/  UISETP.GT.AND UP1, UPT, UR61, 0x2, UPT ;  /* 0x000000023d00788c */ /* 0x000fe2000bf24270 */
[----:B------:R-:W-:-:S03]  /*2fc90*/  IADD3 R6, P1, R6, UR4, RZ ;  /* 0x0000000406067c10 */ /* 0x000fc6000ff3e0ff */
[----:B------:R-:W-:Y:S01]  /*2fca0*/  USEL UR61, UR61, URZ, !UP1 ;  /* 0x0000003f3d3d7287 */ /* 0x000fe2000c800000 */
[----:B------:R-:W-:-:S03]  /*2fcb0*/  IADD3.X R7, R7, UR6, RZ, P1, !PT ;  /* 0x0000000607077c10 */ /* 0x000fc60008ffe4ff */
[----:B------:R-:W-:Y:S01]  /*2fcc0*/  ULEA UR17, UR61, UR11, 0x12 ;  /* 0x0000000b3d117291 */ /* 0x000fe2000f8e903f */
[----:B------:R-:W-:Y:S01]  /*2fcd0*/  IADD3 R12, P1, R12, UR4, RZ ;  /* 0x000000040c0c7c10 */ /* 0x000fe2000ff3e0ff */
[----:B------:R1:W-:Y:S01]  /*2fce0*/  STL [R1+0x948], R6 ;  /* 0x0009480601007387 */ /* 0x0003e20000100800 */
[----:B---3--:R-:W-:Y:S02]  /*2fcf0*/  IADD3 R2, P2, R2, UR4, RZ ;  /* 0x0000000402027c10 */ /* 0x008fe4000ff5e0ff */
[----:B------:R-:W-:Y:S01]  /*2fd00*/  IADD3.X R193, R193, UR6, RZ, P1, !PT ;  /* 0x00000006c1c17c10 */ /* 0x000fe20008ffe4ff */
[----:B------:R-:W-:Y:S01]  /*2fd10*/  VIADD R0, R4, UR17 ;  /* 0x0000001104007c36 */ /* 0x000fe20008000000 */
[----:B------:R-:W-:Y:S04]  /*2fd20*/  STL [R1+0x944], R7 ;  /* 0x0009440701007387 */ /* 0x000fe80000100800 */
[----:B------:R-:W3:Y:S04]  /*2fd30*/  LDL.LU R8, [R1+0x978] ;  /* 0x0009780001087983 */ /* 0x000ee80000300800 */
[----:B------:R4:W-:Y:S04]  /*2fd40*/  STL [R1+0x950], R12 ;  /* 0x0009500c01007387 */ /* 0x0009e80000100800 */
[----:B------:R2:W-:Y:S04]  /*2fd50*/  STL [R1+0x94c], R193 ;  /* 0x00094cc101007387 */ /* 0x0005e80000100800 */
[----:B------:R-:W-:Y:S01]  /*2fd60*/  STL [R1+0x958], R2 ;  /* 0x0009580201007387 */ /* 0x000fe20000100800 */
[----:B------:R-:W-:Y:S01]  /*2fd70*/  IADD3.X R11, R11, UR6, RZ, P2, !PT ;  /* 0x000000060b0b7c10 */ /* 0x000fe200097fe4ff */
[----:B------:R-:W-:-:S02]  /*2fd80*/  WARPGROUP.DEPBAR.LE gsb0, 0x0 ;  /* 0x00008000000079c5 */ /* 0x000fc40000010000 */
[----:B------:R-:W-:Y:S06]  /*2fd90*/  BAR.SYNC.DEFER_BLOCKING 0x0 ;  /* 0x0000000000007b1d */ /* 0x000fec0000010000 */
[----:B------:R-:W-:Y:S01]  /*2fda0*/  @!PT LDS RZ, [RZ] ;  /* 0x00000000fffff984 */ /* 0x000fe20000000800 */
[----:B------:R-:W-:Y:S01]  /*2fdb0*/  @!PT LDS RZ, [RZ] ;  /* 0x00000000fffff984 */ /* 0x000fe20000000800 */
[----:B------:R-:W-:Y:S01]  /*2fdc0*/  @!PT LDS RZ, [RZ] ;  /* 0x00000000fffff984 */ /* 0x000fe20000000800 */
[----:B------:R1:W-:Y:S02]  /*2fdd0*/  LDGSTS.E [R0], desc[UR8][R6.64], P0 ;  /* 0x0000000006007fae */ /* 0x0003e40008121848 */
[----:B-1----:R-:W-:Y:S02]  /*2fde0*/  IMAD.MOV.U32 R6, RZ, RZ, R12 ;  /* 0x000000ffff067224 */ /* 0x002fe400078e000c */
[----:B----4-:R-:W4:Y:S01]  /*2fdf0*/  LDL.LU R12, [R1+0x974] ;  /* 0x00097400010c7983 */ /* 0x010f220000300800 */
[----:B------:R-:W-:-:S03]  /*2fe00*/  MOV R7, R193 ;  /* 0x000000c100077202 */ /* 0x000fc60000000f00 */
[----:B------:R1:W-:Y:S04]  /*2fe10*/  STL [R1+0x954], R11 ;  /* 0x0009540b01007387 */ /* 0x0003e80000100800 */
[----:B------:R1:W-:Y:S04]  /*2fe20*/  LDGSTS.E [R0+0x4000], desc[UR8][R6.64], P0 ;  /* 0x0400000006007fae */ /* 0x0003e80008121848 */
[----:B--2---:R-:W2:Y:S01]  /*2fe30*/  LDL.LU R193, [R1+0x97c] ;  /* 0x00097c0001c17983 */ /* 0x004ea20000300800 */
[----:B-1----:R-:W-:-:S03]  /*2fe40*/  IMAD.MOV.U32 R7, RZ, RZ, R11 ;  /* 0x000000ffff077224 */ /* 0x002fc600078e000b */
[----:B------:R-:W2:Y:S01]  /*2fe50*/  LDL.LU R11, [R1+0x980] ;  /* 0x00098000010b7983 */ /* 0x000ea20000300800 */
[----:B------:R-:W-:-:S03]  /*2fe60*/  IMAD.MOV.U32 R6, RZ, RZ, R2 ;  /* 0x000000ffff067224 */ /* 0x000fc600078e0002 */
[----:B------:R-:W2:Y:S04]  /*2fe70*/  LDL.LU R194, [R1+0x984] ;  /* 0x0009840001c27983 */ /* 0x000ea80000300800 */
[----:B------:R-:W2:Y:S01]  /*2fe80*/  LDL.LU R2, [R1+0x988] ;  /* 0x0009880001027983 */ /* 0x000ea20000300800 */
[----:B------:R-:W-:Y:S01]  /*2fe90*/  IADD3 R10, P1, R10, UR4, RZ ;  /* 0x000000040a0a7c10 */ /* 0x000fe2000ff3e0ff */
[----:B------:R-:W-:Y:S01]  /*2fea0*/  UISETP.GT.AND UP1, UPT, UR16, 0x1, UPT ;  /* 0x000000011000788c */ /* 0x000fe2000bf24270 */
[----:B------:R-:W-:Y:S01]  /*2feb0*/  IADD3 R13, P2, R13, UR4, RZ ;  /* 0x000000040d0d7c10 */ /* 0x000fe2000ff5e0ff */
[----:B------:R1:W-:Y:S01]  /*2fec0*/  LDGSTS.E [R0+0x8000], desc[UR8][R6.64], P0 ;  /* 0x0800000006007fae */ /* 0x0003e20008121848 */
[----:B------:R-:W-:Y:S02]  /*2fed0*/  IADD3.X R192, R192, UR6, RZ, P1, !PT ;  /* 0x00000006c0c07c10 */ /* 0x000fe40008ffe4ff */
[----:B------:R-:W-:Y:S01]  /*2fee0*/  IADD3 R3, P1, R3, UR4, RZ ;  /* 0x0000000403037c10 */ /* 0x000fe2000ff3e0ff */
[----:B------:R-:W-:Y:S01]  /*2fef0*/  USEL UR12, URZ, 0x4, !UP1 ;  /* 0x000000043f0c7887 */ /* 0x000fe2000c800000 */
[----:B------:R1:W-:Y:S02]  /*2ff00*/  STL [R1+0x960], R10 ;  /* 0x0009600a01007387 */ /* 0x0003e40000100800 */
[----:B------:R-:W-:-:S02]  /*2ff10*/  IADD3.X R9, R9, UR6, RZ, P1, !PT ;  /* 0x0000000609097c10 */ /* 0x000fc40008ffe4ff */
[----:B------:R1:W-:Y:S01]  /*2ff20*/  STL [R1+0x95c], R192 ;  /* 0x00095cc001007387 */ /* 0x0003e20000100800 */
[----:B------:R-:W-:Y:S01]  /*2ff30*/  IADD3.X R195, R195, UR6, RZ, P2, !PT ;  /* 0x00000006c3c37c10 */ /* 0x000fe200097fe4ff */
[----:B-1----:R-:W-:Y:S01]  /*2ff40*/  IMAD.MOV.U32 R6, RZ, RZ, R10 ;  /* 0x000000ffff067224 */ /* 0x002fe200078e000a */
[----:B------:R-:W-:Y:S01]  /*2ff50*/  MOV R7, R192 ;  /* 0x000000c000077202 */ /* 0x000fe20000000f00 */
[----:B------:R-:W2:Y:S01]  /*2ff60*/  LDL.LU R10, [R1+0x990] ;  /* 0x00099000010a7983 */ /* 0x000ea20000300800 */
[----:B------:R-:W-:-:S03]  /*2ff70*/  USEL UR12, UR12, URZ, !UP0 ;  /* 0x0000003f0c0c7287 */ /* 0x000fc6000c000000 */
[----:B------:R-:W-:Y:S04]  /*2ff80*/  STL [R1+0x968], R3 ;  /* 0x0009680301007387 */ /* 0x000fe80000100800 */
[----:B------:R1:W-:Y:S04]  /*2ff90*/  STL [R1+0x964], R9 ;  /* 0x0009640901007387 */ /* 0x0003e80000100800 */
[----:B------:R4:W-:Y:S04]  /*2ffa0*/  STL [R1+0x970], R13 ;  /* 0x0009700d01007387 */ /* 0x0009e80000100800 */
[----:B------:R1:W-:Y:S04]  /*2ffb0*/  LDGSTS.E [R0+0xc000], desc[UR8][R6.64], P0 ;  /* 0x0c00000006007fae */ /* 0x0003e80008121848 */
[----:B------:R-:W2:Y:S01]  /*2ffc0*/  LDL.LU R192, [R1+0x98c] ;  /* 0x00098c0001c07983 */ /* 0x000ea20000300800 */
[----:B------:R-:W-:-:S03]  /*2ffd0*/  ISETP.NE.U32.AND P0, PT, RZ, UR12, PT ;  /* 0x0000000cff007c0c */ /* 0x000fc6000bf05070 */
[----:B------:R-:W-:Y:S01]  /*2ffe0*/  STL [R1+0x96c], R195 ;  /* 0x00096cc301007387 */ /* 0x000fe20000100800 */
[----:B-1----:R-:W-:Y:S02]  /*2fff0*/  IMAD.MOV.U32 R7, RZ, RZ, R9 ;  /* 0x000000ffff077224 */ /* 0x002fe400078e0009 */
[----:B------:R-:W-:Y:S01]  /*30000*/  IMAD.MOV.U32 R6, RZ, RZ, R3 ;  /* 0x000000ffff067224 */ /* 0x000fe200078e0003 */
[----:B------:R-:W2:Y:S04]  /*30010*/  LDL.LU R9, [R1+0x994] ;  /* 0x0009940001097983 */ /* 0x000ea80000300800 */
[----:B------:R-:W2:Y:S04]  /*30020*/  LDL.LU R3, [R1+0x998] ;  /* 0x0009980001037983 */ /* 0x000ea80000300800 */
[----:B------:R1:W-:Y:S02]  /*30030*/  LDGSTS.E [R0+0x4], desc[UR8][R6.64], P0 ;  /* 0x0000400006007fae */ /* 0x0003e40008121848 */
[----:B-1----:R-:W-:Y:S01]  /*30040*/  IMAD.MOV.U32 R6, RZ, RZ, R13 ;  /* 0x000000ffff067224 */ /* 0x002fe200078e000d */
[----:B------:R-:W-:-:S05]  /*30050*/  MOV R7, R195 ;  /* 0x000000c300077202 */ /* 0x000fca0000000f00 */
[----:B------:R1:W-:Y:S01]  /*30060*/  LDGSTS.E [R0+0x4004], desc[UR8][R6.64], P0 ;  /* 0x0400400006007fae */ /* 0x0003e20008121848 */
[----:B---3--:R-:W-:-:S05]  /*30070*/  IADD3 R8, P1, R8, UR4, RZ ;  /* 0x0000000408087c10 */ /* 0x008fca000ff3e0ff */
[----:B------:R-:W-:Y:S01]  /*30080*/  STL [R1+0x978], R8 ;  /* 0x0009780801007387 */ /* 0x000fe20000100800 */
[----:B-1----:R-:W-:Y:S01]  /*30090*/  IMAD.MOV.U32 R6, RZ, RZ, R8 ;  /* 0x000000ffff067224 */ /* 0x002fe200078e0008 */
[----:B----4-:R-:W-:-:S05]  /*300a0*/  IADD3.X R12, R12, UR6, RZ, P1, !PT ;  /* 0x000000060c0c7c10 */ /* 0x010fca0008ffe4ff */
[----:B------:R1:W-:Y:S01]  /*300b0*/  STL [R1+0x974], R12 ;  /* 0x0009740c01007387 */ /* 0x0003e20000100800 */
[----:B------:R-:W-:-:S03]  /*300c0*/  IMAD.MOV.U32 R7, RZ, RZ, R12 ;  /* 0x000000ffff077224 */ /* 0x000fc600078e000c */
[----:B------:R-:W3:Y:S04]  /*300d0*/  LDL.LU R13, [R1+0x99c] ;  /* 0x00099c00010d7983 */ /* 0x000ee80000300800 */
[----:B------:R4:W-:Y:S04]  /*300e0*/  LDGSTS.E [R0+0x8004], desc[UR8][R6.64], P0 ;  /* 0x0800400006007fae */ /* 0x0009e80008121848 */
[----:B-1----:R-:W3:Y:S04]  /*300f0*/  LDL.LU R12, [R1+0x9a0] ;  /* 0x0009a000010c7983 */ /* 0x002ee80000300800 */
[----:B------:R-:W3:Y:S01]  /*30100*/  LDL.LU R8, [R1+0x9a8] ;  /* 0x0009a80001087983 */ /* 0x000ee20000300800 */
[----:B--2---:R-:W-:-:S04]  /*30110*/  IADD3 R11, P2, R11, UR4, RZ ;  /* 0x000000040b0b7c10 */ /* 0x004fc8000ff5e0ff */
[----:B------:R-:W-:Y:S02]  /*30120*/  IADD3.X R193, R193, UR6, RZ, P2, !PT ;  /* 0x00000006c1c17c10 */ /* 0x000fe400097fe4ff */
[----:B------:R-:W-:Y:S01]  /*30130*/  IADD3 R2, P3, R2, UR4, RZ ;  /* 0x0000000402027c10 */ /* 0x000fe2000ff7e0ff */
[----:B------:R1:W-:Y:S03]  /*30140*/  STL [R1+0x980], R11 ;  /* 0x0009800b01007387 */ /* 0x0003e60000100800 */
[----:B------:R-:W-:Y:S01]  /*30150*/  IADD3.X R194, R194, UR6, RZ, P3, !PT ;  /* 0x00000006c2c27c10 */ /* 0x000fe20009ffe4ff */
[----:B------:R2:W-:Y:S01]  /*30160*/  STL [R1+0x97c], R193 ;  /* 0x00097cc101007387 */ /* 0x0005e20000100800 */
[----:B----4-:R-:W-:-:S03]  /*30170*/  IMAD.MOV.U32 R6, RZ, RZ, R11 ;  /* 0x000000ffff067224 */ /* 0x010fc600078e000b */
[----:B------:R4:W-:Y:S01]  /*30180*/  STL [R1+0x988], R2 ;  /* 0x0009880201007387 */ /* 0x0009e20000100800 */
[----:B------:R-:W-:-:S03]  /*30190*/  MOV R7, R193 ;  /* 0x000000c100077202 */ /* 0x000fc60000000f00 */
[----:B-1----:R-:W3:Y:S04]  /*301a0*/  LDL.LU R11, [R1+0x9a4] ;  /* 0x0009a400010b7983 */ /* 0x002ee80000300800 */
[----:B------:R-:W-:Y:S04]  /*301b0*/  STL [R1+0x984], R194 ;  /* 0x000984c201007387 */ /* 0x000fe80000100800 */
[----:B------:R-:W3:Y:S04]  /*301c0*/  LDL.LU R195, [R1+0x9ac] ;  /* 0x0009ac0001c37983 */ /* 0x000ee80000300800 */
[----:B--2---:R-:W2:Y:S01]  /*301d0*/  LDL.LU R193, [R1+0x9b0] ;  /* 0x0009b00001c17983 */ /* 0x004ea20000300800 */
[----:B------:R-:W-:-:S03]  /*301e0*/  UISETP.GT.AND UP1, UPT, UR16, 0x2, UPT ;  /* 0x000000021000788c */ /* 0x000fc6000bf24270 */
[----:B------:R1:W-:Y:S01]  /*301f0*/  LDGSTS.E [R0+0xc004], desc[UR8][R6.64], P0 ;  /* 0x0c00400006007fae */ /* 0x0003e20008121848 */
[----:B------:R-:W-:-:S04]  /*30200*/  USEL UR12, URZ, 0x4, !UP1 ;  /* 0x000000043f0c7887 */ /* 0x000fc8000c800000 */
[----:B------:R-:W-:Y:S01]  /*30210*/  USEL UR12, UR12, URZ, !UP0 ;  /* 0x0000003f0c0c7287 */ /* 0x000fe2000c000000 */
[----:B------:R-:W-:-:S05]  /*30220*/  IADD3 R10, P0, R10, UR4, RZ ;  /* 0x000000040a0a7c10 */ /* 0x000fca000ff1e0ff */
[----:B------:R-:W-:Y:S01]  /*30230*/  ISETP.NE.U32.AND P1, PT, RZ, UR12, PT ;  /* 0x0000000cff007c0c */ /* 0x000fe2000bf25070 */
[----:B-1----:R-:W-:Y:S01]  /*30240*/  IMAD.MOV.U32 R6, RZ, RZ, R2 ;  /* 0x000000ffff067224 */ /* 0x002fe200078e0002 */
[----:B------:R-:W-:Y:S01]  /*30250*/  IADD3.X R192, R192, UR6, RZ, P0, !PT ;  /* 0x00000006c0c07c10 */ /* 0x000fe200087fe4ff */
[----:B------:R-:W-:Y:S01]  /*30260*/  IMAD.MOV.U32 R7, RZ, RZ, R194 ;  /* 0x000000ffff077224 */ /* 0x000fe200078e00c2 */
[----:B----4-:R-:W4:Y:S04]  /*30270*/  LDL.LU R2, [R1+0x9b8] ;  /* 0x0009b80001027983 */ /* 0x010f280000300800 */
[----:B------:R1:W-:Y:S01]  /*30280*/  STL [R1+0x990], R10 ;  /* 0x0009900a01007387 */ /* 0x0003e20000100800 */
[----:B------:R-:W-:-:S04]  /*30290*/  IADD3 R3, P2, R3, UR4, RZ ;  /* 0x0000000403037c10 */ /* 0x000fc8000ff5e0ff */
[----:B------:R1:W-:Y:S04]  /*302a0*/  LDGSTS.E [R0+0x8], desc[UR8][R6.64], P1 ;  /* 0x0000800006007fae */ /* 0x0003e80008921848 */
[----:B------:R1:W-:Y:S04]  /*302b0*/  STL [R1+0x98c], R192 ;  /* 0x00098cc001007387 */ /* 0x0003e80000100800 */
[----:B------:R-:W-:Y:S01]  /*302c0*/  STL [R1+0x998], R3 ;  /* 0x0009980301007387 */ /* 0x000fe20000100800 */
[----:B-1----:R-:W-:-:S03]  /*302d0*/  IMAD.MOV.U32 R6, RZ, RZ, R10 ;  /* 0x000000ffff067224 */ /* 0x002fc600078e000a */
[----:B------:R-:W4:Y:S01]  /*302e0*/  LDL.LU R10, [R1+0x9b4] ;  /* 0x0009b400010a7983 */ /* 0x000f220000300800 */
[----:B------:R-:W-:Y:S02]  /*302f0*/  IADD3.X R9, R9, UR6, RZ, P2, !PT ;  /* 0x0000000609097c10 */ /* 0x000fe400097fe4ff */
[----:B------:R-:W-:-:S03]  /*30300*/  MOV R7, R192 ;  /* 0x000000c000077202 */ /* 0x000fc60000000f00 */
[----:B------:R1:W-:Y:S04]  /*30310*/  STL [R1+0x994], R9 ;  /* 0x0009940901007387 */ /* 0x0003e80000100800 */
[----:B------:R1:W-:Y:S04]  /*30320*/  LDGSTS.E [R0+0x4008], desc[UR8][R6.64], P1 ;  /* 0x0400800006007fae */ /* 0x0003e80008921848 */
[----:B------:R-:W4:Y:S01]  /*30330*/  LDL.LU R192, [R1+0x9bc] ;  /* 0x0009bc0001c07983 */ /* 0x000f220000300800 */
[----:B-1----:R-:W-:-:S03]  /*30340*/  IMAD.MOV.U32 R7, RZ, RZ, R9 ;  /* 0x000000ffff077224 */ /* 0x002fc600078e0009 */
[----:B------:R-:W4:Y:S01]  /*30350*/  LDL.LU R9, [R1+0x9c0] ;  /* 0x0009c00001097983 */ /* 0x000f220000300800 */
[----:B------:R-:W-:-:S03]  /*30360*/  IMAD.MOV.U32 R6, RZ, RZ, R3 ;  /* 0x000000ffff067224 */ /* 0x000fc600078e0003 */
[----:B------:R-:W4:Y:S04]  /*30370*/  LDL.LU R194, [R1+0xd44] ;  /* 0x000d440001c27983 */ /* 0x000f280000300800 */
[----:B------:R-:W4:Y:S04]  /*30380*/  LDL.LU R3, [R1+0xd48] ;  /* 0x000d480001037983 */ /* 0x000f280000300800 */
[----:B------:R1:W-:Y:S01]  /*30390*/  LDGSTS.E [R0+0x8008], desc[UR8][R6.64], P1 ;  /* 0x0800800006007fae */ /* 0x0003e20008921848 */
[----:B---3--:R-:W-:-:S04]  /*303a0*/  IADD3 R12, P0, R12, UR4, RZ ;  /* 0x000000040c0c7c10 */ /* 0x008fc8000ff1e0ff */
[----:B------:R-:W-:Y:S01]  /*303b0*/  IADD3.X R13, R13, UR6, RZ, P0, !PT ;  /* 0x000000060d0d7c10 */ /* 0x000fe200087fe4ff */
[----:B-1----:R-:W-:-:S03]  /*303c0*/  IMAD.MOV.U32 R6, RZ, RZ, R12 ;  /* 0x000000ffff067224 */ /* 0x002fc600078e000c */
[----:B------:R-:W-:-:S05]  /*303d0*/  MOV R7, R13 ;  /* 0x0000000d00077202 */ /* 0x000fca0000000f00 */
[----:B------:R1:W-:Y:S01]  /*303e0*/  LDGSTS.E [R0+0xc008], desc[UR8][R6.64], P1 ;  /* 0x0c00800006007fae */ /* 0x0003e20008921848 */
[----:B------:R-:W-:-:S03]  /*303f0*/  IADD3 R8, P1, R8, UR4, RZ ;  /* 0x0000000408087c10 */ /* 0x000fc6000ff3e0ff */
[----:B------:R3:W-:Y:S04]  /*30400*/  STL [R1+0x9a0], R12 ;  /* 0x0009a00c01007387 */ /* 0x0007e80000100800 */
[----:B------:R1:W-:Y:S01]  /*30410*/  STL [R1+0x99c], R13 ;  /* 0x00099c0d01007387 */ /* 0x0003e20000100800 */
[----:B------:R-:W-:-:S03]  /*30420*/  IADD3.X R11, R11, UR6, RZ, P1, !PT ;  /* 0x000000060b0b7c10 */ /* 0x000fc60008ffe4ff */
[----:B---3--:R-:W3:Y:S04]  /*30430*/  LDL.LU R12, [R1+0xd50] ;  /* 0x000d5000010c7983 */ /* 0x008ee80000300800 */
[----:B------:R-:W-:Y:S01]  /*30440*/  STL [R1+0x9a8], R8 ;  /* 0x0009a80801007387 */ /* 0x000fe20000100800 */
[----:B--2---:R-:W-:-:S03]  /*30450*/  IADD3 R193, P2, R193, UR4, RZ ;  /* 0x00000004c1c17c10 */ /* 0x004fc6000ff5e0ff */
[----:B------:R2:W-:Y:S01]  /*30460*/  STL [R1+0x9a4], R11 ;  /* 0x0009a40b01007387 */ /* 0x0005e20000100800 */
[----:B------:R-:W-:-:S03]  /*30470*/  IADD3.X R195, R195, UR6, RZ, P2, !PT ;  /* 0x00000006c3c37c10 */ /* 0x000fc600097fe4ff */
[----:B------:R4:W-:Y:S01]  /*30480*/  STL [R1+0x9b0], R193 ;  /* 0x0009b0c101007387 */ /* 0x0009e20000100800 */
[----:B-1----:R-:W-:-:S03]  /*30490*/  IMAD.MOV.U32 R7, RZ, RZ, R11 ;  /* 0x000000ffff077224 */ /* 0x002fc600078e000b */
[----:B------:R-:W3:Y:S01]  /*304a0*/  LDL.LU R13, [R1+0xd4c] ;  /* 0x000d4c00010d7983 */ /* 0x000ee20000300800 */
[----:B------:R-:W-:-:S03]  /*304b0*/  IMAD.MOV.U32 R6, RZ, RZ, R8 ;  /* 0x000000ffff067224 */ /* 0x000fc600078e0008 */
[----:B------:R-:W-:Y:S04]  /*304c0*/  STL [R1+0x9ac], R195 ;  /* 0x0009acc301007387 */ /* 0x000fe80000100800 */
[----:B--2---:R-:W2:Y:S04]  /*304d0*/  LDL.LU R11, [R1+0xd54] ;  /* 0x000d5400010b7983 */ /* 0x004ea80000300800 */
[----:B------:R-:W2:Y:S01]  /*304e0*/  LDL.LU R8, [R1+0xd58] ;  /* 0x000d580001087983 */ /* 0x000ea20000300800 */
[----:B------:R-:W-:-:S04]  /*304f0*/  UISETP.GT.AND UP1, UPT, UR16, 0x3, UPT ;  /* 0x000000031000788c */ /* 0x000fc8000bf24270 */
[----:B------:R-:W-:-:S04]  /*30500*/  USEL UR12, URZ, 0x4, !UP1 ;  /* 0x000000043f0c7887 */ /* 0x000fc8000c800000 */
[----:B------:R-:W-:-:S06]  /*30510*/  USEL UR12, UR12, URZ, !UP0 ;  /* 0x0000003f0c0c7287 */ /* 0x000fcc000c000000 */
[----:B------:R-:W-:Y:S02]  /*30520*/  ISETP.NE.U32.AND P0, PT, RZ, UR12, PT ;  /* 0x0000000cff007c0c */ /* 0x000fe4000bf05070 */
[----:B----4-:R-:W-:-:S04]  /*30530*/  IADD3 R2, P1, R2, UR4, RZ ;  /* 0x0000000402027c10 */ /* 0x010fc8000ff3e0ff */
[----:B------:R-:W-:-:S07]  /*30540*/  IADD3.X R10, R10, UR6, RZ, P1, !PT ;  /* 0x000000060a0a7c10 */ /* 0x000fce0008ffe4ff */
[----:B------:R1:W-:Y:S04]  /*30550*/  LDGSTS.E [R0+0xc], desc[UR8][R6.64], P0 ;  /* 0x0000c00006007fae */ /* 0x0003e80008121848 */
[----:B------:R-:W-:Y:S01]  /*30560*/  STL [R1+0x9b8], R2 ;  /* 0x0009b80201007387 */ /* 0x000fe20000100800 */
[----:B-1----:R-:W-:Y:S01]  /*30570*/  IMAD.MOV.U32 R6, RZ, RZ, R193 ;  /* 0x000000ffff067224 */ /* 0x002fe200078e00c1 */
[----:B------:R-:W-:Y:S02]  /*30580*/  MOV R7, R195 ;  /* 0x000000c300077202 */ /* 0x000fe40000000f00 */
[----:B------:R1:W-:Y:S04]  /*30590*/  STL [R1+0x9b4], R10 ;  /* 0x0009b40a01007387 */ /* 0x0003e80000100800 */
[----:B------:R4:W-:Y:S04]  /*305a0*/  LDGSTS.E [R0+0x400c], desc[UR8][R6.64], P0 ;  /* 0x0400c00006007fae */ /* 0x0009e80008121848 */
[----:B------:R-:W2:Y:S01]  /*305b0*/  LDL.LU R193, [R1+0xd5c] ;  /* 0x000d5c0001c17983 */ /* 0x000ea20000300800 */
[----:B------:R-:W-:Y:S01]  /*305c0*/  IADD3 R9, P2, R9, UR4, RZ ;  /* 0x0000000409097c10 */ /* 0x000fe2000ff5e0ff */
[----:B----4-:R-:W-:-:S02]  /*305d0*/  IMAD.MOV.U32 R7, RZ, RZ, R10 ;  /* 0x000000ffff077224 */ /* 0x010fc400078e000a */
[----:B-1----:R-:W4:Y:S01]  /*305e0*/  LDL.LU R10, [R1+0xd60] ;  /* 0x000d6000010a7983 */ /* 0x002f220000300800 */
[----:B------:R-:W-:Y:S01]  /*305f0*/  IADD3 R3, P3, R3, UR4, RZ ;  /* 0x0000000403037c10 */ /* 0x000fe2000ff7e0ff */
[----:B------:R-:W-:Y:S01]  /*30600*/  IMAD.MOV.U32 R6, RZ, RZ, R2 ;  /* 0x000000ffff067224 */ /* 0x000fe200078e0002 */
[----:B------:R-:W-:Y:S01]  /*30610*/  IADD3.X R192, R192, UR6, RZ, P2, !PT ;  /* 0x00000006c0c07c10 */ /* 0x000fe200097fe4ff */
[----:B------:R-:W4:Y:S01]  /*30620*/  LDL.LU R2, [R1+0xd68] ;  /* 0x000d680001027983 */ /* 0x000f220000300800 */
[----:B------:R-:W-:-:S03]  /*30630*/  IADD3.X R194, R194, UR6, RZ, P3, !PT ;  /* 0x00000006c2c27c10 */ /* 0x000fc60009ffe4ff */
[----:B------:R1:W-:Y:S01]  /*30640*/  STL [R1+0x9c0], R9 ;  /* 0x0009c00901007387 */ /* 0x0003e20000100800 */
[----:B------:R-:W-:-:S03]  /*30650*/  UISETP.GT.AND UP1, UPT, UR16, 0x20, UPT ;  /* 0x000000201000788c */ /* 0x000fc6000bf24270 */
[----:B------:R1:W-:Y:S04]  /*30660*/  LDGSTS.E [R0+0x800c], desc[UR8][R6.64], P0 ;  /* 0x0800c00006007fae */ /* 0x0003e80008121848 */
[----:B------:R1:W-:Y:S04]  /*30670*/  STL [R1+0x9bc], R192 ;  /* 0x0009bcc001007387 */ /* 0x0003e80000100800 */
[----:B------:R1:W-:Y:S02]  /*30680*/  STL [R1+0xd48], R3 ;  /* 0x000d480301007387 */ /* 0x0003e40000100800 */
[----:B-1----:R-:W-:-:S02]  /*30690*/  IMAD.MOV.U32 R6, RZ, RZ, R9 ;  /* 0x000000ffff067224 */ /* 0x002fc400078e0009 */
[----:B------:R-:W4:Y:S01]  /*306a0*/  LDL.LU R9, [R1+0xd64] ;  /* 0x000d640001097983 */ /* 0x000f220000300800 */
[----:B------:R-:W-:-:S03]  /*306b0*/  MOV R7, R192 ;  /* 0x000000c000077202 */ /* 0x000fc60000000f00 */
[----:B------:R-:W-:Y:S01]  /*306c0*/  STL [R1+0xd44], R194 ;  /* 0x000d44c201007387 */ /* 0x000fe20000100800 */
[----:B------:R-:W-:-:S03]  /*306d0*/  USEL UR12, URZ, 0x4, !UP1 ;  /* 0x000000043f0c7887 */ /* 0x000fc6000c800000 */
[----:B------:R-:W4:Y:S04]  /*306e0*/  LDL.LU R195, [R1+0xd6c] ;  /* 0x000d6c0001c37983 */ /* 0x000f280000300800 */
[----:B------:R-:W4:Y:S01]  /*306f0*/  LDL.LU R192, [R1+0xd70] ;  /* 0x000d700001c07983 */ /* 0x000f220000300800 */
[----:B------:R-:W-:-:S03]  /*30700*/  USEL UR12, UR12, URZ, !UP0 ;  /* 0x0000003f0c0c7287 */ /* 0x000fc6000c000000 */
[----:B------:R1:W-:Y:S03]  /*30710*/  LDGSTS.E [R0+0xc00c], desc[UR8][R6.64], P0 ;  /* 0x0c00c00006007fae */ /* 0x0003e60008121848 */
[----:B------:R-:W-:Y:S01]  /*30720*/  ISETP.NE.U32.AND P1, PT, RZ, UR12, PT ;  /* 0x0000000cff007c0c */ /* 0x000fe2000bf25070 */
[----:B-1----:R-:W-:Y:S02]  /*30730*/  IMAD.MOV.U32 R6, RZ, RZ, R3 ;  /* 0x000000ffff067224 */ /* 0x002fe400078e0003 */
[----:B------:R-:W-:Y:S01]  /*30740*/  IMAD.MOV.U32 R7, RZ, RZ, R194 ;  /* 0x000000ffff077224 */ /* 0x000fe200078e00c2 */
[----:B------:R-:W4:Y:S09]  /*30750*/  LDL.LU R3, [R1+0xd78] ;  /* 0x000d780001037983 */ /* 0x000f320000300800 */
[----:B------:R1:W-:Y:S01]  /*30760*/  LDGSTS.E [R0+0x10000], desc[UR8][R6.64], P1 ;  /* 0x1000000006007fae */ /* 0x0003e20008921848 */
[----:B---3--:R-:W-:-:S05]  /*30770*/  IADD3 R12, P0, R12, UR4, RZ ;  /* 0x000000040c0c7c10 */ /* 0x008fca000ff1e0ff */
[----:B------:R3:W-:Y:S01]  /*30780*/  STL [R1+0xd50], R12 ;  /* 0x000d500c01007387 */ /* 0x0007e20000100800 */
[----:B-1----:R-:W-:Y:S01]  /*30790*/  IMAD.MOV.U32 R6, RZ, RZ, R12 ;  /* 0x000000ffff067224 */ /* 0x002fe200078e000c */
[----:B------:R-:W-:-:S05]  /*307a0*/  IADD3.X R13, R13, UR6, RZ, P0, !PT ;  /* 0x000000060d0d7c10 */ /* 0x000fca00087fe4ff */
[----:B------:R1:W-:Y:S01]  /*307b0*/  STL [R1+0xd4c], R13 ;  /* 0x000d4c0d01007387 */ /* 0x0003e20000100800 */
[----:B--2---:R-:W-:-:S05]  /*307c0*/  IADD3 R8, P2, R8, UR4, RZ ;  /* 0x0000000408087c10 */ /* 0x004fca000ff5e0ff */
[----:B------:R-:W-:Y:S01]  /*307d0*/  STL [R1+0xd58], R8 ;  /* 0x000d580801007387 */ /* 0x000fe20000100800 */
[----:B------:R-:W-:-:S03]  /*307e0*/  IADD3.X R11, R11, UR6, RZ, P2, !PT ;  /* 0x000000060b0b7c10 */ /* 0x000fc600097fe4ff */
[----:B---3--:R-:W2:Y:S01]  /*307f0*/  LDL.LU R12, [R1+0xd74] ;  /* 0x000d7400010c7983 */ /* 0x008ea20000300800 */
[----:B------:R-:W-:-:S03]  /*30800*/  MOV R7, R13 ;  /* 0x0000000d00077202 */ /* 0x000fc60000000f00 */
[----:B------:R3:W-:Y:S04]  /*30810*/  STL [R1+0xd54], R11 ;  /* 0x000d540b01007387 */ /* 0x0007e80000100800 */
[----:B------:R3:W-:Y:S04]  /*30820*/  LDGSTS.E [R0+0x14000], desc[UR8][R6.64], P1 ;  /* 0x1400000006007fae */ /* 0x0007e80008921848 */
[----:B-1----:R-:W2:Y:S01]  /*30830*/  LDL.LU R13, [R1+0xd7c] ;  /* 0x000d7c00010d7983 */ /* 0x002ea20000300800 */
[----:B---3--:R-:W-:-:S03]  /*30840*/  IMAD.MOV.U32 R7, RZ, RZ, R11 ;  /* 0x000000ffff077224 */ /* 0x008fc600078e000b */
[----:B------:R-:W3:Y:S01]  /*30850*/  LDL.LU R11, [R1+0xd80] ;  /* 0x000d8000010b7983 */ /* 0x000ee20000300800 */
[----:B------:R-:W-:-:S03]  /*30860*/  IMAD.MOV.U32 R6, RZ, RZ, R8 ;  /* 0x000000ffff067224 */ /* 0x000fc600078e0008 */
[----:B------:R-:W3:Y:S04]  /*30870*/  LDL.LU R194, [R1+0xd84] ;  /* 0x000d840001c27983 */ /* 0x000ee80000300800 */
[----:B------:R-:W3:Y:S04]  /*30880*/  LDL.LU R8, [R1+0xd88] ;  /* 0x000d880001087983 */ /* 0x000ee80000300800 */
[----:B------:R1:W-:Y:S01]  /*30890*/  LDGSTS.E [R0+0x18000], desc[UR8][R6.64], P1 ;  /* 0x1800000006007fae */ /* 0x0003e20008921848 */
[----:B------:R-:W-:Y:S01]  /*308a0*/  UISETP.GT.AND UP1, UPT, UR16, 0x21, UPT ;  /* 0x000000211000788c */ /* 0x000fe2000bf24270 */
[----:B----4-:R-:W-:-:S04]  /*308b0*/  IADD3 R10, P0, R10, UR4, RZ ;  /* 0x000000040a0a7c10 */ /* 0x010fc8000ff1e0ff */
[----:B------:R-:W-:Y:S01]  /*308c0*/  IADD3.X R193, R193, UR6, RZ, P0, !PT ;  /* 0x00000006c1c17c10 */ /* 0x000fe200087fe4ff */
[----:B-1----:R-:W-:-:S03]  /*308d0*/  IMAD.MOV.U32 R6, RZ, RZ, R10 ;  /* 0x000000ffff067224 */ /* 0x002fc600078e000a */
[----:B------:R-:W-:-:S05]  /*308e0*/  MOV R7, R193 ;  /* 0x000000c100077202 */ /* 0x000fca0000000f00 */
[----:B------:R1:W-:Y:S01]  /*308f0*/  LDGSTS.E [R0+0x1c000], desc[UR8][R6.64], P1 ;  /* 0x1c00000006007fae */ /* 0x0003e20008921848 */
[----:B------:R-:W-:Y:S01]  /*30900*/  IADD3 R2, P1, R2, UR4, RZ ;  /* 0x0000000402027c10 */ /* 0x000fe2000ff3e0ff */
[----:B------:R-:W-:Y:S02]  /*30910*/  USEL UR12, URZ, 0x4, !UP1 ;  /* 0x000000043f0c7887 */ /* 0x000fe4000c800000 */
[----:B------:R4:W-:Y:S04]  /*30920*/  STL [R1+0xd60], R10 ;  /* 0x000d600a01007387 */ /* 0x0009e80000100800 */
[----:B------:R1:W-:Y:S01]  /*30930*/  STL [R1+0xd5c], R193 ;  /* 0x000d5cc101007387 */ /* 0x0003e20000100800 */
[----:B------:R-:W-:-:S03]  /*30940*/  IADD3.X R9, R9, UR6, RZ, P1, !PT ;  /* 0x0000000609097c10 */ /* 0x000fc60008ffe4ff */
[----:B----4-:R-:W4:Y:S01]  /*30950*/  LDL.LU R10, [R1+0xd90] ;  /* 0x000d9000010a7983 */ /* 0x010f220000300800 */
[----:B------:R-:W-:-:S03]  /*30960*/  USEL UR12, UR12, URZ, !UP0 ;  /* 0x0000003f0c0c7287 */ /* 0x000fc6000c000000 */
[----:B------:R-:W-:Y:S01]  /*30970*/  STL [R1+0xd68], R2 ;  /* 0x000d680201007387 */ /* 0x000fe20000100800 */
[----:B------:R-:W-:-:S03]  /*30980*/  IADD3 R192, P2, R192, UR4, RZ ;  /* 0x00000004c0c07c10 */ /* 0x000fc6000ff5e0ff */
[----:B------:R1:W-:Y:S01]  /*30990*/  STL [R1+0xd64], R9 ;  /* 0x000d640901007387 */ /* 0x0003e20000100800 */
[----:B------:R-:W-:-:S03]  /*309a0*/  IADD3.X R195, R195, UR6, RZ, P2, !PT ;  /* 0x00000006c3c37c10 */ /* 0x000fc600097fe4ff */
[----:B------:R2:W-:Y:S01]  /*309b0*/  STL [R1+0xd70], R192 ;  /* 0x000d70c001007387 */ /* 0x0005e20000100800 */
[----:B-1----:R-:W-:-:S03]  /*309c0*/  IMAD.MOV.U32 R7, RZ, RZ, R9 ;  /* 0x000000ffff077224 */ /* 0x002fc600078e0009 */
[----:B------:R-:W4:Y:S01]  /*309d0*/  LDL.LU R193, [R1+0xd8c] ;  /* 0x000d8c0001c17983 */ /* 0x000f220000300800 */
[----:B------:R-:W-:-:S03]  /*309e0*/  IMAD.MOV.U32 R6, RZ, RZ, R2 ;  /* 0x000000ffff067224 */ /* 0x000fc600078e0002 */
[----:B------:R-:W-:Y:S01]  /*309f0*/  STL [R1+0xd6c], R195 ;  /* 0x000d6cc301007387 */ /* 0x000fe20000100800 */
[----:B------:R-:W-:-:S03]  /*30a00*/  ISETP.NE.U32.AND P0, PT, RZ, UR12, PT ;  /* 0x0000000cff007c0c */ /* 0x000fc6000bf05070 */
[----:B------:R-:W4:Y:S04]  /*30a10*/  LDL.LU R9, [R1+0xd94] ;  /* 0x000d940001097983 */ /* 0x000f280000300800 */
[----:B------:R-:W4:Y:S01]  /*30a20*/  LDL.LU R2, [R1+0xd98] ;  /* 0x000d980001027983 */ /* 0x000f220000300800 */
[----:B------:R-:W-:-:S05]  /*30a30*/  IADD3 R3, P1, R3, UR4, RZ ;  /* 0x0000000403037c10 */ /* 0x000fca000ff3e0ff */
[----:B------:R1:W-:Y:S04]  /*30a40*/  LDGSTS.E [R0+0x10004], desc[UR8][R6.64], P0 ;  /* 0x1000400006007fae */ /* 0x0003e80008121848 */
[----:B------:R2:W-:Y:S01]  /*30a50*/  STL [R1+0xd78], R3 ;  /* 0x000d780301007387 */ /* 0x0005e20000100800 */
[----:B-1----:R-:W-:Y:S01]  /*30a60*/  IMAD.MOV.U32 R6, RZ, RZ, R192 ;  /* 0x000000ffff067224 */ /* 0x002fe200078e00c0 */
[----:B------:R-:W-:-:S05]  /*30a70*/  MOV R7, R195 ;  /* 0x000000c300077202 */ /* 0x000fca0000000f00 */
[----:B------:R1:W-:Y:S02]  /*30a80*/  LDGSTS.E [R0+0x14004], desc[UR8][R6.64], P0 ;  /* 0x1400400006007fae */ /* 0x0003e40008121848 */
[----:B-1----:R-:W-:Y:S01]  /*30a90*/  IMAD.MOV.U32 R6, RZ, RZ, R3 ;  /* 0x000000ffff067224 */ /* 0x002fe200078e0003 */
[----:B--2---:R-:W-:-:S05]  /*30aa0*/  IADD3.X R12, R12, UR6, RZ, P1, !PT ;  /* 0x000000060c0c7c10 */ /* 0x004fca0008ffe4ff */
[----:B------:R1:W-:Y:S04]  /*30ab0*/  STL [R1+0xd74], R12 ;  /* 0x000d740c01007387 */ /* 0x0003e80000100800 */
[----:B------:R-:W2:Y:S04]  /*30ac0*/  LDL.LU R192, [R1+0xd9c] ;  /* 0x000d9c0001c07983 */ /* 0x000ea80000300800 */
[----:B------:R-:W2:Y:S01]  /*30ad0*/  LDL.LU R3, [R1+0xda0] ;  /* 0x000da00001037983 */ /* 0x000ea20000300800 */
[----:B------:R-:W-:-:S03]  /*30ae0*/  IMAD.MOV.U32 R7, RZ, RZ, R12 ;  /* 0x000000ffff077224 */ /* 0x000fc600078e000c */
[----:B-1----:R-:W2:Y:S04]  /*30af0*/  LDL.LU R12, [R1+0xda8] ;  /* 0x000da800010c7983 */ /* 0x002ea80000300800 */
[----:B------:R1:W-:Y:S01]  /*30b00*/  LDGSTS.E [R0+0x18004], desc[UR8][R6.64], P0 ;  /* 0x1800400006007fae */ /* 0x0003e20008121848 */
[----:B---3--:R-:W-:-:S04]  /*30b10*/  IADD3 R11, P2, R11, UR4, RZ ;  /* 0x000000040b0b7c10 */ /* 0x008fc8000ff5e0ff */
[----:B------:R-:W-:Y:S02]  /*30b20*/  IADD3.X R13, R13, UR6, RZ, P2, !PT ;  /* 0x000000060d0d7c10 */ /* 0x000fe400097fe4ff */
[----:B------:R-:W-:Y:S01]  /*30b30*/  IADD3 R8, P3, R8, UR4, RZ ;  /* 0x0000000408087c10 */ /* 0x000fe2000ff7e0ff */
[----:B------:R-:W-:Y:S03]  /*30b40*/  STL [R1+0xd80], R11 ;  /* 0x000d800b01007387 */ /* 0x000fe60000100800 */
[----:B------:R-:W-:Y:S01]  /*30b50*/  IADD3.X R194, R194, UR6, RZ, P3, !PT ;  /* 0x00000006c2c27c10 */ /* 0x000fe20009ffe4ff */
[----:B------:R3:W-:Y:S01]  /*30b60*/  STL [R1+0xd7c], R13 ;  /* 0x000d7c0d01007387 */ /* 0x0007e20000100800 */
[----:B-1----:R-:W-:-:S03]  /*30b70*/  MOV R7, R13 ;  /* 0x0000000d00077202 */ /* 0x002fc60000000f00 */
[----:B------:R1:W-:Y:S01]  /*30b80*/  STL [R1+0xd88], R8 ;  /* 0x000d880801007387 */ /* 0x0003e20000100800 */
[----:B------:R-:W-:-:S03]  /*30b90*/  IMAD.MOV.U32 R6, RZ, RZ, R11 ;  /* 0x000000ffff067224 */ /* 0x000fc600078e000b */
[----:B---3--:R-:W3:Y:S04]  /*30ba0*/  LDL.LU R13, [R1+0xda4] ;  /* 0x000da400010d7983 */ /* 0x008ee80000300800 */
[----:B------:R-:W-:Y:S04]  /*30bb0*/  STL [R1+0xd84], R194 ;  /* 0x000d84c201007387 */ /* 0x000fe80000100800 */
[----:B------:R-:W3:Y:S04]  /*30bc0*/  LDL.LU R195, [R1+0xdac] ;  /* 0x000dac0001c37983 */ /* 0x000ee80000300800 */
[----:B------:R-:W3:Y:S01]  /*30bd0*/  LDL.LU R11, [R1+0xdb0] ;  /* 0x000db000010b7983 */ /* 0x000ee20000300800 */
[----:B------:R-:W-:-:S03]  /*30be0*/  UISETP.GT.AND UP1, UPT, UR16, 0x22, UPT ;  /* 0x000000221000788c */ /* 0x000fc6000bf24270 */
[----:B------:R1:W-:Y:S01]  /*30bf0*/  LDGSTS.E [R0+0x1c004], desc[UR8][R6.64], P0 ;  /* 0x1c00400006007fae */ /* 0x0003e20008121848 */
[----:B------:R-:W-:-:S04]  /*30c00*/  USEL UR12, URZ, 0x4, !UP1 ;  /* 0x000000043f0c7887 */ /* 0x000fc8000c800000 */
[----:B------:R-:W-:-:S06]  /*30c10*/  USEL UR12, UR12, URZ, !UP0 ;  /* 0x0000003f0c0c7287 */ /* 0x000fcc000c000000 */
[----:B------:R-:W-:Y:S01]  /*30c20*/  ISETP.NE.U32.AND P1, PT, RZ, UR12, PT ;  /* 0x0000000cff007c0c */ /* 0x000fe2000bf25070 */
[----:B-1----:R-:W-:Y:S02]  /*30c30*/  IMAD.MOV.U32 R6, RZ, RZ, R8 ;  /* 0x000000ffff067224 */ /* 0x002fe400078e0008 */
[----:B------:R-:W-:Y:S01]  /*30c40*/  IMAD.MOV.U32 R7, RZ, RZ, R194 ;  /* 0x000000ffff077224 */ /* 0x000fe200078e00c2 */
[----:B------:R-:W3:Y:S01]  /*30c50*/  LDL.LU R8, [R1+0xdb8] ;  /* 0x000db80001087983 */ /* 0x000ee20000300800 */
[----:B----4-:R-:W-:-:S05]  /*30c60*/  IADD3 R10, P0, R10, UR4, RZ ;  /* 0x000000040a0a7c10 */ /* 0x010fca000ff1e0ff */
[----:B------:R1:W-:Y:S04]  /*30c70*/  STL [R1+0xd90], R10 ;  /* 0x000d900a01007387 */ /* 0x0003e80000100800 */
[----:B------:R4:W-:Y:S01]  /*30c80*/  LDGSTS.E [R0+0x10008], desc[UR8][R6.64], P1 ;  /* 0x1000800006007fae */ /* 0x0009e20008921848 */
[----:B------:R-:W-:Y:S01]  /*30c90*/  IADD3.X R193, R193, UR6, RZ, P0, !PT ;  /* 0x00000006c1c17c10 */ /* 0x000fe200087fe4ff */
[----:B----4-:R-:W-:-:S04]  /*30ca0*/  IMAD.MOV.U32 R6, RZ, RZ, R10 ;  /* 0x000000ffff067224 */ /* 0x010fc800078e000a */
[----:B------:R-:W-:Y:S01]  /*30cb0*/  STL [R1+0xd8c], R193 ;  /* 0x000d8cc101007387 */ /* 0x000fe20000100800 */
[----:B------:R-:W-:-:S05]  /*30cc0*/  IADD3 R2, P2, R2, UR4, RZ ;  /* 0x0000000402027c10 */ /* 0x000fca000ff5e0ff */
[----:B------:R-:W-:Y:S01]  /*30cd0*/  STL [R1+0xd98], R2 ;  /* 0x000d980201007387 */ /* 0x000fe20000100800 */
[----:B------:R-:W-:-:S03]  /*30ce0*/  IADD3.X R9, R9, UR6, RZ, P2, !PT ;  /* 0x0000000609097c10 */ /* 0x000fc600097fe4ff */
[----:B-1----:R-:W4:Y:S01]  /*30cf0*/  LDL.LU R10, [R1+0xdb4] ;  /* 0x000db400010a7983 */ /* 0x002f220000300800 */
        /* <DEDUP_REMOVED lines=10> */
[----:B--2---:R-:W-:-:S04]  /*30da0*/  IADD3 R3, P0, R3, UR4, RZ ;  /* 0x0000000403037c10 */ /* 0x004fc8000ff1e0ff */
[----:B------:R-:W-:Y:S01]  /*30db0*/  IADD3.X R192, R192, UR6, RZ, P0, !PT ;  /* 0x00000006c0c07c10 */ /* 0x000fe200087fe4ff */
[----:B-1----:R-:W-:-:S03]  /*30dc0*/  IMAD.MOV.U32 R6, RZ, RZ, R3 ;  /* 0x000000ffff067224 */ /* 0x002fc600078e0003 */
[----:B------:R-:W-:-:S05]  /*30dd0*/  MOV R7, R192 ;  /* 0x000000c000077202 */ /* 0x000fca0000000f00 */
[----:B------:R1:W-:Y:S01]  /*30de0*/  LDGSTS.E [R0+0x1c008], desc[UR8][R6.64], P1 ;  /* 0x1c00800006007fae */ /* 0x0003e20008921848 */
[----:B------:R-:W-:-:S03]  /*30df0*/  IADD3 R12, P1, R12, UR4, RZ ;  /* 0x000000040c0c7c10 */ /* 0x000fc6000ff3e0ff */
[----:B------:R2:W-:Y:S04]  /*30e00*/  STL [R1+0xda0], R3 ;  /* 0x000da00301007387 */ /* 0x0005e80000100800 */
[----:B------:R1:W-:Y:S04]  /*30e10*/  STL [R1+0xd9c], R192 ;  /* 0x000d9cc001007387 */ /* 0x0003e80000100800 */
[----:B--2---:R-:W2:Y:S01]  /*30e20*/  LDL.LU R3, [R1+0x1150] ;  /* 0x0011500001037983 */ /* 0x004ea20000300800 */
[----:B---3--:R-:W-:-:S03]  /*30e30*/  IADD3.X R13, R13, UR6, RZ, P1, !PT ;  /* 0x000000060d0d7c10 */ /* 0x008fc60008ffe4ff */
[----:B------:R-:W-:Y:S04]  /*30e40*/  STL [R1+0xda8], R12 ;  /* 0x000da80c01007387 */ /* 0x000fe80000100800 */
[----:B------:R3:W-:Y:S01]  /*30e50*/  STL [R1+0xda4], R13 ;  /* 0x000da40d01007387 */ /* 0x0007e20000100800 */
[----:B------:R-:W-:-:S04]  /*30e60*/  IADD3 R11, P2, R11, UR4, RZ ;  /* 0x000000040b0b7c10 */ /* 0x000fc8000ff5e0ff */
[----:B------:R-:W-:Y:S01]  /*30e70*/  IADD3.X R195, R195, UR6, RZ, P2, !PT ;  /* 0x00000006c3c37c10 */ /* 0x000fe200097fe4ff */
[----:B------:R4:W-:Y:S01]  /*30e80*/  STL [R1+0xdb0], R11 ;  /* 0x000db00b01007387 */ /* 0x0009e20000100800 */
[----:B-1----:R-:W-:-:S03]  /*30e90*/  IMAD.MOV.U32 R7, RZ, RZ, R13 ;  /* 0x000000ffff077224 */ /* 0x002fc600078e000d */
[----:B------:R-:W2:Y:S01]  /*30ea0*/  LDL.LU R192, [R1+0x114c] ;  /* 0x00114c0001c07983 */ /* 0x000ea20000300800 */
[----:B------:R-:W-:-:S03]  /*30eb0*/  IMAD.MOV.U32 R6, RZ, RZ, R12 ;  /* 0x000000ffff067224 */ /* 0x000fc600078e000c */
[----:B------:R-:W-:Y:S04]  /*30ec0*/  STL [R1+0xdac], R195 ;  /* 0x000dacc301007387 */ /* 0x000fe80000100800 */
[----:B---3--:R-:W3:Y:S04]  /*30ed0*/  LDL.LU R13, [R1+0x1154] ;  /* 0x00115400010d7983 */ /* 0x008ee80000300800 */
[----:B------:R-:W3:Y:S01]  /*30ee0*/  LDL.LU R12, [R1+0x1158] ;  /* 0x00115800010c7983 */ /* 0x000ee20000300800 */
[----:B------:R-:W-:-:S04]  /*30ef0*/  UISETP.GT.AND UP1, UPT, UR16, 0x23, UPT ;  /* 0x000000231000788c */ /* 0x000fc8000bf24270 */
[----:B------:R-:W-:-:S04]  /*30f00*/  USEL UR12, URZ, 0x4, !UP1 ;  /* 0x000000043f0c7887 */ /* 0x000fc8000c800000 */
[----:B------:R-:W-:-:S06]  /*30f10*/  USEL UR12, UR12, URZ, !UP0 ;  /* 0x0000003f0c0c7287 */ /* 0x000fcc000c000000 */
[----:B------:R-:W-:Y:S02]  /*30f20*/  ISETP.NE.U32.AND P0, PT, RZ, UR12, PT ;  /* 0x0000000cff007c0c */ /* 0x000fe4000bf05070 */
[----:B------:R-:W-:-:S05]  /*30f30*/  IADD3 R8, P1, R8, UR4, RZ ;  /* 0x0000000408087c10 */ /* 0x000fca000ff3e0ff */
[----:B------:R-:W-:Y:S06]  /*30f40*/  STL [R1+0xdb8], R8 ;  /* 0x000db80801007387 */ /* 0x000fec0000100800 */
[----:B------:R1:W-:Y:S02]  /*30f50*/  LDGSTS.E [R0+0x1000c], desc[UR8][R6.64], P0 ;  /* 0x1000c00006007fae */ /* 0x0003e40008121848 */
[----:B-1----:R-:W-:Y:S01]  /*30f60*/  IMAD.MOV.U32 R6, RZ, RZ, R11 ;  /* 0x000000ffff067224 */ /* 0x002fe200078e000b */
[----:B------:R-:W-:Y:S02]  /*30f70*/  MOV R7, R195 ;  /* 0x000000c300077202 */ /* 0x000fe40000000f00 */
[----:B----4-:R-:W-:-:S03]  /*30f80*/  IADD3.X R10, R10, UR6, RZ, P1, !PT ;  /* 0x000000060a0a7c10 */ /* 0x010fc60008ffe4ff */
[----:B------:R1:W-:Y:S04]  /*30f90*/  LDGSTS.E [R0+0x1400c], desc[UR8][R6.64], P0 ;  /* 0x1400c00006007fae */ /* 0x0003e80008121848 */
[----:B------:R4:W-:Y:S04]  /*30fa0*/  STL [R1+0xdb4], R10 ;  /* 0x000db40a01007387 */ /* 0x0009e80000100800 */
[----:B------:R-:W3:Y:S01]  /*30fb0*/  LDL.LU R11, [R1+0x115c] ;  /* 0x00115c00010b7983 */ /* 0x000ee20000300800 */
[----:B-1----:R-:W-:-:S03]  /*30fc0*/  IMAD.MOV.U32 R7, RZ, RZ, R10 ;  /* 0x000000ffff077224 */ /* 0x002fc600078e000a */
[----:B----4-:R-:W4:Y:S01]  /*30fd0*/  LDL.LU R10, [R1+0x1160] ;  /* 0x00116000010a7983 */ /* 0x010f220000300800 */
[----:B------:R-:W-:Y:S01]  /*30fe0*/  IADD3 R9, P2, R9, UR4, RZ ;  /* 0x0000000409097c10 */ /* 0x000fe2000ff5e0ff */
[----:B------:R-:W-:Y:S02]  /*30ff0*/  IMAD.MOV.U32 R6, RZ, RZ, R8 ;  /* 0x000000ffff067224 */ /* 0x000fe400078e0008 */
[----:B------:R-:W4:Y:S01]  /*31000*/  LDL.LU R8, [R1+0x1168] ;  /* 0x0011680001087983 */ /* 0x000f220000300800 */
[----:B------:R-:W-:Y:S02]  /*31010*/  IADD3.X R194, R194, UR6, RZ, P2, !PT ;  /* 0x00000006c2c27c10 */ /* 0x000fe400097fe4ff */
[----:B------:R-:W-:Y:S01]  /*31020*/  IADD3 R2, P3, R2, UR4, RZ ;  /* 0x0000000402027c10 */ /* 0x000fe2000ff7e0ff */
[----:B------:R1:W-:Y:S03]  /*31030*/  STL [R1+0xdc0], R9 ;  /* 0x000dc00901007387 */ /* 0x0003e60000100800 */
[----:B------:R-:W-:Y:S01]  /*31040*/  IADD3.X R193, R193, UR6, RZ, P3, !PT ;  /* 0x00000006c1c17c10 */ /* 0x000fe20009ffe4ff */
[----:B------:R1:W-:Y:S01]  /*31050*/  LDGSTS.E [R0+0x1800c], desc[UR8][R6.64], P0 ;  /* 0x1800c00006007fae */ /* 0x0003e20008121848 */
[----:B------:R-:W-:-:S03]  /*31060*/  UISETP.GT.AND UP1, UPT, UR16, 0x40, UPT ;  /* 0x000000401000788c */ /* 0x000fc6000bf24270 */
[----:B------:R1:W-:Y:S04]  /*31070*/  STL [R1+0xdbc], R194 ;  /* 0x000dbcc201007387 */ /* 0x0003e80000100800 */
[----:B------:R1:W-:Y:S02]  /*31080*/  STL [R1+0x1148], R2 ;  /* 0x0011480201007387 */ /* 0x0003e40000100800 */
[----:B-1----:R-:W-:Y:S02]  /*31090*/  IMAD.MOV.U32 R6, RZ, RZ, R9 ;  /* 0x000000ffff067224 */ /* 0x002fe400078e0009 */
        /* <DEDUP_REMOVED lines=13> */
[----:B--2---:R-:W-:-:S05]  /*31170*/  IADD3 R3, P0, R3, UR4, RZ ;  /* 0x0000000403037c10 */ /* 0x004fca000ff1e0ff */
[----:B------:R2:W-:Y:S01]  /*31180*/  STL [R1+0x1150], R3 ;  /* 0x0011500301007387 */ /* 0x0005e20000100800 */
[----:B-1----:R-:W-:Y:S01]  /*31190*/  IMAD.MOV.U32 R6, RZ, RZ, R3 ;  /* 0x000000ffff067224 */ /* 0x002fe200078e0003 */
[----:B------:R-:W-:-:S05]  /*311a0*/  IADD3.X R192, R192, UR6, RZ, P0, !PT ;  /* 0x00000006c0c07c10 */ /* 0x000fca00087fe4ff */
[----:B------:R1:W-:Y:S01]  /*311b0*/  STL [R1+0x114c], R192 ;  /* 0x00114cc001007387 */ /* 0x0003e20000100800 */
[----:B---3--:R-:W-:-:S05]  /*311c0*/  IADD3 R12, P2, R12, UR4, RZ ;  /* 0x000000040c0c7c10 */ /* 0x008fca000ff5e0ff */
[----:B------:R-:W-:Y:S04]  /*311d0*/  STL [R1+0x1158], R12 ;  /* 0x0011580c01007387 */ /* 0x000fe80000100800 */
[----:B--2---:R-:W2:Y:S01]  /*311e0*/  LDL.LU R3, [R1+0x1174] ;  /* 0x0011740001037983 */ /* 0x004ea20000300800 */
[----:B------:R-:W-:Y:S02]  /*311f0*/  MOV R7, R192 ;  /* 0x000000c000077202 */ /* 0x000fe40000000f00 */
[----:B------:R-:W-:-:S03]  /*31200*/  IADD3.X R13, R13, UR6, RZ, P2, !PT ;  /* 0x000000060d0d7c10 */ /* 0x000fc600097fe4ff */
[----:B------:R3:W-:Y:S04]  /*31210*/  LDGSTS.E [R0+0x24000], desc[UR8][R6.64], P1 ;  /* 0x2400000006007fae */ /* 0x0007e80008921848 */
[----:B------:R1:W-:Y:S04]  /*31220*/  STL [R1+0x1154], R13 ;  /* 0x0011540d01007387 */ /* 0x0003e80000100800 */
[----:B------:R-:W2:Y:S01]  /*31230*/  LDL.LU R193, [R1+0x117c] ;  /* 0x00117c0001c17983 */ /* 0x000ea20000300800 */
[----:B---3--:R-:W-:-:S03]  /*31240*/  IMAD.MOV.U32 R6, RZ, RZ, R12 ;  /* 0x000000ffff067224 */ /* 0x008fc600078e000c */
[----:B-1----:R-:W3:Y:S01]  /*31250*/  LDL.LU R192, [R1+0x1180] ;  /* 0x0011800001c07983 */ /* 0x002ee20000300800 */
[----:B------:R-:W-:Y:S01]  /*31260*/  IMAD.MOV.U32 R7, RZ, RZ, R13 ;  /* 0x000000ffff077224 */ /* 0x000fe200078e000d */
[----:B------:R-:W-:Y:S02]  /*31270*/  UISETP.GT.AND UP1, UPT, UR16, 0x41, UPT ;  /* 0x000000411000788c */ /* 0x000fe4000bf24270 */
[----:B------:R-:W3:Y:S04]  /*31280*/  LDL.LU R13, [R1+0x1184] ;  /* 0x00118400010d7983 */ /* 0x000ee80000300800 */
[----:B------:R1:W-:Y:S01]  /*31290*/  LDGSTS.E [R0+0x28000], desc[UR8][R6.64], P1 ;  /* 0x2800000006007fae */ /* 0x0003e20008921848 */
[----:B------:R-:W-:-:S03]  /*312a0*/  USEL UR12, URZ, 0x4, !UP1 ;  /* 0x000000043f0c7887 */ /* 0x000fc6000c800000 */
[----:B------:R-:W3:Y:S01]  /*312b0*/  LDL.LU R12, [R1+0x1188] ;  /* 0x00118800010c7983 */ /* 0x000ee20000300800 */
[----:B----4-:R-:W-:-:S04]  /*312c0*/  IADD3 R10, P0, R10, UR4, RZ ;  /* 0x000000040a0a7c10 */ /* 0x010fc8000ff1e0ff */
[----:B------:R-:W-:Y:S01]  /*312d0*/  IADD3.X R11, R11, UR6, RZ, P0, !PT ;  /* 0x000000060b0b7c10 */ /* 0x000fe200087fe4ff */
[----:B-1----:R-:W-:-:S03]  /*312e0*/  IMAD.MOV.U32 R6, RZ, RZ, R10 ;  /* 0x000000ffff067224 */ /* 0x002fc600078e000a */
[----:B------:R-:W-:-:S05]  /*312f0*/  MOV R7, R11 ;  /* 0x0000000b00077202 */ /* 0x000fca0000000f00 */
[----:B------:R1:W-:Y:S01]  /*31300*/  LDGSTS.E [R0+0x2c000], desc[UR8][R6.64], P1 ;  /* 0x2c00000006007fae */ /* 0x0003e20008921848 */
[----:B------:R-:W-:-:S03]  /*31310*/  IADD3 R8, P1, R8, UR4, RZ ;  /* 0x0000000408087c10 */ /* 0x000fc6000ff3e0ff */
[----:B------:R4:W-:Y:S01]  /*31320*/  STL [R1+0x1160], R10 ;  /* 0x0011600a01007387 */ /* 0x0009e20000100800 */
[----:B------:R-:W-:-:S03]  /*31330*/  USEL UR12, UR12, URZ, !UP0 ;  /* 0x0000003f0c0c7287 */ /* 0x000fc6000c000000 */
[----:B------:R1:W-:Y:S04]  /*31340*/  STL [R1+0x115c], R11 ;  /* 0x00115c0b01007387 */ /* 0x0003e80000100800 */
[----:B----4-:R-:W4:Y:S01]  /*31350*/  LDL.LU R10, [R1+0x1190] ;  /* 0x00119000010a7983 */ /* 0x010f220000300800 */
[----:B------:R-:W-:-:S03]  /*31360*/  IADD3.X R9, R9, UR6, RZ, P1, !PT ;  /* 0x0000000609097c10 */ /* 0x000fc60008ffe4ff */
[----:B------:R-:W-:Y:S04]  /*31370*/  STL [R1+0x1168], R8 ;  /* 0x0011680801007387 */ /* 0x000fe80000100800 */
[----:B------:R1:W-:Y:S01]  /*31380*/  STL [R1+0x1164], R9 ;  /* 0x0011640901007387 */ /* 0x0003e20000100800 */
[----:B------:R-:W-:-:S04]  /*31390*/  IADD3 R194, P2, R194, UR4, RZ ;  /* 0x00000004c2c27c10 */ /* 0x000fc8000ff5e0ff */
[----:B------:R-:W-:Y:S01]  /*313a0*/  IADD3.X R195, R195, UR6, RZ, P2, !PT ;  /* 0x00000006c3c37c10 */ /* 0x000fe200097fe4ff */
[----:B------:R-:W-:Y:S01]  /*313b0*/  STL [R1+0x1170], R194 ;  /* 0x001170c201007387 */ /* 0x000fe20000100800 */
[----:B-1----:R-:W-:-:S03]  /*313c0*/  IMAD.MOV.U32 R7, RZ, RZ, R9 ;  /* 0x000000ffff077224 */ /* 0x002fc600078e0009 */
[----:B------:R-:W4:Y:S01]  /*313d0*/  LDL.LU R11, [R1+0x118c] ;  /* 0x00118c00010b7983 */ /* 0x000f220000300800 */
[----:B------:R-:W-:Y:S01]  /*313e0*/  IMAD.MOV.U32 R6, RZ, RZ, R8 ;  /* 0x000000ffff067224 */ /* 0x000fe200078e0008 */
[----:B------:R-:W-:Y:S02]  /*313f0*/  ISETP.NE.U32.AND P0, PT, RZ, UR12, PT ;  /* 0x0000000cff007c0c */ /* 0x000fe4000bf05070 */
[----:B------:R-:W-:Y:S04]  /*31400*/  STL [R1+0x116c], R195 ;  /* 0x00116cc301007387 */ /* 0x000fe80000100800 */
[----:B------:R-:W4:Y:S04]  /*31410*/  LDL.LU R9, [R1+0x1194] ;  /* 0x0011940001097983 */ /* 0x000f280000300800 */
[----:B------:R-:W4:Y:S01]  /*31420*/  LDL.LU R8, [R1+0x1198] ;  /* 0x0011980001087983 */ /* 0x000f220000300800 */
[----:B------:R-:W-:-:S03]  /*31430*/  IADD3 R2, P1, R2, UR4, RZ ;  /* 0x0000000402027c10 */ /* 0x000fc6000ff3e0ff */
[----:B------:R1:W-:Y:S04]  /*31440*/  LDGSTS.E [R0+0x20004], desc[UR8][R6.64], P0 ;  /* 0x2000400006007fae */ /* 0x0003e80008121848 */
[----:B------:R-:W-:Y:S01]  /*31450*/  STL [R1+0x1178], R2 ;  /* 0x0011780201007387 */ /* 0x000fe20000100800 */
[----:B-1----:R-:W-:Y:S01]  /*31460*/  IMAD.MOV.U32 R6, RZ, RZ, R194 ;  /* 0x000000ffff067224 */ /* 0x002fe200078e00c2 */
[----:B------:R-:W-:-:S05]  /*31470*/  MOV R7, R195 ;  /* 0x000000c300077202 */ /* 0x000fca0000000f00 */
[----:B------:R1:W-:Y:S02]  /*31480*/  LDGSTS.E [R0+0x24004], desc[UR8][R6.64], P0 ;  /* 0x2400400006007fae */ /* 0x0003e40008121848 */
[----:B-1----:R-:W-:Y:S01]  /*31490*/  IMAD.MOV.U32 R6, RZ, RZ, R2 ;  /* 0x000000ffff067224 */ /* 0x002fe200078e0002 */
[----:B--2---:R-:W-:-:S05]  /*314a0*/  IADD3.X R3, R3, UR6, RZ, P1, !PT ;  /* 0x0000000603037c10 */ /* 0x004fca0008ffe4ff */
[----:B------:R1:W-:Y:S01]  /*314b0*/  STL [R1+0x1174], R3 ;  /* 0x0011740301007387 */ /* 0x0003e20000100800 */
[----:B------:R-:W-:Y:S01]  /*314c0*/  IMAD.MOV.U32 R7, RZ, RZ, R3 ;  /* 0x000000ffff077224 */ /* 0x000fe200078e0003 */
[----:B------:R-:W-:Y:S02]  /*314d0*/  UISETP.GT.AND UP1, UPT, UR16, 0x42, UPT ;  /* 0x000000421000788c */ /* 0x000fe4000bf24270 */
[----:B-1----:R-:W2:Y:S04]  /*314e0*/  LDL.LU R3, [R1+0x119c] ;  /* 0x00119c0001037983 */ /* 0x002ea80000300800 */
[----:B------:R-:W2:Y:S01]  /*314f0*/  LDL.LU R2, [R1+0x11a0] ;  /* 0x0011a00001027983 */ /* 0x000ea20000300800 */
[----:B---3--:R-:W-:Y:S01]  /*31500*/  IADD3 R192, P2, R192, UR4, RZ ;  /* 0x00000004c0c07c10 */ /* 0x008fe2000ff5e0ff */
[----:B------:R-:W-:-:S02]  /*31510*/  USEL UR12, URZ, 0x4, !UP1 ;  /* 0x000000043f0c7887 */ /* 0x000fc4000c800000 */
[----:B------:R1:W-:Y:S01]  /*31520*/  LDGSTS.E [R0+0x28004], desc[UR8][R6.64], P0 ;  /* 0x2800400006007fae */ /* 0x0003e20008121848 */
[----:B------:R-:W-:Y:S01]  /*31530*/  IADD3.X R193, R193, UR6, RZ, P2, !PT ;  /* 0x00000006c1c17c10 */ /* 0x000fe200097fe4ff */
[----:B------:R-:W-:Y:S02]  /*31540*/  USEL UR12, UR12, URZ, !UP0 ;  /* 0x0000003f0c0c7287 */ /* 0x000fe4000c000000 */
[----:B------:R3:W-:Y:S01]  /*31550*/  STL [R1+0x1180], R192 ;  /* 0x001180c001007387 */ /* 0x0007e20000100800 */
[----:B------:R-:W-:Y:S01]  /*31560*/  IADD3 R12, P3, R12, UR4, RZ ;  /* 0x000000040c0c7c10 */ /* 0x000fe2000ff7e0ff */
[----:B-1----:R-:W-:Y:S01]  /*31570*/  IMAD.MOV.U32 R6, RZ, RZ, R192 ;  /* 0x000000ffff067224 */ /* 0x002fe200078e00c0 */
[----:B------:R-:W-:Y:S01]  /*31580*/  MOV R7, R193 ;  /* 0x000000c100077202 */ /* 0x000fe20000000f00 */
[----:B------:R1:W-:Y:S01]  /*31590*/  STL [R1+0x117c], R193 ;  /* 0x00117cc101007387 */ /* 0x0003e20000100800 */
[----:B------:R-:W-:-:S03]  /*315a0*/  IADD3.X R13, R13, UR6, RZ, P3, !PT ;  /* 0x000000060d0d7c10 */ /* 0x000fc60009ffe4ff */
[----:B------:R3:W-:Y:S01]  /*315b0*/  LDGSTS.E [R0+0x2c004], desc[UR8][R6.64], P0 ;  /* 0x2c00400006007fae */ /* 0x0007e20008121848 */
[----:B------:R-:W-:-:S03]  /*315c0*/  ISETP.NE.U32.AND P1, PT, RZ, UR12, PT ;  /* 0x0000000cff007c0c */ /* 0x000fc6000bf25070 */
[----:B------:R-:W-:Y:S04]  /*315d0*/  STL [R1+0x1188], R12 ;  /* 0x0011880c01007387 */ /* 0x000fe80000100800 */
[----:B------:R-:W2:Y:S04]  /*315e0*/  LDL.LU R196, [R1+0x11a8] ;  /* 0x0011a80001c47983 */ /* 0x000ea80000300800 */
[----:B------:R1:W-:Y:S04]  /*315f0*/  STL [R1+0x1184], R13 ;  /* 0x0011840d01007387 */ /* 0x0003e80000100800 */
[----:B------:R-:W2:Y:S04]  /*31600*/  LDL.LU R194, [R1+0x11b0] ;  /* 0x0011b00001c27983 */ /* 0x000ea80000300800 */
[----:B------:R-:W2:Y:S01]  /*31610*/  LDL.LU R197, [R1+0x11a4] ;  /* 0x0011a40001c57983 */ /* 0x000ea20000300800 */
[----:B---3--:R-:W-:-:S03]  /*31620*/  IMAD.MOV.U32 R6, RZ, RZ, R12 ;  /* 0x000000ffff067224 */ /* 0x008fc600078e000c */
[----:B------:R-:W3:Y:S01]  /*31630*/  LDL.LU R195, [R1+0x11ac] ;  /* 0x0011ac0001c37983 */ /* 0x000ee20000300800 */
[----:B------:R-:W-:-:S03]  /*31640*/  IMAD.MOV.U32 R7, RZ, RZ, R13 ;  /* 0x000000ffff077224 */ /* 0x000fc600078e000d */
[----:B------:R-:W3:Y:S04]  /*31650*/  LDL.LU R192, [R1+0x11b8] ;  /* 0x0011b80001c07983 */ /* 0x000ee80000300800 */
[----:B------:R1:W-:Y:S01]  /*31660*/  LDGSTS.E [R0+0x20008], desc[UR8][R6.64], P1 ;  /* 0x2000800006007fae */ /* 0x0003e20008921848 */
[----:B----4-:R-:W-:-:S05]  /*31670*/  IADD3 R10, P0, R10, UR4, RZ ;  /* 0x000000040a0a7c10 */ /* 0x010fca000ff1e0ff */
[----:B------:R-:W-:Y:S01]  /*31680*/  STL [R1+0x1190], R10 ;  /* 0x0011900a01007387 */ /* 0x000fe20000100800 */
[----:B-1----:R-:W-:Y:S01]  /*31690*/  IMAD.MOV.U32 R6, RZ, RZ, R10 ;  /* 0x000000ffff067224 */ /* 0x002fe200078e000a */
[----:B------:R-:W-:-:S05]  /*316a0*/  IADD3.X R11, R11, UR6, RZ, P0, !PT ;  /* 0x000000060b0b7c10 */ /* 0x000fca00087fe4ff */
[----:B------:R-:W-:Y:S01]  /*316b0*/  STL [R1+0x118c], R11 ;  /* 0x00118c0b01007387 */ /* 0x000fe20000100800 */
[----:B------:R-:W-:-:S05]  /*316c0*/  IADD3 R8, P2, R8, UR4, RZ ;  /* 0x0000000408087c10 */ /* 0x000fca000ff5e0ff */
[----:B------:R1:W-:Y:S04]  /*316d0*/  STL [R1+0x1198], R8 ;  /* 0x0011980801007387 */ /* 0x0003e80000100800 */
[----:B------:R-:W4:Y:S01]  /*316e0*/  LDL.LU R193, [R1+0x11b4] ;  /* 0x0011b40001c17983 */ /* 0x000f220000300800 */
[----:B------:R-:W-:Y:S02]  /*316f0*/  IADD3.X R9, R9, UR6, RZ, P2, !PT ;  /* 0x0000000609097c10 */ /* 0x000fe400097fe4ff */
[----:B------:R-:W-:-:S03]  /*31700*/  MOV R7, R11 ;  /* 0x0000000b00077202 */ /* 0x000fc60000000f00 */
[----:B------:R-:W-:Y:S04]  /*31710*/  STL [R1+0x1194], R9 ;  /* 0x0011940901007387 */ /* 0x000fe80000100800 */
[----:B------:R1:W-:Y:S04]  /*31720*/  LDGSTS.E [R0+0x24008], desc[UR8][R6.64], P1 ;  /* 0x2400800006007fae */ /* 0x0003e80008921848 */
[----:B------:R-:W4:Y:S01]  /*31730*/  LDL.LU R13, [R1+0x11bc] ;  /* 0x0011bc00010d7983 */ /* 0x000f220000300800 */
[----:B-1----:R-:W-:-:S03]  /*31740*/  IMAD.MOV.U32 R6, RZ, RZ, R8 ;  /* 0x000000ffff067224 */ /* 0x002fc600078e0008 */
[----:B------:R-:W4:Y:S04]  /*31750*/  LDL.LU R8, [R1+0x11c0] ;  /* 0x0011c00001087983 */ /* 0x000f280000300800 */
[----:B------:R-:W4:Y:S04]  /*31760*/  LDL.LU R12, [R1+0x1544] ;  /* 0x00154400010c7983 */ /* 0x000f280000300800 */
[----:B------:R-:W4:Y:S01]  /*31770*/  LDL.LU R11, [R1+0x1548] ;  /* 0x00154800010b7983 */ /* 0x000f220000300800 */
[----:B------:R-:W-:-:S05]  /*31780*/  IMAD.MOV.U32 R7, RZ, RZ, R9 ;  /* 0x000000ffff077224 */ /* 0x000fca00078e0009 */
[----:B------:R1:W-:Y:S01]  /*31790*/  LDGSTS.E [R0+0x28008], desc[UR8][R6.64], P1 ;  /* 0x2800800006007fae */ /* 0x0003e20008921848 */
[----:B--2---:R-:W-:-:S04]  /*317a0*/  IADD3 R2, P0, R2, UR4, RZ ;  /* 0x0000000402027c10 */ /* 0x004fc8000ff1e0ff */
[----:B------:R-:W-:Y:S01]  /*317b0*/  IADD3.X R3, R3, UR6, RZ, P0, !PT ;  /* 0x0000000603037c10 */ /* 0x000fe200087fe4ff */
[----:B------:R2:W-:Y:S01]  /*317c0*/  STL [R1+0x11a0], R2 ;  /* 0x0011a00201007387 */ /* 0x0005e20000100800 */
[----:B-1----:R-:W-:-:S03]  /*317d0*/  IMAD.MOV.U32 R6, RZ, RZ, R2 ;  /* 0x000000ffff067224 */ /* 0x002fc600078e0002 */
[----:B------:R1:W-:Y:S04]  /*317e0*/  STL [R1+0x119c], R3 ;  /* 0x00119c0301007387 */ /* 0x0003e80000100800 */
[----:B------:R-:W4:Y:S04]  /*317f0*/  LDL.LU R10, [R1+0x154c] ;  /* 0x00154c00010a7983 */ /* 0x000f280000300800 */
[----:B--2---:R-:W2:Y:S01]  /*31800*/  LDL.LU R2, [R1+0x1550] ;  /* 0x0015500001027983 */ /* 0x004ea20000300800 */
[----:B------:R-:W-:-:S03]  /*31810*/  MOV R7, R3 ;  /* 0x0000000300077202 */ /* 0x000fc60000000f00 */
[----:B------:R-:W2:Y:S04]  /*31820*/  LDL.LU R9, [R1+0x1554] ;  /* 0x0015540001097983 */ /* 0x000ea80000300800 */
[----:B-1----:R-:W2:Y:S01]  /*31830*/  LDL.LU R3, [R1+0x1558] ;  /* 0x0015580001037983 */ /* 0x002ea20000300800 */
[----:B------:R-:W-:-:S03]  /*31840*/  UISETP.GT.AND UP1, UPT, UR16, 0x43, UPT ;  /* 0x000000431000788c */ /* 0x000fc6000bf24270 */
[----:B------:R1:W-:Y:S01]  /*31850*/  LDGSTS.E [R0+0x2c008], desc[UR8][R6.64], P1 ;  /* 0x2c00800006007fae */ /* 0x0003e20008921848 */
[----:B------:R-:W-:-:S04]  /*31860*/  USEL UR12, URZ, 0x4, !UP1 ;  /* 0x000000043f0c7887 */ /* 0x000fc8000c800000 */
[----:B------:R-:W-:Y:S01]  /*31870*/  USEL UR12, UR12, URZ, !UP0 ;  /* 0x0000003f0c0c7287 */ /* 0x000fe2000c000000 */
[----:B------:R-:W-:-:S05]  /*31880*/  IADD3 R196, P1, R196, UR4, RZ ;  /* 0x00000004c4c47c10 */ /* 0x000fca000ff3e0ff */
[----:B------:R-:W-:Y:S02]  /*31890*/  ISETP.NE.U32.AND P0, PT, RZ, UR12, PT ;  /* 0x0000000cff007c0c */ /* 0x000fe4000bf05070 */
[----:B------:R-:W-:Y:S02]  /*318a0*/  IADD3 R194, P2, R194, UR4, RZ ;  /* 0x00000004c2c27c10 */ /* 0x000fe4000ff5e0ff */
[----:B------:R-:W-:Y:S01]  /*318b0*/  IADD3.X R197, R197, UR6, RZ, P1, !PT ;  /* 0x00000006c5c57c10 */ /* 0x000fe20008ffe4ff */
[----:B-1----:R-:W-:Y:S01]  /*318c0*/  IMAD.MOV.U32 R6, RZ, RZ, R196 ;  /* 0x000000ffff067224 */ /* 0x002fe200078e00c4 */
[----:B---3--:R-:W-:Y:S02]  /*318d0*/  IADD3.X R195, R195, UR6, RZ, P2, !PT ;  /* 0x00000006c3c37c10 */ /* 0x008fe400097fe4ff */
[----:B------:R-:W-:Y:S01]  /*318e0*/  IADD3 R192, P1, R192, UR4, RZ ;  /* 0x00000004c0c07c10 */ /* 0x000fe2000ff3e0ff */
[----:B------:R-:W-:Y:S01]  /*318f0*/  IMAD.MOV.U32 R7, RZ, RZ, R197 ;  /* 0x000000ffff077224 */ /* 0x000fe200078e00c5 */
[----:B------:R-:W-:Y:S04]  /*31900*/  STL [R1+0x11a8], R196 ;  /* 0x0011a8c401007387 */ /* 0x000fe80000100800 */
[----:B------:R-:W-:Y:S04]  /*31910*/  STL [R1+0x11a4], R197 ;  /* 0x0011a4c501007387 */ /* 0x000fe80000100800 */
[----:B------:R-:W-:Y:S04]  /*31920*/  STL [R1+0x11b0], R194 ;  /* 0x0011b0c201007387 */ /* 0x000fe80000100800 */
[----:B------:R1:W-:Y:S04]  /*31930*/  STL [R1+0x11ac], R195 ;  /* 0x0011acc301007387 */ /* 0x0003e80000100800 */
[----:B------:R3:W-:Y:S04]  /*31940*/  LDGSTS.E [R0+0x2000c], desc[UR8][R6.64], P0 ;  /* 0x2000c00006007fae */ /* 0x0007e80008121848 */
[----:B------:R1:W-:Y:S01]  /*31950*/  STL [R1+0x11b8], R192 ;  /* 0x0011b8c001007387 */ /* 0x0003e20000100800 */
[----:B------:R-:W-:Y:S01]  /*31960*/  UISETP.GT.AND UP1, UPT, UR16, 0x60, UPT ;  /* 0x000000601000788c */ /* 0x000fe2000bf24270 */
[----:B---3--:R-:W-:Y:S01]  /*31970*/  MOV R7, R195 ;  /* 0x000000c300077202 */ /* 0x008fe20000000f00 */
[----:B------:R-:W-:-:S02]  /*31980*/  IMAD.MOV.U32 R6, RZ, RZ, R194 ;  /* 0x000000ffff067224 */ /* 0x000fc400078e00c2 */
[----:B------:R-:W-:-:S03]  /*31990*/  USEL UR12, URZ, 0x4, !UP1 ;  /* 0x000000043f0c7887 */ /* 0x000fc6000c800000 */
[----:B------:R3:W-:Y:S01]  /*319a0*/  LDGSTS.E [R0+0x2400c], desc[UR8][R6.64], P0 ;  /* 0x2400c00006007fae */ /* 0x0007e20008121848 */
[----:B------:R-:W-:Y:S01]  /*319b0*/  USEL UR12, UR12, URZ, !UP0 ;  /* 0x0000003f0c0c7287 */ /* 0x000fe2000c000000 */
[----:B----4-:R-:W-:-:S05]  /*319c0*/  IADD3.X R193, R193, UR6, RZ, P1, !PT ;  /* 0x00000006c1c17c10 */ /* 0x010fca0008ffe4ff */
[----:B------:R4:W-:Y:S04]  /*319d0*/  STL [R1+0x11b4], R193 ;  /* 0x0011b4c101007387 */ /* 0x0009e80000100800 */
[----:B-1----:R-:W2:Y:S04]  /*319e0*/  LDL.LU R195, [R1+0x155c] ;  /* 0x00155c0001c37983 */ /* 0x002ea80000300800 */
[----:B------:R-:W2:Y:S01]  /*319f0*/  LDL.LU R194, [R1+0x1560] ;  /* 0x0015600001c27983 */ /* 0x000ea20000300800 */
[----:B---3--:R-:W-:Y:S02]  /*31a00*/  IMAD.MOV.U32 R6, RZ, RZ, R192 ;  /* 0x000000ffff067224 */ /* 0x008fe400078e00c0 */
[----:B------:R-:W-:Y:S01]  /*31a10*/  IMAD.MOV.U32 R7, RZ, RZ, R193 ;  /* 0x000000ffff077224 */ /* 0x000fe200078e00c1 */
[----:B------:R-:W3:Y:S01]  /*31a20*/  LDL.LU R192, [R1+0x1568] ;  /* 0x0015680001c07983 */ /* 0x000ee20000300800 */
[----:B------:R-:W-:-:S03]  /*31a30*/  IADD3 R8, P2, R8, UR4, RZ ;  /* 0x0000000408087c10 */ /* 0x000fc6000ff5e0ff */
[----:B------:R1:W-:Y:S01]  /*31a40*/  LDGSTS.E [R0+0x2800c], desc[UR8][R6.64], P0 ;  /* 0x2800c00006007fae */ /* 0x0003e20008121848 */
[----:B------:R-:W-:Y:S02]  /*31a50*/  IADD3.X R13, R13, UR6, RZ, P2, !PT ;  /* 0x000000060d0d7c10 */ /* 0x000fe400097fe4ff */
[----:B------:R-:W-:Y:S01]  /*31a60*/  IADD3 R11, P3, R11, UR4, RZ ;  /* 0x000000040b0b7c10 */ /* 0x000fe2000ff7e0ff */
[----:B------:R-:W-:Y:S03]  /*31a70*/  STL [R1+0x11c0], R8 ;  /* 0x0011c00801007387 */ /* 0x000fe60000100800 */
[----:B------:R-:W-:Y:S01]  /*31a80*/  IADD3.X R12, R12, UR6, RZ, P3, !PT ;  /* 0x000000060c0c7c10 */ /* 0x000fe20009ffe4ff */
[----:B------:R4:W-:Y:S01]  /*31a90*/  STL [R1+0x11bc], R13 ;  /* 0x0011bc0d01007387 */ /* 0x0009e20000100800 */
[----:B-1----:R-:W-:Y:S01]  /*31aa0*/  IMAD.MOV.U32 R6, RZ, RZ, R8 ;  /* 0x000000ffff067224 */ /* 0x002fe200078e0008 */
[----:B------:R-:W-:-:S02]  /*31ab0*/  MOV R7, R13 ;  /* 0x0000000d00077202 */ /* 0x000fc40000000f00 */
[----:B------:R-:W-:Y:S01]  /*31ac0*/  STL [R1+0x1548], R11 ;  /* 0x0015480b01007387 */ /* 0x000fe20000100800 */
[----:B------:R-:W-:-:S03]  /*31ad0*/  ISETP.NE.U32.AND P1, PT, RZ, UR12, PT ;  /* 0x0000000cff007c0c */ /* 0x000fc6000bf25070 */
[----:B----4-:R-:W4:Y:S04]  /*31ae0*/  LDL.LU R193, [R1+0x1564] ;  /* 0x0015640001c17983 */ /* 0x010f280000300800 */
[----:B------:R-:W-:Y:S04]  /*31af0*/  STL [R1+0x1544], R12 ;  /* 0x0015440c01007387 */ /* 0x000fe80000100800 */
[----:B------:R-:W4:Y:S04]  /*31b00*/  LDL.LU R13, [R1+0x156c] ;  /* 0x00156c00010d7983 */ /* 0x000f280000300800 */
[----:B------:R-:W4:Y:S04]  /*31b10*/  LDL.LU R8, [R1+0x1570] ;  /* 0x0015700001087983 */ /* 0x000f280000300800 */
[----:B------:R1:W-:Y:S02]  /*31b20*/  LDGSTS.E [R0+0x2c00c], desc[UR8][R6.64], P0 ;  /* 0x2c00c00006007fae */ /* 0x0003e40008121848 */
[----:B-1----:R-:W-:-:S02]  /*31b30*/  IMAD.MOV.U32 R6, RZ, RZ, R11 ;  /* 0x000000ffff067224 */ /* 0x002fc400078e000b */
[----:B------:R-:W-:-:S05]  /*31b40*/  IMAD.MOV.U32 R7, RZ, RZ, R12 ;  /* 0x000000ffff077224 */ /* 0x000fca00078e000c */
[----:B------:R1:W-:Y:S01]  /*31b50*/  LDGSTS.E [R0+0x30000], desc[UR8][R6.64], P1 ;  /* 0x3000000006007fae */ /* 0x0003e20008921848 */
[----:B--2---:R-:W-:-:S04]  /*31b60*/  IADD3 R2, P0, R2, UR4, RZ ;  /* 0x0000000402027c10 */ /* 0x004fc8000ff1e0ff */
[----:B------:R-:W-:Y:S01]  /*31b70*/  IADD3.X R10, R10, UR6, RZ, P0, !PT ;  /* 0x000000060a0a7c10 */ /* 0x000fe200087fe4ff */
[----:B------:R2:W-:Y:S01]  /*31b80*/  STL [R1+0x1550], R2 ;  /* 0x0015500201007387 */ /* 0x0005e20000100800 */
[----:B------:R-:W-:-:S03]  /*31b90*/  IADD3 R3, P2, R3, UR4, RZ ;  /* 0x0000000403037c10 */ /* 0x000fc6000ff5e0ff */
[----:B------:R2:W-:Y:S01]  /*31ba0*/  STL [R1+0x154c], R10 ;  /* 0x00154c0a01007387 */ /* 0x0005e20000100800 */
[----:B-1----:R-:W-:Y:S01]  /*31bb0*/  IMAD.MOV.U32 R6, RZ, RZ, R2 ;  /* 0x000000ffff067224 */ /* 0x002fe200078e0002 */
[----:B------:R-:W-:Y:S02]  /*31bc0*/  IADD3.X R9, R9, UR6, RZ, P2, !PT ;  /* 0x0000000609097c10 */ /* 0x000fe400097fe4ff */
[----:B------:R-:W-:Y:S04]  /*31bd0*/  STL [R1+0x1558], R3 ;  /* 0x0015580301007387 */ /* 0x000fe80000100800 */
[----:B--2---:R-:W2:Y:S01]  /*31be0*/  LDL.LU R2, [R1+0x1578] ;  /* 0x0015780001027983 */ /* 0x004ea20000300800 */
[----:B------:R-:W-:-:S03]  /*31bf0*/  MOV R7, R10 ;  /* 0x0000000a00077202 */ /* 0x000fc60000000f00 */
[----:B------:R1:W-:Y:S04]  /*31c00*/  STL [R1+0x1554], R9 ;  /* 0x0015540901007387 */ /* 0x0003e80000100800 */
[----:B------:R-:W2:Y:S04]  /*31c10*/  LDL.LU R12, [R1+0x1574] ;  /* 0x00157400010c7983 */ /* 0x000ea80000300800 */
[----:B------:R-:W2:Y:S04]  /*31c20*/  LDL.LU R11, [R1+0x157c] ;  /* 0x00157c00010b7983 */ /* 0x000ea80000300800 */
[----:B------:R1:W-:Y:S04]  /*31c30*/  LDGSTS.E [R0+0x34000], desc[UR8][R6.64], P1 ;  /* 0x3400000006007fae */ /* 0x0003e80008921848 */
[----:B------:R-:W2:Y:S01]  /*31c40*/  LDL.LU R10, [R1+0x1580] ;  /* 0x00158000010a7983 */ /* 0x000ea20000300800 */
[----:B-1----:R-:W-:-:S02]  /*31c50*/  IMAD.MOV.U32 R7, RZ, RZ, R9 ;  /* 0x000000ffff077224 */ /* 0x002fc400078e0009 */
[----:B------:R-:W-:Y:S01]  /*31c60*/  IMAD.MOV.U32 R6, RZ, RZ, R3 ;  /* 0x000000ffff067224 */ /* 0x000fe200078e0003 */
[----:B------:R-:W2:Y:S04]  /*31c70*/  LDL.LU R9, [R1+0x1584] ;  /* 0x0015840001097983 */ /* 0x000ea80000300800 */
[----:B------:R-:W2:Y:S01]  /*31c80*/  LDL.LU R3, [R1+0x1588] ;  /* 0x0015880001037983 */ /* 0x000ea20000300800 */
[----:B------:R-:W-:-:S03]  /*31c90*/  UISETP.GT.AND UP1, UPT, UR16, 0x61, UPT ;  /* 0x000000611000788c */ /* 0x000fc6000bf24270 */
[----:B------:R1:W-:Y:S01]  /*31ca0*/  LDGSTS.E [R0+0x38000], desc[UR8][R6.64], P1 ;  /* 0x3800000006007fae */ /* 0x0003e20008921848 */
[----:B------:R-:W-:-:S04]  /*31cb0*/  USEL UR12, URZ, 0x4, !UP1 ;  /* 0x000000043f0c7887 */ /* 0x000fc8000c800000 */
[----:B------:R-:W-:Y:S01]  /*31cc0*/  USEL UR12, UR12, URZ, !UP0 ;  /* 0x0000003f0c0c7287 */ /* 0x000fe2000c000000 */
[----:B------:R-:W-:-:S04]  /*31cd0*/  IADD3 R194, P0, R194, UR4, RZ ;  /* 0x00000004c2c27c10 */ /* 0x000fc8000ff1e0ff */
[----:B------:R-:W-:Y:S01]  /*31ce0*/  IADD3.X R195, R195, UR6, RZ, P0, !PT ;  /* 0x00000006c3c37c10 */ /* 0x000fe200087fe4ff */
[----:B-1----:R-:W-:-:S03]  /*31cf0*/  IMAD.MOV.U32 R6, RZ, RZ, R194 ;  /* 0x000000ffff067224 */ /* 0x002fc600078e00c2 */
[----:B------:R-:W-:-:S05]  /*31d00*/  MOV R7, R195 ;  /* 0x000000c300077202 */ /* 0x000fca0000000f00 */
[----:B------:R1:W-:Y:S01]  /*31d10*/  LDGSTS.E [R0+0x3c000], desc[UR8][R6.64], P1 ;  /* 0x3c00000006007fae */ /* 0x0003e20008921848 */
[----:B---3--:R-:W-:-:S03]  /*31d20*/  IADD3 R192, P1, R192, UR4, RZ ;  /* 0x00000004c0c07c10 */ /* 0x008fc6000ff3e0ff */
[----:B------:R3:W-:Y:S01]  /*31d30*/  STL [R1+0x1560], R194 ;  /* 0x001560c201007387 */ /* 0x0007e20000100800 */
[----:B------:R-:W-:-:S03]  /*31d40*/  ISETP.NE.U32.AND P0, PT, RZ, UR12, PT ;  /* 0x0000000cff007c0c */ /* 0x000fc6000bf05070 */
[----:B------:R3:W-:Y:S04]  /*31d50*/  STL [R1+0x155c], R195 ;  /* 0x00155cc301007387 */ /* 0x0007e80000100800 */
[----:B------:R-:W-:Y:S01]  /*31d60*/  STL [R1+0x1568], R192 ;  /* 0x001568c001007387 */ /* 0x000fe20000100800 */
[----:B----4-:R-:W-:-:S05]  /*31d70*/  IADD3.X R193, R193, UR6, RZ, P1, !PT ;  /* 0x00000006c1c17c10 */ /* 0x010fca0008ffe4ff */
[----:B------:R-:W-:Y:S01]  /*31d80*/  STL [R1+0x1564], R193 ;  /* 0x001564c101007387 */ /* 0x000fe20000100800 */
[----:B------:R-:W-:-:S04]  /*31d90*/  IADD3 R8, P2, R8, UR4, RZ ;  /* 0x0000000408087c10 */ /* 0x000fc8000ff5e0ff */
[----:B------:R-:W-:Y:S01]  /*31da0*/  IADD3.X R13, R13, UR6, RZ, P2, !PT ;  /* 0x000000060d0d7c10 */ /* 0x000fe200097fe4ff */
[----:B------:R4:W-:Y:S04]  /*31db0*/  STL [R1+0x1570], R8 ;  /* 0x0015700801007387 */ /* 0x0009e80000100800 */
[----:B------:R-:W2:Y:S01]  /*31dc0*/  LDL.LU R196, [R1+0x1590] ;  /* 0x0015900001c47983 */ /* 0x000ea20000300800 */
[----:B-1----:R-:W-:-:S03]  /*31dd0*/  IMAD.MOV.U32 R6, RZ, RZ, R192 ;  /* 0x000000ffff067224 */ /* 0x002fc600078e00c0 */
[----:B------:R-:W-:Y:S01]  /*31de0*/  STL [R1+0x156c], R13 ;  /* 0x00156c0d01007387 */ /* 0x000fe20000100800 */
[----:B------:R-:W-:-:S03]  /*31df0*/  IMAD.MOV.U32 R7, RZ, RZ, R193 ;  /* 0x000000ffff077224 */ /* 0x000fc600078e00c1 */
[----:B---3--:R-:W3:Y:S04]  /*31e00*/  LDL.LU R194, [R1+0x1598] ;  /* 0x0015980001c27983 */ /* 0x008ee80000300800 */
[----:B------:R-:W3:Y:S04]  /*31e10*/  LDL.LU R197, [R1+0x158c] ;  /* 0x00158c0001c57983 */ /* 0x000ee80000300800 */
[----:B------:R-:W3:Y:S04]  /*31e20*/  LDL.LU R195, [R1+0x1594] ;  /* 0x0015940001c37983 */ /* 0x000ee80000300800 */
[----:B------:R1:W-:Y:S02]  /*31e30*/  LDGSTS.E [R0+0x30004], desc[UR8][R6.64], P0 ;  /* 0x3000400006007fae */ /* 0x0003e40008121848 */
[----:B-1----:R-:W-:-:S02]  /*31e40*/  IMAD.MOV.U32 R6, RZ, RZ, R8 ;  /* 0x000000ffff067224 */ /* 0x002fc400078e0008 */
[----:B----4-:R-:W4:Y:S01]  /*31e50*/  LDL.LU R8, [R1+0x15a0] ;  /* 0x0015a00001087983 */ /* 0x010f220000300800 */
[----:B------:R-:W-:-:S05]  /*31e60*/  MOV R7, R13 ;  /* 0x0000000d00077202 */ /* 0x000fca0000000f00 */
[----:B------:R1:W-:Y:S01]  /*31e70*/  LDGSTS.E [R0+0x34004], desc[UR8][R6.64], P0 ;  /* 0x3400400006007fae */ /* 0x0003e20008121848 */
[----:B--2---:R-:W-:-:S04]  /*31e80*/  IADD3 R2, P1, R2, UR4, RZ ;  /* 0x0000000402027c10 */ /* 0x004fc8000ff3e0ff */
[----:B------:R-:W-:Y:S01]  /*31e90*/  IADD3.X R12, R12, UR6, RZ, P1, !PT ;  /* 0x000000060c0c7c10 */ /* 0x000fe20008ffe4ff */
[----:B------:R2:W-:Y:S04]  /*31ea0*/  STL [R1+0x1578], R2 ;  /* 0x0015780201007387 */ /* 0x0005e80000100800 */
[----:B------:R2:W-:Y:S04]  /*31eb0*/  STL [R1+0x1574], R12 ;  /* 0x0015740c01007387 */ /* 0x0005e80000100800 */
[----:B------:R-:W4:Y:S01]  /*31ec0*/  LDL.LU R193, [R1+0x159c] ;  /* 0x00159c0001c17983 */ /* 0x000f220000300800 */
[----:B------:R-:W-:Y:S01]  /*31ed0*/  IADD3 R10, P2, R10, UR4, RZ ;  /* 0x000000040a0a7c10 */ /* 0x000fe2000ff5e0ff */
[----:B-1----:R-:W-:-:S02]  /*31ee0*/  IMAD.MOV.U32 R6, RZ, RZ, R2 ;  /* 0x000000ffff067224 */ /* 0x002fc400078e0002 */
[----:B------:R-:W-:Y:S01]  /*31ef0*/  IMAD.MOV.U32 R7, RZ, RZ, R12 ;  /* 0x000000ffff077224 */ /* 0x000fe200078e000c */
[----:B------:R-:W-:Y:S01]  /*31f00*/  IADD3.X R11, R11, UR6, RZ, P2, !PT ;  /* 0x000000060b0b7c10 */ /* 0x000fe200097fe4ff */
[----:B--2---:R-:W2:Y:S04]  /*31f10*/  LDL.LU R2, [R1+0x15a8] ;  /* 0x0015a80001027983 */ /* 0x004ea80000300800 */
[----:B------:R-:W-:Y:S01]  /*31f20*/  STL [R1+0x1580], R10 ;  /* 0x0015800a01007387 */ /* 0x000fe20000100800 */
[----:B------:R-:W-:-:S03]  /*31f30*/  IADD3 R3, P3, R3, UR4, RZ ;  /* 0x0000000403037c10 */ /* 0x000fc6000ff7e0ff */
[----:B------:R1:W-:Y:S01]  /*31f40*/  STL [R1+0x157c], R11 ;  /* 0x00157c0b01007387 */ /* 0x0003e20000100800 */
[----:B------:R-:W-:-:S03]  /*31f50*/  IADD3.X R9, R9, UR6, RZ, P3, !PT ;  /* 0x0000000609097c10 */ /* 0x000fc60009ffe4ff */
[----:B------:R-:W-:Y:S04]  /*31f60*/  STL [R1+0x1588], R3 ;  /* 0x0015880301007387 */ /* 0x000fe80000100800 */
[----:B------:R-:W2:Y:S04]  /*31f70*/  LDL.LU R12, [R1+0x15a4] ;  /* 0x0015a400010c7983 */ /* 0x000ea80000300800 */
[----:B------:R1:W-:Y:S04]  /*31f80*/  LDGSTS.E [R0+0x38004], desc[UR8][R6.64], P0 ;  /* 0x3800400006007fae */ /* 0x0003e80008121848 */
[----:B------:R1:W-:Y:S04]  /*31f90*/  STL [R1+0x1584], R9 ;  /* 0x0015840901007387 */ /* 0x0003e80000100800 */
[----:B------:R-:W2:Y:S01]  /*31fa0*/  LDL.LU R192, [R1+0x15ac] ;  /* 0x0015ac0001c07983 */ /* 0x000ea20000300800 */
[----:B-1----:R-:W-:-:S03]  /*31fb0*/  MOV R7, R11 ;  /* 0x0000000b00077202 */ /* 0x002fc60000000f00 */
[----:B------:R-:W2:Y:S01]  /*31fc0*/  LDL.LU R11, [R1+0x15b0] ;  /* 0x0015b000010b7983 */ /* 0x000ea20000300800 */
[----:B------:R-:W-:Y:S01]  /*31fd0*/  UISETP.GT.AND UP1, UPT, UR16, 0x62, UPT ;  /* 0x000000621000788c */ /* 0x000fe2000bf24270 */
[----:B------:R-:W-:Y:S02]  /*31fe0*/  IMAD.MOV.U32 R6, RZ, RZ, R10 ;  /* 0x000000ffff067224 */ /* 0x000fe400078e000a */
[----:B------:R-:W2:Y:S01]  /*31ff0*/  LDL.LU R13, [R1+0x15b4] ;  /* 0x0015b400010d7983 */ /* 0x000ea20000300800 */
[----:B------:R-:W-:-:S03]  /*32000*/  USEL UR12, URZ, 0x4, !UP1 ;  /* 0x000000043f0c7887 */ /* 0x000fc6000c800000 */
[----:B------:R1:W-:Y:S01]  /*32010*/  LDGSTS.E [R0+0x3c004], desc[UR8][R6.64], P0 ;  /* 0x3c00400006007fae */ /* 0x0003e20008121848 */
[----:B------:R-:W-:-:S03]  /*32020*/  USEL UR12, UR12, URZ, !UP0 ;  /* 0x0000003f0c0c7287 */ /* 0x000fc6000c000000 */
[----:B------:R-:W2:Y:S03]  /*32030*/  LDL.LU R10, [R1+0x15b8] ;  /* 0x0015b800010a7983 */ /* 0x000ea60000300800 */
[----:B------:R-:W-:Y:S01]  /*32040*/  ISETP.NE.U32.AND P1, PT, RZ, UR12, PT ;  /* 0x0000000cff007c0c */ /* 0x000fe2000bf25070 */
[----:B-1----:R-:W-:Y:S02]  /*32050*/  IMAD.MOV.U32 R7, RZ, RZ, R9 ;  /* 0x000000ffff077224 */ /* 0x002fe400078e0009 */
[----:B------:R-:W-:Y:S01]  /*32060*/  IMAD.MOV.U32 R6, RZ, RZ, R3 ;  /* 0x000000ffff067224 */ /* 0x000fe200078e0003 */
[----:B------:R-:W2:Y:S04]  /*32070*/  LDL.LU R9, [R1+0x15bc] ;  /* 0x0015bc0001097983 */ /* 0x000ea80000300800 */
[----:B------:R-:W2:Y:S05]  /*32080*/  LDL.LU R3, [R1+0x15c0] ;  /* 0x0015c00001037983 */ /* 0x000eaa0000300800 */
[----:B------:R1:W-:Y:S01]  /*32090*/  LDGSTS.E [R0+0x30008], desc[UR8][R6.64], P1 ;  /* 0x3000800006007fae */ /* 0x0003e20008921848 */
[----:B------:R-:W-:-:S04]  /*320a0*/  UISETP.GT.AND UP1, UPT, UR16, 0x63, UPT ;  /* 0x000000631000788c */ /* 0x000fc8000bf24270 */
[----:B------:R-:W-:-:S04]  /*320b0*/  USEL UR12, URZ, 0x4, !UP1 ;  /* 0x000000043f0c7887 */ /* 0x000fc8000c800000 */
[----:B------:R-:W-:Y:S01]  /*320c0*/  USEL UR12, UR12, URZ, !UP0 ;  /* 0x0000003f0c0c7287 */ /* 0x000fe2000c000000 */
[----:B------:R-:W-:-:S05]  /*320d0*/  IADD3 R196, P0, R196, UR4, RZ ;  /* 0x00000004c4c47c10 */ /* 0x000fca000ff1e0ff */
[----:B-1----:R-:W-:Y:S01]  /*320e0*/  IMAD.MOV.U32 R6, RZ, RZ, R196 ;  /* 0x000000ffff067224 */ /* 0x002fe200078e00c4 */
[----:B---3--:R-:W-:Y:S02]  /*320f0*/  IADD3 R194, P2, R194, UR4, RZ ;  /* 0x00000004c2c27c10 */ /* 0x008fe4000ff5e0ff */
[----:B------:R-:W-:-:S04]  /*32100*/  IADD3.X R197, R197, UR6, RZ, P0, !PT ;  /* 0x00000006c5c57c10 */ /* 0x000fc800087fe4ff */
[----:B------:R-:W-:Y:S02]  /*32110*/  MOV R7, R197 ;  /* 0x000000c500077202 */ /* 0x000fe40000000f00 */
[----:B------:R-:W-:-:S03]  /*32120*/  IADD3.X R195, R195, UR6, RZ, P2, !PT ;  /* 0x00000006c3c37c10 */ /* 0x000fc600097fe4ff */
[----:B------:R1:W-:Y:S01]  /*32130*/  LDGSTS.E [R0+0x34008], desc[UR8][R6.64], P1 ;  /* 0x3400800006007fae */ /* 0x0003e20008921848 */
[----:B----4-:R-:W-:Y:S01]  /*32140*/  IADD3 R8, P0, R8, UR4, RZ ;  /* 0x0000000408087c10 */ /* 0x010fe2000ff1e0ff */
[----:B-1----:R-:W-:Y:S02]  /*32150*/  IMAD.MOV.U32 R6, RZ, RZ, R194 ;  /* 0x000000ffff067224 */ /* 0x002fe400078e00c2 */
[----:B------:R-:W-:-:S05]  /*32160*/  IMAD.MOV.U32 R7, RZ, RZ, R195 ;  /* 0x000000ffff077224 */ /* 0x000fca00078e00c3 */
[----:B------:R1:W-:Y:S04]  /*32170*/  LDGSTS.E [R0+0x38008], desc[UR8][R6.64], P1 ;  /* 0x3800800006007fae */ /* 0x0003e80008921848 */
[----:B------:R-:W-:Y:S01]  /*32180*/  STL [R1+0x1590], R196 ;  /* 0x001590c401007387 */ /* 0x000fe20000100800 */
[----:B-1----:R-:W-:-:S03]  /*32190*/  IMAD.MOV.U32 R6, RZ, RZ, R8 ;  /* 0x000000ffff067224 */ /* 0x002fc600078e0008 */
[----:B------:R-:W-:Y:S04]  /*321a0*/  STL [R1+0x158c], R197 ;  /* 0x00158cc501007387 */ /* 0x000fe80000100800 */
[----:B------:R1:W-:Y:S04]  /*321b0*/  STL [R1+0x1598], R194 ;  /* 0x001598c201007387 */ /* 0x0003e80000100800 */
[----:B------:R-:W-:Y:S04]  /*321c0*/  STL [R1+0x1594], R195 ;  /* 0x001594c301007387 */ /* 0x000fe80000100800 */
[----:B------:R3:W-:Y:S01]  /*321d0*/  STL [R1+0x15a0], R8 ;  /* 0x0015a00801007387 */ /* 0x0007e20000100800 */
[----:B------:R-:W-:-:S04]  /*321e0*/  IADD3.X R193, R193, UR6, RZ, P0, !PT ;  /* 0x00000006c1c17c10 */ /* 0x000fc800087fe4ff */
[----:B------:R-:W-:-:S05]  /*321f0*/  MOV R7, R193 ;  /* 0x000000c100077202 */ /* 0x000fca0000000f00 */
[----:B------:R4:W-:Y:S01]  /*32200*/  LDGSTS.E [R0+0x3c008], desc[UR8][R6.64], P1 ;  /* 0x3c00800006007fae */ /* 0x0009e20008921848 */
[----:B--2---:R-:W-:-:S03]  /*32210*/  IADD3 R2, P1, R2, UR4, RZ ;  /* 0x0000000402027c10 */ /* 0x004fc6000ff3e0ff */
[----:B------:R-:W-:Y:S04]  /*32220*/  STL [R1+0x159c], R193 ;  /* 0x00159cc101007387 */ /* 0x000fe80000100800 */
[----:B-1----:R-:W2:Y:S04]  /*32230*/  LDL.LU R194, [R1+0x9c4] ;  /* 0x0009c40001c27983 */ /* 0x002ea80000300800 */
[----:B---3--:R-:W3:Y:S01]  /*32240*/  LDL.LU R8, [R1+0x9c8] ;  /* 0x0009c80001087983 */ /* 0x008ee20000300800 */
[----:B------:R-:W-:-:S03]  /*32250*/  IADD3.X R12, R12, UR6, RZ, P1, !PT ;  /* 0x000000060c0c7c10 */ /* 0x000fc60008ffe4ff */
[----:B------:R-:W-:Y:S01]  /*32260*/  STL [R1+0x15a8], R2 ;  /* 0x0015a80201007387 */ /* 0x000fe20000100800 */
[----:B------:R-:W-:-:S03]  /*32270*/  ISETP.NE.U32.AND P0, PT, RZ, UR12, PT ;  /* 0x0000000cff007c0c */ /* 0x000fc6000bf05070 */
[----:B------:R1:W-:Y:S01]  /*32280*/  STL [R1+0x15a4], R12 ;  /* 0x0015a40c01007387 */ /* 0x0003e20000100800 */
[----:B----4-:R-:W-:Y:S02]  /*32290*/  IMAD.MOV.U32 R7, RZ, RZ, R12 ;  /* 0x000000ffff077224 */ /* 0x010fe400078e000c */
[----:B------:R-:W-:-:S07]  /*322a0*/  IMAD.MOV.U32 R6, RZ, RZ, R2 ;  /* 0x000000ffff067224 */ /* 0x000fce00078e0002 */
[----:B------:R4:W-:Y:S01]  /*322b0*/  LDGSTS.E [R0+0x3000c], desc[UR8][R6.64], P0 ;  /* 0x3000c00006007fae */ /* 0x0009e20008121848 */
[----:B------:R-:W-:-:S04]  /*322c0*/  IADD3 R11, P2, R11, UR4, RZ ;  /* 0x000000040b0b7c10 */ /* 0x000fc8000ff5e0ff */
[----:B------:R-:W-:Y:S01]  /*322d0*/  IADD3.X R192, R192, UR6, RZ, P2, !PT ;  /* 0x00000006c0c07c10 */ /* 0x000fe200097fe4ff */
[----:B------:R4:W-:Y:S04]  /*322e0*/  STL [R1+0x15b0], R11 ;  /* 0x0015b00b01007387 */ /* 0x0009e80000100800 */
[----:B-1----:R-:W2:Y:S04]  /*322f0*/  LDL.LU R12, [R1+0x9d0] ;  /* 0x0009d000010c7983 */ /* 0x002ea80000300800 */
[----:B------:R1:W-:Y:S04]  /*32300*/  STL [R1+0x15ac], R192 ;  /* 0x0015acc001007387 */ /* 0x0003e80000100800 */
[----:B------:R-:W2:Y:S04]  /*32310*/  LDL.LU R2, [R1+0x9d8] ;  /* 0x0009d80001027983 */ /* 0x000ea80000300800 */
[----:B------:R-:W2:Y:S01]  /*32320*/  LDL.LU R193, [R1+0x9cc] ;  /* 0x0009cc0001c17983 */ /* 0x000ea20000300800 */
[----:B----4-:R-:W-:-:S03]  /*32330*/  IMAD.MOV.U32 R6, RZ, RZ, R11 ;  /* 0x000000ffff067224 */ /* 0x010fc600078e000b */
[----:B------:R-:W4:Y:S01]  /*32340*/  LDL.LU R11, [R1+0x9d4] ;  /* 0x0009d400010b7983 */ /* 0x000f220000300800 */
[----:B------:R-:W-:Y:S02]  /*32350*/  IADD3 R10, P1, R10, UR4, RZ ;  /* 0x000000040a0a7c10 */ /* 0x000fe4000ff3e0ff */
[----:B------:R-:W-:Y:S02]  /*32360*/  IADD3 R3, P2, R3, UR4, RZ ;  /* 0x0000000403037c10 */ /* 0x000fe4000ff5e0ff */
[----:B------:R-:W-:Y:S02]  /*32370*/  MOV R7, R192 ;  /* 0x000000c000077202 */ /* 0x000fe40000000f00 */
[----:B------:R-:W-:Y:S02]  /*32380*/  IADD3.X R13, R13, UR6, RZ, P1, !PT ;  /* 0x000000060d0d7c10 */ /* 0x000fe40008ffe4ff */
[----:B------:R-:W-:Y:S01]  /*32390*/  IADD3.X R9, R9, UR6, RZ, P2, !PT ;  /* 0x0000000609097c10 */ /* 0x000fe200097fe4ff */
[----:B------:R1:W-:Y:S04]  /*323a0*/  STL [R1+0x15b8], R10 ;  /* 0x0015b80a01007387 */ /* 0x0003e80000100800 */
[----:B------:R1:W-:Y:S04]  /*323b0*/  LDGSTS.E [R0+0x3400c], desc[UR8][R6.64], P0 ;  /* 0x3400c00006007fae */ /* 0x0003e80008121848 */
[----:B------:R-:W-:Y:S04]  /*323c0*/  STL [R1+0x15b4], R13 ;  /* 0x0015b40d01007387 */ /* 0x000fe80000100800 */
[----:B------:R-:W-:Y:S01]  /*323d0*/  STL [R1+0x15c0], R3 ;  /* 0x0015c00301007387 */ /* 0x000fe20000100800 */
[----:B-1----:R-:W-:-:S03]  /*323e0*/  IMAD.MOV.U32 R6, RZ, RZ, R10 ;  /* 0x000000ffff067224 */ /* 0x002fc600078e000a */
[----:B------:R1:W-:Y:S01]  /*323f0*/  STL [R1+0x15bc], R9 ;  /* 0x0015bc0901007387 */ /* 0x0003e20000100800 */
[----:B------:R-:W-:-:S03]  /*32400*/  IMAD.MOV.U32 R7, RZ, RZ, R13 ;  /* 0x000000ffff077224 */ /* 0x000fc600078e000d */
[----:B------:R-:W4:Y:S04]  /*32410*/  LDL.LU R192, [R1+0x9dc] ;  /* 0x0009dc0001c07983 */ /* 0x000f280000300800 */
[----:B------:R-:W4:Y:S04]  /*32420*/  LDL.LU R10, [R1+0x9e0] ;  /* 0x0009e000010a7983 */ /* 0x000f280000300800 */
[----:B------:R1:W-:Y:S01]  /*32430*/  LDGSTS.E [R0+0x3800c], desc[UR8][R6.64], P0 ;  /* 0x3800c00006007fae */ /* 0x0003e20008121848 */
[----:B------:R-:W-:Y:S01]  /*32440*/  UISETP.GT.AND UP1, UPT, UR16, 0x4, UPT ;  /* 0x000000041000788c */ /* 0x000fe2000bf24270 */
[----:B-1----:R-:W-:Y:S01]  /*32450*/  MOV R7, R9 ;  /* 0x0000000900077202 */ /* 0x002fe20000000f00 */
[----:B------:R-:W-:Y:S01]  /*32460*/  IMAD.MOV.U32 R6, RZ, RZ, R3 ;  /* 0x000000ffff067224 */ /* 0x000fe200078e0003 */
[----:B------:R-:W4:Y:S04]  /*32470*/  LDL.LU R9, [R1+0x9e4] ;  /* 0x0009e40001097983 */ /* 0x000f280000300800 */
[----:B------:R-:W4:Y:S04]  /*32480*/  LDL.LU R3, [R1+0x9e8] ;  /* 0x0009e80001037983 */ /* 0x000f280000300800 */
[----:B------:R-:W4:Y:S01]  /*32490*/  LDL.LU R195, [R1+0x9ec] ;  /* 0x0009ec0001c37983 */ /* 0x000f220000300800 */
[----:B------:R-:W-:-:S03]  /*324a0*/  USEL UR12, URZ, 0x4, !UP1 ;  /* 0x000000043f0c7887 */ /* 0x000fc6000c800000 */
[----:B------:R-:W4:Y:S01]  /*324b0*/  LDL.LU R13, [R1+0x9f0] ;  /* 0x0009f000010d7983 */ /* 0x000f220000300800 */
[----:B------:R-:W-:-:S03]  /*324c0*/  USEL UR12, UR12, URZ, !UP0 ;  /* 0x0000003f0c0c7287 */ /* 0x000fc6000c000000 */
[----:B------:R1:W-:Y:S03]  /*324d0*/  LDGSTS.E [R0+0x3c00c], desc[UR8][R6.64], P0 ;  /* 0x3c00c00006007fae */ /* 0x0003e60008121848 */
[----:B------:R-:W-:Y:S02]  /*324e0*/  ISETP.NE.U32.AND P0, PT, RZ, UR12, PT ;  /* 0x0000000cff007c0c */ /* 0x000fe4000bf05070 */
[----:B-1----:R-:W-:-:S05]  /*324f0*/  LOP3.LUT R0, R4, 0x10, RZ, 0x3c, !PT ;  /* 0x0000001004007812 */ /* 0x002fca00078e3cff */
[----:B------:R-:W-:Y:S01]  /*32500*/  VIADD R0, R0, UR17 ;  /* 0x0000001100007c36 */ /* 0x000fe20008000000 */
[----:B---3--:R-:W-:-:S04]  /*32510*/  IADD3 R8, P1, R8, UR4, RZ ;  /* 0x0000000408087c10 */ /* 0x008fc8000ff3e0ff */
[----:B--2---:R-:W-:Y:S01]  /*32520*/  IADD3.X R194, R194, UR6, RZ, P1, !PT ;  /* 0x00000006c2c27c10 */ /* 0x004fe20008ffe4ff */
[----:B------:R-:W-:Y:S01]  /*32530*/  IMAD.MOV.U32 R6, RZ, RZ, R8 ;  /* 0x000000ffff067224 */ /* 0x000fe200078e0008 */
[----:B------:R1:W-:Y:S03]  /*32540*/  STL [R1+0x9c8], R8 ;  /* 0x0009c80801007387 */ /* 0x0003e60000100800 */
[----:B------:R-:W-:Y:S01]  /*32550*/  IMAD.MOV.U32 R7, RZ, RZ, R194 ;  /* 0x000000ffff077224 */ /* 0x000fe200078e00c2 */
[----:B------:R-:W-:Y:S04]  /*32560*/  STL [R1+0x9c4], R194 ;  /* 0x0009c4c201007387 */ /* 0x000fe80000100800 */
[----:B------:R2:W-:Y:S04]  /*32570*/  LDGSTS.E [R0], desc[UR8][R6.64], P0 ;  /* 0x0000000006007fae */ /* 0x0005e80008121848 */
[----:B-1----:R-:W3:Y:S01]  /*32580*/  LDL.LU R8, [R1+0x9f8] ;  /* 0x0009f80001087983 */ /* 0x002ee20000300800 */
[----:B------:R-:W-:-:S05]  /*32590*/  IADD3 R12, P1, R12, UR4, RZ ;  /* 0x000000040c0c7c10 */ /* 0x000fca000ff3e0ff */
[----:B------:R1:W-:Y:S01]  /*325a0*/  STL [R1+0x9d0], R12 ;  /* 0x0009d00c01007387 */ /* 0x0003e20000100800 */
[----:B------:R-:W-:Y:S02]  /*325b0*/  IADD3 R2, P2, R2, UR4, RZ ;  /* 0x0000000402027c10 */ /* 0x000fe4000ff5e0ff */
[----:B------:R-:W-:Y:S02]  /*325c0*/  IADD3.X R193, R193, UR6, RZ, P1, !PT ;  /* 0x00000006c1c17c10 */ /* 0x000fe40008ffe4ff */
[----:B--2---:R-:W-:-:S03]  /*325d0*/  MOV R6, R12 ;  /* 0x0000000c00067202 */ /* 0x004fc60000000f00 */
[----:B------:R2:W-:Y:S04]  /*325e0*/  STL [R1+0x9cc], R193 ;  /* 0x0009ccc101007387 */ /* 0x0005e80000100800 */
[----:B------:R-:W-:Y:S04]  /*325f0*/  STL [R1+0x9d8], R2 ;  /* 0x0009d80201007387 */ /* 0x000fe80000100800 */
[----:B-1----:R-:W3:Y:S01]  /*32600*/  LDL.LU R12, [R1+0x9f4] ;  /* 0x0009f400010c7983 */ /* 0x002ee20000300800 */
[----:B----4-:R-:W-:Y:S01]  /*32610*/  IADD3.X R11, R11, UR6, RZ, P2, !PT ;  /* 0x000000060b0b7c10 */ /* 0x010fe200097fe4ff */
[----:B------:R-:W-:-:S04]  /*32620*/  IMAD.MOV.U32 R7, RZ, RZ, R193 ;  /* 0x000000ffff077224 */ /* 0x000fc800078e00c1 */
[----:B------:R1:W-:Y:S04]  /*32630*/  STL [R1+0x9d4], R11 ;  /* 0x0009d40b01007387 */ /* 0x0003e80000100800 */
[----:B------:R4:W-:Y:S04]  /*32640*/  LDGSTS.E [R0+0x4000], desc[UR8][R6.64], P0 ;  /* 0x0400000006007fae */ /* 0x0009e80008121848 */
[----:B--2---:R-:W2:Y:S01]  /*32650*/  LDL.LU R193, [R1+0x9fc] ;  /* 0x0009fc0001c17983 */ /* 0x004ea20000300800 */
[----:B----4-:R-:W-:-:S03]  /*32660*/  IMAD.MOV.U32 R7, RZ, RZ, R11 ;  /* 0x000000ffff077224 */ /* 0x010fc600078e000b */
[----:B-1----:R-:W4:Y:S01]  /*32670*/  LDL.LU R11, [R1+0xa00] ;  /* 0x000a0000010b7983 */ /* 0x002f220000300800 */
[----:B------:R-:W-:-:S03]  /*32680*/  IMAD.MOV.U32 R6, RZ, RZ, R2 ;  /* 0x000000ffff067224 */ /* 0x000fc600078e0002 */
[----:B------:R-:W2:Y:S04]  /*32690*/  LDL.LU R194, [R1+0xa04] ;  /* 0x000a040001c27983 */ /* 0x000ea80000300800 */
[----:B------:R-:W2:Y:S01]  /*326a0*/  LDL.LU R2, [R1+0xa08] ;  /* 0x000a080001027983 */ /* 0x000ea20000300800 */
[----:B------:R-:W-:Y:S01]  /*326b0*/  IADD3 R10, P1, R10, UR4, RZ ;  /* 0x000000040a0a7c10 */ /* 0x000fe2000ff3e0ff */
[----:B------:R-:W-:Y:S02]  /*326c0*/  UISETP.GT.AND UP1, UPT, UR16, 0x5, UPT ;  /* 0x000000051000788c */ /* 0x000fe4000bf24270 */
[----:B------:R1:W-:Y:S01]  /*326d0*/  LDGSTS.E [R0+0x8000], desc[UR8][R6.64], P0 ;  /* 0x0800000006007fae */ /* 0x0003e20008121848 */
[----:B------:R-:W-:Y:S01]  /*326e0*/  IADD3.X R192, R192, UR6, RZ, P1, !PT ;  /* 0x00000006c0c07c10 */ /* 0x000fe20008ffe4ff */
[----:B------:R-:W-:-:S02]  /*326f0*/  USEL UR12, URZ, 0x4, !UP1 ;  /* 0x000000043f0c7887 */ /* 0x000fc4000c800000 */
[----:B------:R1:W-:Y:S01]  /*32700*/  STL [R1+0x9e0], R10 ;  /* 0x0009e00a01007387 */ /* 0x0003e20000100800 */
[----:B------:R-:W-:-:S03]  /*32710*/  IADD3 R3, P1, R3, UR4, RZ ;  /* 0x0000000403037c10 */ /* 0x000fc6000ff3e0ff */
[----:B------:R1:W-:Y:S02]  /*32720*/  STL [R1+0x9dc], R192 ;  /* 0x0009dcc001007387 */ /* 0x0003e40000100800 */
[----:B-1----:R-:W-:Y:S02]  /*32730*/  MOV R6, R10 ;  /* 0x0000000a00067202 */ /* 0x002fe40000000f00 */
[----:B------:R-:W-:Y:S01]  /*32740*/  IADD3.X R9, R9, UR6, RZ, P1, !PT ;  /* 0x0000000609097c10 */ /* 0x000fe20008ffe4ff */
[----:B------:R-:W-:Y:S01]  /*32750*/  IMAD.MOV.U32 R7, RZ, RZ, R192 ;  /* 0x000000ffff077224 */ /* 0x000fe200078e00c0 */
[----:B------:R-:W2:Y:S01]  /*32760*/  LDL.LU R10, [R1+0xa10] ;  /* 0x000a1000010a7983 */ /* 0x000ea20000300800 */
[----:B------:R-:W-:-:S03]  /*32770*/  IADD3 R13, P2, R13, UR4, RZ ;  /* 0x000000040d0d7c10 */ /* 0x000fc6000ff5e0ff */
[----:B------:R-:W-:Y:S01]  /*32780*/  STL [R1+0x9e8], R3 ;  /* 0x0009e80301007387 */ /* 0x000fe20000100800 */
[----:B------:R-:W-:-:S03]  /*32790*/  IADD3.X R195, R195, UR6, RZ, P2, !PT ;  /* 0x00000006c3c37c10 */ /* 0x000fc600097fe4ff */
[----:B------:R1:W-:Y:S01]  /*327a0*/  STL [R1+0x9e4], R9 ;  /* 0x0009e40901007387 */ /* 0x0003e20000100800 */
[----:B------:R-:W-:-:S03]  /*327b0*/  USEL UR12, UR12, URZ, !UP0 ;  /* 0x0000003f0c0c7287 */ /* 0x000fc6000c000000 */
[----:B------:R3:W-:Y:S04]  /*327c0*/  STL [R1+0x9f0], R13 ;  /* 0x0009f00d01007387 */ /* 0x0007e80000100800 */
[----:B------:R1:W-:Y:S04]  /*327d0*/  LDGSTS.E [R0+0xc000], desc[UR8][R6.64], P0 ;  /* 0x0c00000006007fae */ /* 0x0003e80008121848 */
[----:B------:R-:W2:Y:S04]  /*327e0*/  LDL.LU R192, [R1+0xa0c] ;  /* 0x000a0c0001c07983 */ /* 0x000ea80000300800 */
[----:B------:R-:W-:Y:S01]  /*327f0*/  STL [R1+0x9ec], R195 ;  /* 0x0009ecc301007387 */ /* 0x000fe20000100800 */
[----:B-1----:R-:W-:-:S02]  /*32800*/  IMAD.MOV.U32 R7, RZ, RZ, R9 ;  /* 0x000000ffff077224 */ /* 0x002fc400078e0009 */
[----:B------:R-:W-:Y:S01]  /*32810*/  IMAD.MOV.U32 R6, RZ, RZ, R3 ;  /* 0x000000ffff067224 */ /* 0x000fe200078e0003 */
[----:B------:R-:W2:Y:S01]  /*32820*/  LDL.LU R9, [R1+0xa14] ;  /* 0x000a140001097983 */ /* 0x000ea20000300800 */
[----:B------:R-:W-:-:S03]  /*32830*/  ISETP.NE.U32.AND P0, PT, RZ, UR12, PT ;  /* 0x0000000cff007c0c */ /* 0x000fc6000bf05070 */
[----:B------:R-:W2:Y:S10]  /*32840*/  LDL.LU R3, [R1+0xa18] ;  /* 0x000a180001037983 */ /* 0x000eb40000300800 */
[----:B------:R1:W-:Y:S02]  /*32850*/  LDGSTS.E [R0+0x4], desc[UR8][R6.64], P0 ;  /* 0x0000400006007fae */ /* 0x0003e40008121848 */
[----:B-1----:R-:W-:Y:S01]  /*32860*/  MOV R6, R13 ;  /* 0x0000000d00067202 */ /* 0x002fe20000000f00 */
[----:B------:R-:W-:-:S05]  /*32870*/  IMAD.MOV.U32 R7, RZ, RZ, R195 ;  /* 0x000000ffff077224 */ /* 0x000fca00078e00c3 */
[----:B------:R1:W-:Y:S01]  /*32880*/  LDGSTS.E [R0+0x4004], desc[UR8][R6.64], P0 ;  /* 0x0400400006007fae */ /* 0x0003e20008121848 */
[----:B---3--:R-:W-:-:S05]  /*32890*/  IADD3 R8, P1, R8, UR4, RZ ;  /* 0x0000000408087c10 */ /* 0x008fca000ff3e0ff */
[----:B------:R-:W-:Y:S01]  /*328a0*/  STL [R1+0x9f8], R8 ;  /* 0x0009f80801007387 */ /* 0x000fe20000100800 */
[----:B-1----:R-:W-:Y:S01]  /*328b0*/  IMAD.MOV.U32 R6, RZ, RZ, R8 ;  /* 0x000000ffff067224 */ /* 0x002fe200078e0008 */
[----:B------:R-:W-:-:S05]  /*328c0*/  IADD3.X R12, R12, UR6, RZ, P1, !PT ;  /* 0x000000060c0c7c10 */ /* 0x000fca0008ffe4ff */
[----:B------:R1:W-:Y:S01]  /*328d0*/  STL [R1+0x9f4], R12 ;  /* 0x0009f40c01007387 */ /* 0x0003e20000100800 */
[----:B------:R-:W-:-:S03]  /*328e0*/  IMAD.MOV.U32 R7, RZ, RZ, R12 ;  /* 0x000000ffff077224 */ /* 0x000fc600078e000c */
[----:B------:R-:W3:Y:S04]  /*328f0*/  LDL.LU R13, [R1+0xa1c] ;  /* 0x000a1c00010d7983 */ /* 0x000ee80000300800 */
[----:B------:R2:W-:Y:S04]  /*32900*/  LDGSTS.E [R0+0x8004], desc[UR8][R6.64], P0 ;  /* 0x0800400006007fae */ /* 0x0005e80008121848 */
[----:B-1----:R-:W3:Y:S04]  /*32910*/  LDL.LU R12, [R1+0xa20] ;  /* 0x000a2000010c7983 */ /* 0x002ee80000300800 */
[----:B------:R-:W3:Y:S01]  /*32920*/  LDL.LU R8, [R1+0xa28] ;  /* 0x000a280001087983 */ /* 0x000ee20000300800 */
[----:B----4-:R-:W-:-:S04]  /*32930*/  IADD3 R11, P2, R11, UR4, RZ ;  /* 0x000000040b0b7c10 */ /* 0x010fc8000ff5e0ff */
[----:B--2---:R-:W-:Y:S02]  /*32940*/  IADD3.X R193, R193, UR6, RZ, P2, !PT ;  /* 0x00000006c1c17c10 */ /* 0x004fe400097fe4ff */
[----:B------:R-:W-:Y:S01]  /*32950*/  IADD3 R2, P3, R2, UR4, RZ ;  /* 0x0000000402027c10 */ /* 0x000fe2000ff7e0ff */
[----:B------:R1:W-:Y:S03]  /*32960*/  STL [R1+0xa00], R11 ;  /* 0x000a000b01007387 */ /* 0x0003e60000100800 */
[----:B------:R-:W-:Y:S01]  /*32970*/  IADD3.X R194, R194, UR6, RZ, P3, !PT ;  /* 0x00000006c2c27c10 */ /* 0x000fe20009ffe4ff */
[----:B------:R2:W-:Y:S01]  /*32980*/  STL [R1+0x9fc], R193 ;  /* 0x0009fcc101007387 */ /* 0x0005e20000100800 */
[----:B------:R-:W-:-:S03]  /*32990*/  MOV R6, R11 ;  /* 0x0000000b00067202 */ /* 0x000fc60000000f00 */
[----:B------:R4:W-:Y:S01]  /*329a0*/  STL [R1+0xa08], R2 ;  /* 0x000a080201007387 */ /* 0x0009e20000100800 */
[----:B------:R-:W-:-:S03]  /*329b0*/  IMAD.MOV.U32 R7, RZ, RZ, R193 ;  /* 0x000000ffff077224 */ /* 0x000fc600078e00c1 */
        /* <DEDUP_REMOVED lines=14> */
[----:B------:R1:W-:Y:S04]  /*32aa0*/  STL [R1+0xa10], R10 ;  /* 0x000a100a01007387 */ /* 0x0003e80000100800 */
[----:B------:R1:W-:Y:S04]  /*32ab0*/  STL [R1+0xa0c], R192 ;  /* 0x000a0cc001007387 */ /* 0x0003e80000100800 */
[----:B------:R1:W-:Y:S01]  /*32ac0*/  LDGSTS.E [R0+0x8], desc[UR8][R6.64], P1 ;  /* 0x0000800006007fae */ /* 0x0003e20008921848 */
[----:B------:R-:W-:-:S05]  /*32ad0*/  IADD3 R3, P2, R3, UR4, RZ ;  /* 0x0000000403037c10 */ /* 0x000fca000ff5e0ff */
[----:B------:R-:W-:Y:S01]  /*32ae0*/  STL [R1+0xa18], R3 ;  /* 0x000a180301007387 */ /* 0x000fe20000100800 */
[----:B------:R-:W-:Y:S02]  /*32af0*/  IADD3.X R9, R9, UR6, RZ, P2, !PT ;  /* 0x0000000609097c10 */ /* 0x000fe400097fe4ff */
[----:B-1----:R-:W-:Y:S02]  /*32b00*/  MOV R6, R10 ;  /* 0x0000000a00067202 */ /* 0x002fe40000000f00 */
[----:B------:R-:W4:Y:S01]  /*32b10*/  LDL.LU R10, [R1+0xa34] ;  /* 0x000a3400010a7983 */ /* 0x000f220000300800 */
[----:B------:R-:W-:-:S03]  /*32b20*/  IMAD.MOV.U32 R7, RZ, RZ, R192 ;  /* 0x000000ffff077224 */ /* 0x000fc600078e00c0 */
        /* <DEDUP_REMOVED lines=10> */
[----:B------:R-:W-:Y:S02]  /*32bd0*/  IADD3.X R13, R13, UR6, RZ, P0, !PT ;  /* 0x000000060d0d7c10 */ /* 0x000fe400087fe4ff */
[----:B-1----:R-:W-:-:S03]  /*32be0*/  MOV R6, R12 ;  /* 0x0000000c00067202 */ /* 0x002fc60000000f00 */
[----:B------:R-:W-:-:S05]  /*32bf0*/  IMAD.MOV.U32 R7, RZ, RZ, R13 ;  /* 0x000000ffff077224 */ /* 0x000fca00078e000d */
        /* <DEDUP_REMOVED lines=25> */
[----:B-1----:R-:W-:Y:S01]  /*32d90*/  MOV R6, R193 ;  /* 0x000000c100067202 */ /* 0x002fe20000000f00 */
[----:B------:R-:W-:Y:S02]  /*32da0*/  IMAD.MOV.U32 R7, RZ, RZ, R195 ;  /* 0x000000ffff077224 */ /* 0x000fe400078e00c3 */
        /* <DEDUP_REMOVED lines=11> */
[----:B------:R1:W-:Y:S04]  /*32e60*/  STL [R1+0xa40], R9 ;  /* 0x000a400901007387 */ /* 0x0003e80000100800 */
[----:B------:R1:W-:Y:S04]  /*32e70*/  LDGSTS.E [R0+0x800c], desc[UR8][R6.64], P0 ;  /* 0x0800c00006007fae */ /* 0x0003e80008121848 */
[----:B------:R1:W-:Y:S01]  /*32e80*/  STL [R1+0xa3c], R192 ;  /* 0x000a3cc001007387 */ /* 0x0003e20000100800 */
[----:B------:R-:W-:-:S03]  /*32e90*/  UISETP.GT.AND UP1, UPT, UR16, 0x24, UPT ;  /* 0x000000241000788c */ /* 0x000fc6000bf24270 */
[----:B------:R1:W-:Y:S02]  /*32ea0*/  STL [R1+0xdc8], R3 ;  /* 0x000dc80301007387 */ /* 0x0003e40000100800 */
[----:B-1----:R-:W-:Y:S02]  /*32eb0*/  MOV R6, R9 ;  /* 0x0000000900067202 */ /* 0x002fe40000000f00 */
[----:B------:R-:W4:Y:S01]  /*32ec0*/  LDL.LU R9, [R1+0xde4] ;  /* 0x000de40001097983 */ /* 0x000f220000300800 */
[----:B------:R-:W-:-:S03]  /*32ed0*/  IMAD.MOV.U32 R7, RZ, RZ, R192 ;  /* 0x000000ffff077224 */ /* 0x000fc600078e00c0 */
[----:B------:R-:W-:Y:S04]  /*32ee0*/  STL [R1+0xdc4], R194 ;  /* 0x000dc4c201007387 */ /* 0x000fe80000100800 */
[----:B------:R-:W4:Y:S01]  /*32ef0*/  LDL.LU R195, [R1+0xdec] ;  /* 0x000dec0001c37983 */ /* 0x000f220000300800 */
[----:B------:R-:W-:-:S03]  /*32f00*/  USEL UR12, URZ, 0x4, !UP1 ;  /* 0x000000043f0c7887 */ /* 0x000fc6000c800000 */
        /* <DEDUP_REMOVED lines=10> */
[----:B-1----:R-:W-:Y:S02]  /*32fb0*/  MOV R6, R12 ;  /* 0x0000000c00067202 */ /* 0x002fe40000000f00 */
[----:B------:R-:W-:-:S05]  /*32fc0*/  IADD3.X R13, R13, UR6, RZ, P0, !PT ;  /* 0x000000060d0d7c10 */ /* 0x000fca00087fe4ff */
[----:B------:R1:W-:Y:S01]  /*32fd0*/  STL [R1+0xdcc], R13 ;  /* 0x000dcc0d01007387 */ /* 0x0003e20000100800 */
[----:B--2---:R-:W-:-:S05]  /*32fe0*/  IADD3 R8, P2, R8, UR4, RZ ;  /* 0x0000000408087c10 */ /* 0x004fca000ff5e0ff */
[----:B------:R-:W-:Y:S04]  /*32ff0*/  STL [R1+0xdd8], R8 ;  /* 0x000dd80801007387 */ /* 0x000fe80000100800 */
[----:B---3--:R-:W2:Y:S01]  /*33000*/  LDL.LU R12, [R1+0xdf4] ;  /* 0x000df400010c7983 */ /* 0x008ea20000300800 */
[----:B------:R-:W-:Y:S01]  /*33010*/  IADD3.X R11, R11, UR6, RZ, P2, !PT ;  /* 0x000000060b0b7c10 */ /* 0x000fe200097fe4ff */
[----:B------:R-:W-:-:S04]  /*33020*/  IMAD.MOV.U32 R7, RZ, RZ, R13 ;  /* 0x000000ffff077224 */ /* 0x000fc800078e000d */
        /* <DEDUP_REMOVED lines=9> */
[----:B----4-:R-:W-:-:S04]  /*330c0*/  IADD3 R10, P0, R10, UR4, RZ ;  /* 0x000000040a0a7c10 */ /* 0x010fc8000ff1e0ff */
[----:B------:R-:W-:Y:S02]  /*330d0*/  IADD3.X R193, R193, UR6, RZ, P0, !PT ;  /* 0x00000006c1c17c10 */ /* 0x000fe400087fe4ff */
[----:B-1----:R-:W-:-:S03]  /*330e0*/  MOV R6, R10 ;  /* 0x0000000a00067202 */ /* 0x002fc60000000f00 */
[----:B------:R-:W-:Y:S01]  /*330f0*/  IMAD.MOV.U32 R7, RZ, RZ, R193 ;  /* 0x000000ffff077224 */ /* 0x000fe200078e00c1 */
[----:B------:R-:W-:-:S04]  /*33100*/  UISETP.GT.AND UP1, UPT, UR16, 0x25, UPT ;  /* 0x000000251000788c */ /* 0x000fc8000bf24270 */
        /* <DEDUP_REMOVED lines=16> */
[----:B------:R-:W-:Y:S04]  /*33210*/  STL [R1+0xdec], R195 ;  /* 0x000decc301007387 */ /* 0x000fe80000100800 */
[----:B------:R-:W4:Y:S01]  /*33220*/  LDL.LU R9, [R1+0xe14] ;  /* 0x000e140001097983 */ /* 0x000f220000300800 */
[----:B------:R-:W-:-:S03]  /*33230*/  ISETP.NE.U32.AND P0, PT, RZ, UR12, PT ;  /* 0x0000000cff007c0c */ /* 0x000fc6000bf05070 */
[----:B------:R-:W4:Y:S01]  /*33240*/  LDL.LU R2, [R1+0xe18] ;  /* 0x000e180001027983 */ /* 0x000f220000300800 */
[----:B------:R-:W-:-:S09]  /*33250*/  IADD3 R3, P1, R3, UR4, RZ ;  /* 0x0000000403037c10 */ /* 0x000fd2000ff3e0ff */
[----:B------:R1:W-:Y:S04]  /*33260*/  LDGSTS.E [R0+0x10004], desc[UR8][R6.64], P0 ;  /* 0x1000400006007fae */ /* 0x0003e80008121848 */
[----:B------:R2:W-:Y:S01]  /*33270*/  STL [R1+0xdf8], R3 ;  /* 0x000df80301007387 */ /* 0x0005e20000100800 */
[----:B-1----:R-:W-:Y:S01]  /*33280*/  MOV R6, R192 ;  /* 0x000000c000067202 */ /* 0x002fe20000000f00 */
[----:B------:R-:W-:-:S05]  /*33290*/  IMAD.MOV.U32 R7, RZ, RZ, R195 ;  /* 0x000000ffff077224 */ /* 0x000fca00078e00c3 */
        /* <DEDUP_REMOVED lines=15> */
[----:B-1----:R-:W-:-:S03]  /*33390*/  IMAD.MOV.U32 R7, RZ, RZ, R13 ;  /* 0x000000ffff077224 */ /* 0x002fc600078e000d */
[----:B------:R1:W-:Y:S01]  /*333a0*/  STL [R1+0xe08], R8 ;  /* 0x000e080801007387 */ /* 0x0003e20000100800 */
[----:B------:R-:W-:-:S03]  /*333b0*/  MOV R6, R11 ;  /* 0x0000000b00067202 */ /* 0x000fc60000000f00 */
        /* <DEDUP_REMOVED lines=15> */
[----:B------:R-:W-:Y:S02]  /*334b0*/  IADD3.X R193, R193, UR6, RZ, P0, !PT ;  /* 0x00000006c1c17c10 */ /* 0x000fe400087fe4ff */
[----:B----4-:R-:W-:-:S03]  /*334c0*/  MOV R6, R10 ;  /* 0x0000000a00067202 */ /* 0x010fc60000000f00 */
[----:B------:R-:W-:Y:S01]  /*334d0*/  STL [R1+0xe0c], R193 ;  /* 0x000e0cc101007387 */ /* 0x000fe20000100800 */
[----:B------:R-:W-:-:S05]  /*334e0*/  IADD3 R2, P2, R2, UR4, RZ ;  /* 0x0000000402027c10 */ /* 0x000fca000ff5e0ff */
[----:B------:R-:W-:Y:S04]  /*334f0*/  STL [R1+0xe18], R2 ;  /* 0x000e180201007387 */ /* 0x000fe80000100800 */
[----:B-1----:R-:W4:Y:S01]  /*33500*/  LDL.LU R10, [R1+0xe34] ;  /* 0x000e3400010a7983 */ /* 0x002f220000300800 */
[----:B------:R-:W-:Y:S01]  /*33510*/  IADD3.X R9, R9, UR6, RZ, P2, !PT ;  /* 0x0000000609097c10 */ /* 0x000fe200097fe4ff */
[----:B------:R-:W-:-:S04]  /*33520*/  IMAD.MOV.U32 R7, RZ, RZ, R193 ;  /* 0x000000ffff077224 */ /* 0x000fc800078e00c1 */
        /* <DEDUP_REMOVED lines=10> */
[----:B------:R-:W-:Y:S02]  /*335d0*/  IADD3.X R192, R192, UR6, RZ, P0, !PT ;  /* 0x00000006c0c07c10 */ /* 0x000fe400087fe4ff */
[----:B-1----:R-:W-:-:S03]  /*335e0*/  MOV R6, R3 ;  /* 0x0000000300067202 */ /* 0x002fc60000000f00 */
[----:B------:R-:W-:-:S05]  /*335f0*/  IMAD.MOV.U32 R7, RZ, RZ, R192 ;  /* 0x000000ffff077224 */ /* 0x000fca00078e00c0 */
        /* <DEDUP_REMOVED lines=23> */
[----:B------:R1:W-:Y:S01]  /*33770*/  LDGSTS.E [R0+0x1000c], desc[UR8][R6.64], P0 ;  /* 0x1000c00006007fae */ /* 0x0003e20008121848 */
[----:B----4-:R-:W-:Y:S01]  /*33780*/  IADD3.X R10, R10, UR6, RZ, P1, !PT ;  /* 0x000000060a0a7c10 */ /* 0x010fe20008ffe4ff */
[----:B-1----:R-:W-:Y:S01]  /*33790*/  IMAD.MOV.U32 R7, RZ, RZ, R195 ;  /* 0x000000ffff077224 */ /* 0x002fe200078e00c3 */
[----:B------:R-:W-:-:S03]  /*337a0*/  MOV R6, R11 ;  /* 0x0000000b00067202 */ /* 0x000fc60000000f00 */
[----:B------:R1:W-:Y:S04]  /*337b0*/  STL [R1+0xe34], R10 ;  /* 0x000e340a01007387 */ /* 0x0003e80000100800 */
[----:B------:R4:W-:Y:S04]  /*337c0*/  LDGSTS.E [R0+0x1400c], desc[UR8][R6.64], P0 ;  /* 0x1400c00006007fae */ /* 0x0009e80008121848 */
[----:B------:R-:W3:Y:S01]  /*337d0*/  LDL.LU R11, [R1+0x11dc] ;  /* 0x0011dc00010b7983 */ /* 0x000ee20000300800 */
[----:B----4-:R-:W-:-:S03]  /*337e0*/  IMAD.MOV.U32 R7, RZ, RZ, R10 ;  /* 0x000000ffff077224 */ /* 0x010fc600078e000a */
[----:B-1----:R-:W4:Y:S01]  /*337f0*/  LDL.LU R10, [R1+0x11e0] ;  /* 0x0011e000010a7983 */ /* 0x002f220000300800 */
[----:B------:R-:W-:Y:S01]  /*33800*/  IADD3 R9, P2, R9, UR4, RZ ;  /* 0x0000000409097c10 */ /* 0x000fe2000ff5e0ff */
[----:B------:R-:W-:Y:S02]  /*33810*/  IMAD.MOV.U32 R6, RZ, RZ, R8 ;  /* 0x000000ffff067224 */ /* 0x000fe400078e0008 */
[----:B------:R-:W4:Y:S01]  /*33820*/  LDL.LU R8, [R1+0x11e8] ;  /* 0x0011e80001087983 */ /* 0x000f220000300800 */
[----:B------:R-:W-:Y:S02]  /*33830*/  IADD3.X R194, R194, UR6, RZ, P2, !PT ;  /* 0x00000006c2c27c10 */ /* 0x000fe400097fe4ff */
[----:B------:R-:W-:Y:S01]  /*33840*/  IADD3 R2, P3, R2, UR4, RZ ;  /* 0x0000000402027c10 */ /* 0x000fe2000ff7e0ff */
[----:B------:R1:W-:Y:S03]  /*33850*/  STL [R1+0xe40], R9 ;  /* 0x000e400901007387 */ /* 0x0003e60000100800 */
[----:B------:R-:W-:Y:S01]  /*33860*/  IADD3.X R193, R193, UR6, RZ, P3, !PT ;  /* 0x00000006c1c17c10 */ /* 0x000fe20009ffe4ff */
        /* <DEDUP_REMOVED lines=20> */
[----:B-1----:R-:W-:Y:S02]  /*339b0*/  MOV R6, R3 ;  /* 0x0000000300067202 */ /* 0x002fe40000000f00 */
[----:B------:R-:W-:-:S05]  /*339c0*/  IADD3.X R192, R192, UR6, RZ, P0, !PT ;  /* 0x00000006c0c07c10 */ /* 0x000fca00087fe4ff */
[----:B------:R1:W-:Y:S01]  /*339d0*/  STL [R1+0x11cc], R192 ;  /* 0x0011ccc001007387 */ /* 0x0003e20000100800 */
[----:B---3--:R-:W-:-:S05]  /*339e0*/  IADD3 R12, P2, R12, UR4, RZ ;  /* 0x000000040c0c7c10 */ /* 0x008fca000ff5e0ff */
[----:B------:R-:W-:Y:S04]  /*339f0*/  STL [R1+0x11d8], R12 ;  /* 0x0011d80c01007387 */ /* 0x000fe80000100800 */
[----:B--2---:R-:W2:Y:S01]  /*33a00*/  LDL.LU R3, [R1+0x11f4] ;  /* 0x0011f40001037983 */ /* 0x004ea20000300800 */
[----:B------:R-:W-:Y:S01]  /*33a10*/  IMAD.MOV.U32 R7, RZ, RZ, R192 ;  /* 0x000000ffff077224 */ /* 0x000fe200078e00c0 */
[----:B------:R-:W-:-:S04]  /*33a20*/  IADD3.X R13, R13, UR6, RZ, P2, !PT ;  /* 0x000000060d0d7c10 */ /* 0x000fc800097fe4ff */
        /* <DEDUP_REMOVED lines=26> */
[----:B------:R-:W-:Y:S01]  /*33bd0*/  STL [R1+0x11f0], R194 ;  /* 0x0011f0c201007387 */ /* 0x000fe20000100800 */
        /* <DEDUP_REMOVED lines=9> */
[----:B------:R-:W-:Y:S01]  /*33c70*/  STL [R1+0x11f8], R2 ;  /* 0x0011f80201007387 */ /* 0x000fe20000100800 */
[----:B-1----:R-:W-:Y:S01]  /*33c80*/  MOV R6, R194 ;  /* 0x000000c200067202 */ /* 0x002fe20000000f00 */
[----:B------:R-:W-:-:S05]  /*33c90*/  IMAD.MOV.U32 R7, RZ, RZ, R195 ;  /* 0x000000ffff077224 */ /* 0x000fca00078e00c3 */
        /* <DEDUP_REMOVED lines=12> */
[----:B------:R-:W-:Y:S01]  /*33d60*/  USEL UR12, UR12, URZ, !UP0 ;  /* 0x0000003f0c0c7287 */ /* 0x000fe2000c000000 */
[----:B------:R-:W-:Y:S02]  /*33d70*/  IADD3 R12, P3, R12, UR4, RZ ;  /* 0x000000040c0c7c10 */ /* 0x000fe4000ff7e0ff */
[----:B-1----:R-:W-:Y:S01]  /*33d80*/  MOV R6, R192 ;  /* 0x000000c000067202 */ /* 0x002fe20000000f00 */
[----:B------:R-:W-:Y:S01]  /*33d90*/  IMAD.MOV.U32 R7, RZ, RZ, R193 ;  /* 0x000000ffff077224 */ /* 0x000fe200078e00c1 */
[----:B------:R-:W-:Y:S01]  /*33da0*/  IADD3.X R13, R13, UR6, RZ, P3, !PT ;  /* 0x000000060d0d7c10 */ /* 0x000fe20009ffe4ff */
[----:B------:R1:W-:Y:S01]  /*33db0*/  STL [R1+0x1200], R192 ;  /* 0x001200c001007387 */ /* 0x0003e20000100800 */
[----:B------:R-:W-:-:S03]  /*33dc0*/  ISETP.NE.U32.AND P1, PT, RZ, UR12, PT ;  /* 0x0000000cff007c0c */ /* 0x000fc6000bf25070 */
[----:B------:R3:W-:Y:S04]  /*33dd0*/  LDGSTS.E [R0+0x2c004], desc[UR8][R6.64], P0 ;  /* 0x2c00400006007fae */ /* 0x0007e80008121848 */
[----:B------:R4:W-:Y:S04]  /*33de0*/  STL [R1+0x11fc], R193 ;  /* 0x0011fcc101007387 */ /* 0x0009e80000100800 */
[----:B------:R-:W-:Y:S04]  /*33df0*/  STL [R1+0x1208], R12 ;  /* 0x0012080c01007387 */ /* 0x000fe80000100800 */
[----:B------:R-:W2:Y:S04]  /*33e00*/  LDL.LU R196, [R1+0x1228] ;  /* 0x0012280001c47983 */ /* 0x000ea80000300800 */
[----:B------:R4:W-:Y:S04]  /*33e10*/  STL [R1+0x1204], R13 ;  /* 0x0012040d01007387 */ /* 0x0009e80000100800 */
[----:B------:R-:W2:Y:S04]  /*33e20*/  LDL.LU R194, [R1+0x1230] ;  /* 0x0012300001c27983 */ /* 0x000ea80000300800 */
[----:B------:R-:W2:Y:S04]  /*33e30*/  LDL.LU R197, [R1+0x1224] ;  /* 0x0012240001c57983 */ /* 0x000ea80000300800 */
[----:B------:R-:W2:Y:S01]  /*33e40*/  LDL.LU R195, [R1+0x122c] ;  /* 0x00122c0001c37983 */ /* 0x000ea20000300800 */
[----:B---3--:R-:W-:-:S03]  /*33e50*/  IMAD.MOV.U32 R6, RZ, RZ, R12 ;  /* 0x000000ffff067224 */ /* 0x008fc600078e000c */
[----:B-1----:R-:W3:Y:S01]  /*33e60*/  LDL.LU R192, [R1+0x1238] ;  /* 0x0012380001c07983 */ /* 0x002ee20000300800 */
[----:B----4-:R-:W-:Y:S01]  /*33e70*/  IADD3 R10, P0, R10, UR4, RZ ;  /* 0x000000040a0a7c10 */ /* 0x010fe2000ff1e0ff */
[----:B------:R-:W-:-:S04]  /*33e80*/  IMAD.MOV.U32 R7, RZ, RZ, R13 ;  /* 0x000000ffff077224 */ /* 0x000fc800078e000d */
[----:B------:R-:W-:Y:S04]  /*33e90*/  STL [R1+0x1210], R10 ;  /* 0x0012100a01007387 */ /* 0x000fe80000100800 */
[----:B------:R1:W-:Y:S01]  /*33ea0*/  LDGSTS.E [R0+0x20008], desc[UR8][R6.64], P1 ;  /* 0x2000800006007fae */ /* 0x0003e20008921848 */
[----:B------:R-:W-:-:S05]  /*33eb0*/  IADD3.X R11, R11, UR6, RZ, P0, !PT ;  /* 0x000000060b0b7c10 */ /* 0x000fca00087fe4ff */
[----:B------:R-:W-:Y:S01]  /*33ec0*/  STL [R1+0x120c], R11 ;  /* 0x00120c0b01007387 */ /* 0x000fe20000100800 */
[----:B------:R-:W-:-:S05]  /*33ed0*/  IADD3 R8, P2, R8, UR4, RZ ;  /* 0x0000000408087c10 */ /* 0x000fca000ff5e0ff */
[----:B------:R4:W-:Y:S04]  /*33ee0*/  STL [R1+0x1218], R8 ;  /* 0x0012180801007387 */ /* 0x0009e80000100800 */
[----:B------:R-:W3:Y:S01]  /*33ef0*/  LDL.LU R193, [R1+0x1234] ;  /* 0x0012340001c17983 */ /* 0x000ee20000300800 */
[----:B------:R-:W-:Y:S01]  /*33f00*/  IADD3.X R9, R9, UR6, RZ, P2, !PT ;  /* 0x0000000609097c10 */ /* 0x000fe200097fe4ff */
[----:B-1----:R-:W-:Y:S01]  /*33f10*/  IMAD.MOV.U32 R7, RZ, RZ, R11 ;  /* 0x000000ffff077224 */ /* 0x002fe200078e000b */
[----:B------:R-:W-:-:S03]  /*33f20*/  MOV R6, R10 ;  /* 0x0000000a00067202 */ /* 0x000fc60000000f00 */
[----:B------:R-:W-:Y:S04]  /*33f30*/  STL [R1+0x1214], R9 ;  /* 0x0012140901007387 */ /* 0x000fe80000100800 */
[----:B------:R1:W-:Y:S04]  /*33f40*/  LDGSTS.E [R0+0x24008], desc[UR8][R6.64], P1 ;  /* 0x2400800006007fae */ /* 0x0003e80008921848 */
[----:B------:R-:W3:Y:S01]  /*33f50*/  LDL.LU R13, [R1+0x123c] ;  /* 0x00123c00010d7983 */ /* 0x000ee20000300800 */
[----:B-1----:R-:W-:-:S03]  /*33f60*/  IMAD.MOV.U32 R6, RZ, RZ, R8 ;  /* 0x000000ffff067224 */ /* 0x002fc600078e0008 */
[----:B----4-:R-:W4:Y:S04]  /*33f70*/  LDL.LU R8, [R1+0x1240] ;  /* 0x0012400001087983 */ /* 0x010f280000300800 */
[----:B------:R-:W4:Y:S04]  /*33f80*/  LDL.LU R12, [R1+0x15c4] ;  /* 0x0015c400010c7983 */ /* 0x000f280000300800 */
[----:B------:R-:W4:Y:S01]  /*33f90*/  LDL.LU R11, [R1+0x15c8] ;  /* 0x0015c800010b7983 */ /* 0x000f220000300800 */
[----:B------:R-:W-:-:S05]  /*33fa0*/  IMAD.MOV.U32 R7, RZ, RZ, R9 ;  /* 0x000000ffff077224 */ /* 0x000fca00078e0009 */
[----:B------:R1:W-:Y:S01]  /*33fb0*/  LDGSTS.E [R0+0x28008], desc[UR8][R6.64], P1 ;  /* 0x2800800006007fae */ /* 0x0003e20008921848 */
[----:B--2---:R-:W-:-:S04]  /*33fc0*/  IADD3 R2, P0, R2, UR4, RZ ;  /* 0x0000000402027c10 */ /* 0x004fc8000ff1e0ff */
[----:B------:R-:W-:Y:S01]  /*33fd0*/  IADD3.X R3, R3, UR6, RZ, P0, !PT ;  /* 0x0000000603037c10 */ /* 0x000fe200087fe4ff */
[----:B------:R2:W-:Y:S01]  /*33fe0*/  STL [R1+0x1220], R2 ;  /* 0x0012200201007387 */ /* 0x0005e20000100800 */
[----:B-1----:R-:W-:-:S03]  /*33ff0*/  MOV R6, R2 ;  /* 0x0000000200067202 */ /* 0x002fc60000000f00 */
[----:B------:R1:W-:Y:S04]  /*34000*/  STL [R1+0x121c], R3 ;  /* 0x00121c0301007387 */ /* 0x0003e80000100800 */
[----:B------:R-:W4:Y:S04]  /*34010*/  LDL.LU R10, [R1+0x15cc] ;  /* 0x0015cc00010a7983 */ /* 0x000f280000300800 */
[----:B--2---:R-:W2:Y:S01]  /*34020*/  LDL.LU R2, [R1+0x15d0] ;  /* 0x0015d00001027983 */ /* 0x004ea20000300800 */
[----:B------:R-:W-:-:S03]  /*34030*/  IMAD.MOV.U32 R7, RZ, RZ, R3 ;  /* 0x000000ffff077224 */ /* 0x000fc600078e0003 */
        /* <DEDUP_REMOVED lines=11> */
[----:B------:R-:W-:Y:S01]  /*340f0*/  STL [R1+0x1228], R196 ;  /* 0x001228c401007387 */ /* 0x000fe20000100800 */
[----:B------:R-:W-:Y:S02]  /*34100*/  IADD3.X R195, R195, UR6, RZ, P2, !PT ;  /* 0x00000006c3c37c10 */ /* 0x000fe400097fe4ff */
[----:B---3--:R-:W-:Y:S02]  /*34110*/  IADD3 R192, P1, R192, UR4, RZ ;  /* 0x00000004c0c07c10 */ /* 0x008fe4000ff3e0ff */
[----:B------:R-:W-:Y:S01]  /*34120*/  MOV R7, R197 ;  /* 0x000000c500077202 */ /* 0x000fe20000000f00 */
[----:B------:R-:W-:Y:S04]  /*34130*/  STL [R1+0x1224], R197 ;  /* 0x001224c501007387 */ /* 0x000fe80000100800 */
[----:B------:R-:W-:Y:S04]  /*34140*/  STL [R1+0x1230], R194 ;  /* 0x001230c201007387 */ /* 0x000fe80000100800 */
[----:B------:R1:W-:Y:S04]  /*34150*/  STL [R1+0x122c], R195 ;  /* 0x00122cc301007387 */ /* 0x0003e80000100800 */
[----:B------:R3:W-:Y:S04]  /*34160*/  LDGSTS.E [R0+0x2000c], desc[UR8][R6.64], P0 ;  /* 0x2000c00006007fae */ /* 0x0007e80008121848 */
[----:B------:R1:W-:Y:S01]  /*34170*/  STL [R1+0x1238], R192 ;  /* 0x001238c001007387 */ /* 0x0003e20000100800 */
[----:B------:R-:W-:Y:S01]  /*34180*/  UISETP.GT.AND UP1, UPT, UR16, 0x64, UPT ;  /* 0x000000641000788c */ /* 0x000fe2000bf24270 */
[----:B---3--:R-:W-:-:S02]  /*34190*/  IMAD.MOV.U32 R7, RZ, RZ, R195 ;  /* 0x000000ffff077224 */ /* 0x008fc400078e00c3 */
[----:B------:R-:W-:Y:S01]  /*341a0*/  IMAD.MOV.U32 R6, RZ, RZ, R194 ;  /* 0x000000ffff067224 */ /* 0x000fe200078e00c2 */
[----:B------:R-:W-:-:S04]  /*341b0*/  USEL UR12, URZ, 0x4, !UP1 ;  /* 0x000000043f0c7887 */ /* 0x000fc8000c800000 */
[----:B------:R3:W-:Y:S01]  /*341c0*/  LDGSTS.E [R0+0x2400c], desc[UR8][R6.64], P0 ;  /* 0x2400c00006007fae */ /* 0x0007e20008121848 */
[----:B------:R-:W-:-:S05]  /*341d0*/  IADD3.X R193, R193, UR6, RZ, P1, !PT ;  /* 0x00000006c1c17c10 */ /* 0x000fca0008ffe4ff */
[----:B------:R4:W-:Y:S04]  /*341e0*/  STL [R1+0x1234], R193 ;  /* 0x001234c101007387 */ /* 0x0009e80000100800 */
[----:B-1----:R-:W2:Y:S04]  /*341f0*/  LDL.LU R195, [R1+0x15dc] ;  /* 0x0015dc0001c37983 */ /* 0x002ea80000300800 */
[----:B------:R-:W2:Y:S01]  /*34200*/  LDL.LU R194, [R1+0x15e0] ;  /* 0x0015e00001c27983 */ /* 0x000ea20000300800 */
[----:B---3--:R-:W-:Y:S01]  /*34210*/  MOV R6, R192 ;  /* 0x000000c000067202 */ /* 0x008fe20000000f00 */
[----:B------:R-:W-:Y:S01]  /*34220*/  IMAD.MOV.U32 R7, RZ, RZ, R193 ;  /* 0x000000ffff077224 */ /* 0x000fe200078e00c1 */
[----:B------:R-:W-:Y:S01]  /*34230*/  USEL UR12, UR12, URZ, !UP0 ;  /* 0x0000003f0c0c7287 */ /* 0x000fe2000c000000 */
[----:B------:R-:W3:Y:S04]  /*34240*/  LDL.LU R192, [R1+0x15e8] ;  /* 0x0015e80001c07983 */ /* 0x000ee80000300800 */
[----:B------:R1:W-:Y:S01]  /*34250*/  LDGSTS.E [R0+0x2800c], desc[UR8][R6.64], P0 ;  /* 0x2800c00006007fae */ /* 0x0003e20008121848 */
[----:B----4-:R-:W-:-:S04]  /*34260*/  IADD3 R8, P2, R8, UR4, RZ ;  /* 0x0000000408087c10 */ /* 0x010fc8000ff5e0ff */
[----:B------:R-:W-:Y:S02]  /*34270*/  IADD3.X R13, R13, UR6, RZ, P2, !PT ;  /* 0x000000060d0d7c10 */ /* 0x000fe400097fe4ff */
[----:B------:R-:W-:Y:S01]  /*34280*/  IADD3 R11, P3, R11, UR4, RZ ;  /* 0x000000040b0b7c10 */ /* 0x000fe2000ff7e0ff */
[----:B------:R-:W-:Y:S03]  /*34290*/  STL [R1+0x1240], R8 ;  /* 0x0012400801007387 */ /* 0x000fe60000100800 */
[----:B------:R-:W-:Y:S01]  /*342a0*/  IADD3.X R12, R12, UR6, RZ, P3, !PT ;  /* 0x000000060c0c7c10 */ /* 0x000fe20009ffe4ff */
[----:B------:R4:W-:Y:S01]  /*342b0*/  STL [R1+0x123c], R13 ;  /* 0x00123c0d01007387 */ /* 0x0009e20000100800 */
[----:B-1----:R-:W-:Y:S01]  /*342c0*/  IMAD.MOV.U32 R6, RZ, RZ, R8 ;  /* 0x000000ffff067224 */ /* 0x002fe200078e0008 */
[----:B------:R-:W-:Y:S02]  /*342d0*/  MOV R7, R13 ;  /* 0x0000000d00077202 */ /* 0x000fe40000000f00 */
[----:B------:R-:W-:Y:S01]  /*342e0*/  STL [R1+0x15c8], R11 ;  /* 0x0015c80b01007387 */ /* 0x000fe20000100800 */
[----:B------:R-:W-:-:S03]  /*342f0*/  ISETP.NE.U32.AND P1, PT, RZ, UR12, PT ;  /* 0x0000000cff007c0c */ /* 0x000fc6000bf25070 */
[----:B------:R-:W3:Y:S04]  /*34300*/  LDL.LU R193, [R1+0x15e4] ;  /* 0x0015e40001c17983 */ /* 0x000ee80000300800 */
[----:B------:R-:W-:Y:S04]  /*34310*/  STL [R1+0x15c4], R12 ;  /* 0x0015c40c01007387 */ /* 0x000fe80000100800 */
[----:B----4-:R-:W4:Y:S04]  /*34320*/  LDL.LU R13, [R1+0x15ec] ;  /* 0x0015ec00010d7983 */ /* 0x010f280000300800 */
        /* <DEDUP_REMOVED lines=10> */
[----:B-1----:R-:W-:Y:S02]  /*343d0*/  MOV R6, R2 ;  /* 0x0000000200067202 */ /* 0x002fe40000000f00 */
[----:B------:R-:W-:Y:S01]  /*343e0*/  IADD3.X R9, R9, UR6, RZ, P2, !PT ;  /* 0x0000000609097c10 */ /* 0x000fe200097fe4ff */
[----:B------:R-:W-:Y:S04]  /*343f0*/  STL [R1+0x15d8], R3 ;  /* 0x0015d80301007387 */ /* 0x000fe80000100800 */
[----:B--2---:R-:W2:Y:S01]  /*34400*/  LDL.LU R2, [R1+0x15f8] ;  /* 0x0015f80001027983 */ /* 0x004ea20000300800 */
[----:B------:R-:W-:-:S03]  /*34410*/  IMAD.MOV.U32 R7, RZ, RZ, R10 ;  /* 0x000000ffff077224 */ /* 0x000fc600078e000a */
[----:B------:R1:W-:Y:S04]  /*34420*/  STL [R1+0x15d4], R9 ;  /* 0x0015d40901007387 */ /* 0x0003e80000100800 */
[----:B------:R-:W2:Y:S04]  /*34430*/  LDL.LU R12, [R1+0x15f4] ;  /* 0x0015f400010c7983 */ /* 0x000ea80000300800 */
[----:B------:R-:W2:Y:S04]  /*34440*/  LDL.LU R11, [R1+0x15fc] ;  /* 0x0015fc00010b7983 */ /* 0x000ea80000300800 */
[----:B------:R1:W-:Y:S04]  /*34450*/  LDGSTS.E [R0+0x34000], desc[UR8][R6.64], P1 ;  /* 0x3400000006007fae */ /* 0x0003e80008921848 */
[----:B------:R-:W2:Y:S01]  /*34460*/  LDL.LU R10, [R1+0x1600] ;  /* 0x00160000010a7983 */ /* 0x000ea20000300800 */
[----:B-1----:R-:W-:Y:S01]  /*34470*/  MOV R7, R9 ;  /* 0x0000000900077202 */ /* 0x002fe20000000f00 */
[----:B------:R-:W-:-:S02]  /*34480*/  IMAD.MOV.U32 R6, RZ, RZ, R3 ;  /* 0x000000ffff067224 */ /* 0x000fc400078e0003 */
        /* <DEDUP_REMOVED lines=8> */
[----:B-1----:R-:W-:-:S04]  /*34510*/  IMAD.MOV.U32 R6, RZ, RZ, R194 ;  /* 0x000000ffff067224 */ /* 0x002fc800078e00c2 */
[----:B------:R-:W-:-:S05]  /*34520*/  IMAD.MOV.U32 R7, RZ, RZ, R195 ;  /* 0x000000ffff077224 */ /* 0x000fca00078e00c3 */
[----:B------:R1:W-:Y:S01]  /*34530*/  LDGSTS.E [R0+0x3c000], desc[UR8][R6.64], P1 ;  /* 0x3c00000006007fae */ /* 0x0003e20008921848 */
[----:B---3--:R-:W-:-:S03]  /*34540*/  IADD3 R192, P1, R192, UR4, RZ ;  /* 0x00000004c0c07c10 */ /* 0x008fc6000ff3e0ff */
[----:B------:R3:W-:Y:S01]  /*34550*/  STL [R1+0x15e0], R194 ;  /* 0x0015e0c201007387 */ /* 0x0007e20000100800 */
[----:B------:R-:W-:-:S03]  /*34560*/  ISETP.NE.U32.AND P0, PT, RZ, UR12, PT ;  /* 0x0000000cff007c0c */ /* 0x000fc6000bf05070 */
[----:B------:R3:W-:Y:S04]  /*34570*/  STL [R1+0x15dc], R195 ;  /* 0x0015dcc301007387 */ /* 0x0007e80000100800 */
[----:B------:R-:W-:Y:S01]  /*34580*/  STL [R1+0x15e8], R192 ;  /* 0x0015e8c001007387 */ /* 0x000fe20000100800 */
[----:B------:R-:W-:-:S05]  /*34590*/  IADD3.X R193, R193, UR6, RZ, P1, !PT ;  /* 0x00000006c1c17c10 */ /* 0x000fca0008ffe4ff */
[----:B------:R-:W-:Y:S01]  /*345a0*/  STL [R1+0x15e4], R193 ;  /* 0x0015e4c101007387 */ /* 0x000fe20000100800 */
[----:B----4-:R-:W-:-:S04]  /*345b0*/  IADD3 R8, P2, R8, UR4, RZ ;  /* 0x0000000408087c10 */ /* 0x010fc8000ff5e0ff */
[----:B------:R-:W-:Y:S01]  /*345c0*/  IADD3.X R13, R13, UR6, RZ, P2, !PT ;  /* 0x000000060d0d7c10 */ /* 0x000fe200097fe4ff */
[----:B------:R4:W-:Y:S04]  /*345d0*/  STL [R1+0x15f0], R8 ;  /* 0x0015f00801007387 */ /* 0x0009e80000100800 */
[----:B------:R-:W2:Y:S04]  /*345e0*/  LDL.LU R196, [R1+0x1610] ;  /* 0x0016100001c47983 */ /* 0x000ea80000300800 */
[----:B------:R-:W-:Y:S01]  /*345f0*/  STL [R1+0x15ec], R13 ;  /* 0x0015ec0d01007387 */ /* 0x000fe20000100800 */
[----:B-1----:R-:W-:-:S03]  /*34600*/  MOV R6, R192 ;  /* 0x000000c000067202 */ /* 0x002fc60000000f00 */
[----:B---3--:R-:W3:Y:S01]  /*34610*/  LDL.LU R194, [R1+0x1618] ;  /* 0x0016180001c27983 */ /* 0x008ee20000300800 */
[----:B------:R-:W-:-:S03]  /*34620*/  IMAD.MOV.U32 R7, RZ, RZ, R193 ;  /* 0x000000ffff077224 */ /* 0x000fc600078e00c1 */
        /* <DEDUP_REMOVED lines=26> */
[----:B-1----:R-:W-:-:S03]  /*347d0*/  IMAD.MOV.U32 R7, RZ, RZ, R11 ;  /* 0x000000ffff077224 */ /* 0x002fc600078e000b */
[----:B------:R-:W2:Y:S01]  /*347e0*/  LDL.LU R11, [R1+0x1630] ;  /* 0x00163000010b7983 */ /* 0x000ea20000300800 */
[----:B------:R-:W-:Y:S01]  /*347f0*/  UISETP.GT.AND UP1, UPT, UR16, 0x66, UPT ;  /* 0x000000661000788c */ /* 0x000fe2000bf24270 */
[----:B------:R-:W-:Y:S02]  /*34800*/  MOV R6, R10 ;  /* 0x0000000a00067202 */ /* 0x000fe40000000f00 */
[----:B------:R-:W2:Y:S01]  /*34810*/  LDL.LU R13, [R1+0x1634] ;  /* 0x00163400010d7983 */ /* 0x000ea20000300800 */
[----:B------:R-:W-:-:S03]  /*34820*/  USEL UR12, URZ, 0x4, !UP1 ;  /* 0x000000043f0c7887 */ /* 0x000fc6000c800000 */
[----:B------:R1:W-:Y:S01]  /*34830*/  LDGSTS.E [R0+0x3c004], desc[UR8][R6.64], P0 ;  /* 0x3c00400006007fae */ /* 0x0003e20008121848 */
[----:B------:R-:W-:-:S03]  /*34840*/  USEL UR12, UR12, URZ, !UP0 ;  /* 0x0000003f0c0c7287 */ /* 0x000fc6000c000000 */
[----:B------:R-:W2:Y:S03]  /*34850*/  LDL.LU R10, [R1+0x1638] ;  /* 0x00163800010a7983 */ /* 0x000ea60000300800 */
[----:B------:R-:W-:Y:S02]  /*34860*/  ISETP.NE.U32.AND P1, PT, RZ, UR12, PT ;  /* 0x0000000cff007c0c */ /* 0x000fe4000bf25070 */
[----:B-1----:R-:W-:Y:S01]  /*34870*/  MOV R7, R9 ;  /* 0x0000000900077202 */ /* 0x002fe20000000f00 */
        /* <DEDUP_REMOVED lines=10> */
[----:B------:R-:W-:Y:S02]  /*34920*/  IADD3.X R197, R197, UR6, RZ, P0, !PT ;  /* 0x00000006c5c57c10 */ /* 0x000fe400087fe4ff */
[----:B------:R-:W-:-:S03]  /*34930*/  IADD3.X R195, R195, UR6, RZ, P2, !PT ;  /* 0x00000006c3c37c10 */ /* 0x000fc600097fe4ff */
[----:B------:R-:W-:-:S05]  /*34940*/  IMAD.MOV.U32 R7, RZ, RZ, R197 ;  /* 0x000000ffff077224 */ /* 0x000fca00078e00c5 */
[----:B------:R1:W-:Y:S01]  /*34950*/  LDGSTS.E [R0+0x34008], desc[UR8][R6.64], P1 ;  /* 0x3400800006007fae */ /* 0x0003e20008921848 */
[----:B----4-:R-:W-:Y:S01]  /*34960*/  IADD3 R8, P0, R8, UR4, RZ ;  /* 0x0000000408087c10 */ /* 0x010fe2000ff1e0ff */
[----:B-1----:R-:W-:Y:S01]  /*34970*/  IMAD.MOV.U32 R7, RZ, RZ, R195 ;  /* 0x000000ffff077224 */ /* 0x002fe200078e00c3 */
[----:B------:R-:W-:-:S05]  /*34980*/  MOV R6, R194 ;  /* 0x000000c200067202 */ /* 0x000fca0000000f00 */
        /* <DEDUP_REMOVED lines=28> */
[----:B----4-:R-:W-:-:S03]  /*34b50*/  MOV R6, R11 ;  /* 0x0000000b00067202 */ /* 0x010fc60000000f00 */
[----:B------:R-:W4:Y:S01]  /*34b60*/  LDL.LU R11, [R1+0xa54] ;  /* 0x000a5400010b7983 */ /* 0x000f220000300800 */
[----:B------:R-:W-:Y:S02]  /*34b70*/  IADD3 R10, P1, R10, UR4, RZ ;  /* 0x000000040a0a7c10 */ /* 0x000fe4000ff3e0ff */
[----:B------:R-:W-:Y:S01]  /*34b80*/  IADD3 R3, P2, R3, UR4, RZ ;  /* 0x0000000403037c10 */ /* 0x000fe2000ff5e0ff */
[----:B------:R-:W-:Y:S01]  /*34b90*/  IMAD.MOV.U32 R7, RZ, RZ, R192 ;  /* 0x000000ffff077224 */ /* 0x000fe200078e00c0 */
[----:B------:R-:W-:Y:S02]  /*34ba0*/  IADD3.X R13, R13, UR6, RZ, P1, !PT ;  /* 0x000000060d0d7c10 */ /* 0x000fe40008ffe4ff */
[----:B------:R-:W-:Y:S01]  /*34bb0*/  IADD3.X R9, R9, UR6, RZ, P2, !PT ;  /* 0x0000000609097c10 */ /* 0x000fe200097fe4ff */
[----:B------:R1:W-:Y:S04]  /*34bc0*/  STL [R1+0x1638], R10 ;  /* 0x0016380a01007387 */ /* 0x0003e80000100800 */
[----:B------:R1:W-:Y:S04]  /*34bd0*/  LDGSTS.E [R0+0x3400c], desc[UR8][R6.64], P0 ;  /* 0x3400c00006007fae */ /* 0x0003e80008121848 */
[----:B------:R-:W-:Y:S04]  /*34be0*/  STL [R1+0x1634], R13 ;  /* 0x0016340d01007387 */ /* 0x000fe80000100800 */
[----:B------:R-:W-:Y:S01]  /*34bf0*/  STL [R1+0x1640], R3 ;  /* 0x0016400301007387 */ /* 0x000fe20000100800 */
[----:B-1----:R-:W-:Y:S01]  /*34c00*/  IMAD.MOV.U32 R6, RZ, RZ, R10 ;  /* 0x000000ffff067224 */ /* 0x002fe200078e000a */
[----:B------:R-:W-:-:S02]  /*34c10*/  MOV R7, R13 ;  /* 0x0000000d00077202 */ /* 0x000fc40000000f00 */
[----:B------:R1:W-:Y:S04]  /*34c20*/  STL [R1+0x163c], R9 ;  /* 0x00163c0901007387 */ /* 0x0003e80000100800 */
[----:B------:R-:W4:Y:S04]  /*34c30*/  LDL.LU R192, [R1+0xa5c] ;  /* 0x000a5c0001c07983 */ /* 0x000f280000300800 */
[----:B------:R-:W4:Y:S04]  /*34c40*/  LDL.LU R10, [R1+0xa60] ;  /* 0x000a6000010a7983 */ /* 0x000f280000300800 */
[----:B------:R1:W-:Y:S01]  /*34c50*/  LDGSTS.E [R0+0x3800c], desc[UR8][R6.64], P0 ;  /* 0x3800c00006007fae */ /* 0x0003e20008121848 */
[----:B------:R-:W-:Y:S01]  /*34c60*/  UISETP.GT.AND UP1, UPT, UR16, 0x8, UPT ;  /* 0x000000081000788c */ /* 0x000fe2000bf24270 */
[----:B-1----:R-:W-:-:S02]  /*34c70*/  IMAD.MOV.U32 R7, RZ, RZ, R9 ;  /* 0x000000ffff077224 */ /* 0x002fc400078e0009 */
        /* <DEDUP_REMOVED lines=9> */
[----:B-1----:R-:W-:-:S04]  /*34d10*/  LOP3.LUT R0, R4, 0x20, RZ, 0x3c, !PT ;  /* 0x0000002004007812 */ /* 0x002fc800078e3cff */
[----:B------:R-:W-:Y:S02]  /*34d20*/  IADD3 R0, R0, UR17, RZ ;  /* 0x0000001100007c10 */ /* 0x000fe4000fffe0ff */
        /* <DEDUP_REMOVED lines=14> */
[----:B------:R-:W-:Y:S01]  /*34e10*/  STL [R1+0xa58], R2 ;  /* 0x000a580201007387 */ /* 0x000fe20000100800 */
[----:B----4-:R-:W-:-:S03]  /*34e20*/  IADD3.X R11, R11, UR6, RZ, P2, !PT ;  /* 0x000000060b0b7c10 */ /* 0x010fc600097fe4ff */
[----:B-1----:R-:W4:Y:S01]  /*34e30*/  LDL.LU R12, [R1+0xa74] ;  /* 0x000a7400010c7983 */ /* 0x002f220000300800 */
[----:B------:R-:W-:-:S03]  /*34e40*/  IMAD.MOV.U32 R7, RZ, RZ, R193 ;  /* 0x000000ffff077224 */ /* 0x000fc600078e00c1 */
[----:B------:R1:W-:Y:S04]  /*34e50*/  STL [R1+0xa54], R11 ;  /* 0x000a540b01007387 */ /* 0x0003e80000100800 */
[----:B------:R1:W-:Y:S04]  /*34e60*/  LDGSTS.E [R0+0x4000], desc[UR8][R6.64], P0 ;  /* 0x0400000006007fae */ /* 0x0003e80008121848 */
[----:B--2---:R-:W2:Y:S01]  /*34e70*/  LDL.LU R193, [R1+0xa7c] ;  /* 0x000a7c0001c17983 */ /* 0x004ea20000300800 */
[----:B-1----:R-:W-:-:S03]  /*34e80*/  MOV R7, R11 ;  /* 0x0000000b00077202 */ /* 0x002fc60000000f00 */
[----:B------:R-:W2:Y:S01]  /*34e90*/  LDL.LU R11, [R1+0xa80] ;  /* 0x000a8000010b7983 */ /* 0x000ea20000300800 */
        /* <DEDUP_REMOVED lines=8> */
[----:B------:R1:W-:Y:S04]  /*34f20*/  STL [R1+0xa60], R10 ;  /* 0x000a600a01007387 */ /* 0x0003e80000100800 */
[----:B------:R1:W-:Y:S01]  /*34f30*/  STL [R1+0xa5c], R192 ;  /* 0x000a5cc001007387 */ /* 0x0003e20000100800 */
[----:B------:R-:W-:Y:S01]  /*34f40*/  IADD3 R3, P1, R3, UR4, RZ ;  /* 0x0000000403037c10 */ /* 0x000fe2000ff3e0ff */
[----:B-1----:R-:W-:Y:S02]  /*34f50*/  IMAD.MOV.U32 R6, RZ, RZ, R10 ;  /* 0x000000ffff067224 */ /* 0x002fe400078e000a */
[----:B------:R-:W-:Y:S01]  /*34f60*/  IMAD.MOV.U32 R7, RZ, RZ, R192 ;  /* 0x000000ffff077224 */ /* 0x000fe200078e00c0 */
[----:B------:R-:W-:Y:S01]  /*34f70*/  IADD3.X R9, R9, UR6, RZ, P1, !PT ;  /* 0x0000000609097c10 */ /* 0x000fe20008ffe4ff */
        /* <DEDUP_REMOVED lines=10> */
[----:B-1----:R-:W-:Y:S01]  /*35020*/  IMAD.MOV.U32 R7, RZ, RZ, R9 ;  /* 0x000000ffff077224 */ /* 0x002fe200078e0009 */
[----:B------:R-:W-:-:S02]  /*35030*/  MOV R6, R3 ;  /* 0x0000000300067202 */ /* 0x000fc40000000f00 */
[----:B------:R-:W2:Y:S01]  /*35040*/  LDL.LU R9, [R1+0xa94] ;  /* 0x000a940001097983 */ /* 0x000ea20000300800 */
[----:B------:R-:W-:-:S03]  /*35050*/  ISETP.NE.U32.AND P0, PT, RZ, UR12, PT ;  /* 0x0000000cff007c0c */ /* 0x000fc6000bf05070 */
[----:B------:R-:W2:Y:S10]  /*35060*/  LDL.LU R3, [R1+0xa98] ;  /* 0x000a980001037983 */ /* 0x000eb40000300800 */
        /* <DEDUP_REMOVED lines=20> */
[----:B----4-:R-:W-:-:S03]  /*351b0*/  MOV R6, R11 ;  /* 0x0000000b00067202 */ /* 0x010fc60000000f00 */
        /* <DEDUP_REMOVED lines=13> */
[----:B------:R-:W-:Y:S01]  /*35290*/  MOV R7, R194 ;  /* 0x000000c200077202 */ /* 0x000fe20000000f00 */
[----:B----4-:R-:W4:Y:S01]  /*352a0*/  LDL.LU R2, [R1+0xab8] ;  /* 0x000ab80001027983 */ /* 0x010f220000300800 */
[----:B------:R-:W-:-:S03]  /*352b0*/  IADD3.X R192, R192, UR6, RZ, P0, !PT ;  /* 0x00000006c0c07c10 */ /* 0x000fc600087fe4ff */
[----:B------:R1:W-:Y:S04]  /*352c0*/  STL [R1+0xa90], R10 ;  /* 0x000a900a01007387 */ /* 0x0003e80000100800 */
[----:B------:R1:W-:Y:S04]  /*352d0*/  STL [R1+0xa8c], R192 ;  /* 0x000a8cc001007387 */ /* 0x0003e80000100800 */
[----:B------:R1:W-:Y:S01]  /*352e0*/  LDGSTS.E [R0+0x8], desc[UR8][R6.64], P1 ;  /* 0x0000800006007fae */ /* 0x0003e20008921848 */
[----:B------:R-:W-:-:S05]  /*352f0*/  IADD3 R3, P2, R3, UR4, RZ ;  /* 0x0000000403037c10 */ /* 0x000fca000ff5e0ff */
[----:B------:R-:W-:Y:S01]  /*35300*/  STL [R1+0xa98], R3 ;  /* 0x000a980301007387 */ /* 0x000fe20000100800 */
[----:B-1----:R-:W-:-:S03]  /*35310*/  IMAD.MOV.U32 R6, RZ, RZ, R10 ;  /* 0x000000ffff067224 */ /* 0x002fc600078e000a */
[----:B------:R-:W4:Y:S01]  /*35320*/  LDL.LU R10, [R1+0xab4] ;  /* 0x000ab400010a7983 */ /* 0x000f220000300800 */
[----:B------:R-:W-:Y:S01]  /*35330*/  IADD3.X R9, R9, UR6, RZ, P2, !PT ;  /* 0x0000000609097c10 */ /* 0x000fe200097fe4ff */
[----:B------:R-:W-:-:S04]  /*35340*/  IMAD.MOV.U32 R7, RZ, RZ, R192 ;  /* 0x000000ffff077224 */ /* 0x000fc800078e00c0 */
[----:B------:R1:W-:Y:S04]  /*35350*/  STL [R1+0xa94], R9 ;  /* 0x000a940901007387 */ /* 0x0003e80000100800 */
[----:B------:R1:W-:Y:S04]  /*35360*/  LDGSTS.E [R0+0x4008], desc[UR8][R6.64], P1 ;  /* 0x0400800006007fae */ /* 0x0003e80008921848 */
[----:B------:R-:W4:Y:S01]  /*35370*/  LDL.LU R192, [R1+0xabc] ;  /* 0x000abc0001c07983 */ /* 0x000f220000300800 */
[----:B-1----:R-:W-:-:S03]  /*35380*/  IMAD.MOV.U32 R7, RZ, RZ, R9 ;  /* 0x000000ffff077224 */ /* 0x002fc600078e0009 */
[----:B------:R-:W4:Y:S01]  /*35390*/  LDL.LU R9, [R1+0xac0] ;  /* 0x000ac00001097983 */ /* 0x000f220000300800 */
[----:B------:R-:W-:-:S03]  /*353a0*/  MOV R6, R3 ;  /* 0x0000000300067202 */ /* 0x000fc60000000f00 */
        /* <DEDUP_REMOVED lines=37> */
[----:B------:R-:W-:-:S02]  /*35600*/  IADD3 R9, P2, R9, UR4, RZ ;  /* 0x0000000409097c10 */ /* 0x000fc4000ff5e0ff */
[----:B----4-:R-:W-:Y:S02]  /*35610*/  MOV R7, R10 ;  /* 0x0000000a00077202 */ /* 0x010fe40000000f00 */
        /* <DEDUP_REMOVED lines=13> */
[----:B------:R-:W-:-:S03]  /*356f0*/  IMAD.MOV.U32 R7, RZ, RZ, R192 ;  /* 0x000000ffff077224 */ /* 0x000fc600078e00c0 */
[----:B------:R-:W-:Y:S01]  /*35700*/  STL [R1+0xe44], R194 ;  /* 0x000e44c201007387 */ /* 0x000fe20000100800 */
[----:B------:R-:W-:-:S03]  /*35710*/  USEL UR12, URZ, 0x4, !UP1 ;  /* 0x000000043f0c7887 */ /* 0x000fc6000c800000 */
[----:B------:R-:W4:Y:S04]  /*35720*/  LDL.LU R195, [R1+0xe6c] ;  /* 0x000e6c0001c37983 */ /* 0x000f280000300800 */
[----:B------:R-:W4:Y:S01]  /*35730*/  LDL.LU R192, [R1+0xe70] ;  /* 0x000e700001c07983 */ /* 0x000f220000300800 */
[----:B------:R-:W-:-:S03]  /*35740*/  USEL UR12, UR12, URZ, !UP0 ;  /* 0x0000003f0c0c7287 */ /* 0x000fc6000c000000 */
[----:B------:R1:W-:Y:S03]  /*35750*/  LDGSTS.E [R0+0xc00c], desc[UR8][R6.64], P0 ;  /* 0x0c00c00006007fae */ /* 0x0003e60008121848 */
[----:B------:R-:W-:Y:S02]  /*35760*/  ISETP.NE.U32.AND P1, PT, RZ, UR12, PT ;  /* 0x0000000cff007c0c */ /* 0x000fe4000bf25070 */
[----:B-1----:R-:W-:Y:S01]  /*35770*/  MOV R6, R3 ;  /* 0x0000000300067202 */ /* 0x002fe20000000f00 */
        /* <DEDUP_REMOVED lines=9> */
[----:B------:R-:W-:Y:S04]  /*35810*/  STL [R1+0xe58], R8 ;  /* 0x000e580801007387 */ /* 0x000fe80000100800 */
[----:B---3--:R-:W2:Y:S01]  /*35820*/  LDL.LU R12, [R1+0xe74] ;  /* 0x000e7400010c7983 */ /* 0x008ea20000300800 */
[----:B------:R-:W-:Y:S02]  /*35830*/  IADD3.X R11, R11, UR6, RZ, P2, !PT ;  /* 0x000000060b0b7c10 */ /* 0x000fe400097fe4ff */
        /* <DEDUP_REMOVED lines=28> */
[----:B-1----:R-:W-:Y:S01]  /*35a00*/  MOV R7, R9 ;  /* 0x0000000900077202 */ /* 0x002fe20000000f00 */
[----:B------:R-:W-:Y:S02]  /*35a10*/  IMAD.MOV.U32 R6, RZ, RZ, R2 ;  /* 0x000000ffff067224 */ /* 0x000fe400078e0002 */
[----:B------:R-:W4:Y:S04]  /*35a20*/  LDL.LU R193, [R1+0xe8c] ;  /* 0x000e8c0001c17983 */ /* 0x000f280000300800 */
[----:B------:R-:W-:Y:S01]  /*35a30*/  STL [R1+0xe6c], R195 ;  /* 0x000e6cc301007387 */ /* 0x000fe20000100800 */
[----:B------:R-:W-:-:S03]  /*35a40*/  ISETP.NE.U32.AND P0, PT, RZ, UR12, PT ;  /* 0x0000000cff007c0c */ /* 0x000fc6000bf05070 */
[----:B------:R-:W4:Y:S04]  /*35a50*/  LDL.LU R9, [R1+0xe94] ;  /* 0x000e940001097983 */ /* 0x000f280000300800 */
[----:B------:R-:W4:Y:S01]  /*35a60*/  LDL.LU R2, [R1+0xe98] ;  /* 0x000e980001027983 */ /* 0x000f220000300800 */
[----:B------:R-:W-:-:S05]  /*35a70*/  IADD3 R3, P1, R3, UR4, RZ ;  /* 0x0000000403037c10 */ /* 0x000fca000ff3e0ff */
[----:B------:R1:W-:Y:S04]  /*35a80*/  LDGSTS.E [R0+0x10004], desc[UR8][R6.64], P0 ;  /* 0x1000400006007fae */ /* 0x0003e80008121848 */
[----:B------:R2:W-:Y:S01]  /*35a90*/  STL [R1+0xe78], R3 ;  /* 0x000e780301007387 */ /* 0x0005e20000100800 */
[----:B-1----:R-:W-:Y:S02]  /*35aa0*/  IMAD.MOV.U32 R6, RZ, RZ, R192 ;  /* 0x000000ffff067224 */ /* 0x002fe400078e00c0 */
[----:B------:R-:W-:-:S05]  /*35ab0*/  IMAD.MOV.U32 R7, RZ, RZ, R195 ;  /* 0x000000ffff077224 */ /* 0x000fca00078e00c3 */
[----:B------:R1:W-:Y:S02]  /*35ac0*/  LDGSTS.E [R0+0x14004], desc[UR8][R6.64], P0 ;  /* 0x1400400006007fae */ /* 0x0003e40008121848 */
[----:B-1----:R-:W-:Y:S02]  /*35ad0*/  MOV R6, R3 ;  /* 0x0000000300067202 */ /* 0x002fe40000000f00 */
        /* <DEDUP_REMOVED lines=34> */
[----:B------:R-:W-:Y:S01]  /*35d00*/  IADD3 R2, P2, R2, UR4, RZ ;  /* 0x0000000402027c10 */ /* 0x000fe2000ff5e0ff */
[----:B------:R-:W-:-:S04]  /*35d10*/  IMAD.MOV.U32 R7, RZ, RZ, R193 ;  /* 0x000000ffff077224 */ /* 0x000fc800078e00c1 */
[----:B------:R-:W-:Y:S01]  /*35d20*/  STL [R1+0xe98], R2 ;  /* 0x000e980201007387 */ /* 0x000fe20000100800 */
[----:B------:R-:W-:-:S03]  /*35d30*/  IADD3.X R9, R9, UR6, RZ, P2, !PT ;  /* 0x0000000609097c10 */ /* 0x000fc600097fe4ff */
[----:B-1----:R-:W4:Y:S04]  /*35d40*/  LDL.LU R10, [R1+0xeb4] ;  /* 0x000eb400010a7983 */ /* 0x002f280000300800 */
[----:B------:R1:W-:Y:S04]  /*35d50*/  STL [R1+0xe94], R9 ;  /* 0x000e940901007387 */ /* 0x0003e80000100800 */
[----:B------:R1:W-:Y:S04]  /*35d60*/  LDGSTS.E [R0+0x14008], desc[UR8][R6.64], P1 ;  /* 0x1400800006007fae */ /* 0x0003e80008921848 */
[----:B------:R-:W4:Y:S01]  /*35d70*/  LDL.LU R194, [R1+0xebc] ;  /* 0x000ebc0001c27983 */ /* 0x000f220000300800 */
[----:B-1----:R-:W-:-:S03]  /*35d80*/  MOV R7, R9 ;  /* 0x0000000900077202 */ /* 0x002fc60000000f00 */
[----:B------:R-:W4:Y:S01]  /*35d90*/  LDL.LU R9, [R1+0xec0] ;  /* 0x000ec00001097983 */ /* 0x000f220000300800 */
[----:B------:R-:W-:-:S03]  /*35da0*/  IMAD.MOV.U32 R6, RZ, RZ, R2 ;  /* 0x000000ffff067224 */ /* 0x000fc600078e0002 */
[----:B------:R-:W4:Y:S04]  /*35db0*/  LDL.LU R193, [R1+0x1244] ;  /* 0x0012440001c17983 */ /* 0x000f280000300800 */
[----:B------:R-:W4:Y:S04]  /*35dc0*/  LDL.LU R2, [R1+0x1248] ;  /* 0x0012480001027983 */ /* 0x000f280000300800 */
[----:B------:R1:W-:Y:S01]  /*35dd0*/  LDGSTS.E [R0+0x18008], desc[UR8][R6.64], P1 ;  /* 0x1800800006007fae */ /* 0x0003e20008921848 */
[----:B--2---:R-:W-:-:S04]  /*35de0*/  IADD3 R3, P0, R3, UR4, RZ ;  /* 0x0000000403037c10 */ /* 0x004fc8000ff1e0ff */
[----:B------:R-:W-:Y:S01]  /*35df0*/  IADD3.X R192, R192, UR6, RZ, P0, !PT ;  /* 0x00000006c0c07c10 */ /* 0x000fe200087fe4ff */
[----:B-1----:R-:W-:-:S04]  /*35e00*/  IMAD.MOV.U32 R6, RZ, RZ, R3 ;  /* 0x000000ffff067224 */ /* 0x002fc800078e0003 */
        /* <DEDUP_REMOVED lines=12> */
[----:B-1----:R-:W-:Y:S01]  /*35ed0*/  IMAD.MOV.U32 R7, RZ, RZ, R13 ;  /* 0x000000ffff077224 */ /* 0x002fe200078e000d */
[----:B------:R-:W-:Y:S02]  /*35ee0*/  MOV R6, R12 ;  /* 0x0000000c00067202 */ /* 0x000fe40000000f00 */
[----:B------:R-:W2:Y:S04]  /*35ef0*/  LDL.LU R192, [R1+0x124c] ;  /* 0x00124c0001c07983 */ /* 0x000ea80000300800 */
        /* <DEDUP_REMOVED lines=39> */
[----:B-1----:R-:W-:Y:S01]  /*36170*/  IMAD.MOV.U32 R6, RZ, RZ, R2 ;  /* 0x000000ffff067224 */ /* 0x002fe200078e0002 */
[----:B------:R-:W-:Y:S01]  /*36180*/  MOV R7, R193 ;  /* 0x000000c100077202 */ /* 0x000fe20000000f00 */
[----:B------:R-:W4:Y:S10]  /*36190*/  LDL.LU R2, [R1+0x1278] ;  /* 0x0012780001027983 */ /* 0x000f340000300800 */
        /* <DEDUP_REMOVED lines=14> */
[----:B---3--:R-:W-:Y:S01]  /*36280*/  MOV R6, R12 ;  /* 0x0000000c00067202 */ /* 0x008fe20000000f00 */
[----:B------:R-:W-:-:S02]  /*36290*/  IMAD.MOV.U32 R7, RZ, RZ, R13 ;  /* 0x000000ffff077224 */ /* 0x000fc400078e000d */
[----:B-1----:R-:W3:Y:S04]  /*362a0*/  LDL.LU R192, [R1+0x1280] ;  /* 0x0012800001c07983 */ /* 0x002ee80000300800 */
[----:B------:R1:W-:Y:S01]  /*362b0*/  LDGSTS.E [R0+0x28000], desc[UR8][R6.64], P1 ;  /* 0x2800000006007fae */ /* 0x0003e20008921848 */
[----:B------:R-:W-:-:S03]  /*362c0*/  UISETP.GT.AND UP1, UPT, UR16, 0x49, UPT ;  /* 0x000000491000788c */ /* 0x000fc6000bf24270 */
[----:B------:R-:W3:Y:S01]  /*362d0*/  LDL.LU R13, [R1+0x1284] ;  /* 0x00128400010d7983 */ /* 0x000ee20000300800 */
        /* <DEDUP_REMOVED lines=32> */
[----:B--2---:R-:W-:-:S04]  /*364e0*/  IADD3.X R3, R3, UR6, RZ, P1, !PT ;  /* 0x0000000603037c10 */ /* 0x004fc80008ffe4ff */
[----:B------:R-:W-:Y:S01]  /*364f0*/  MOV R7, R3 ;  /* 0x0000000300077202 */ /* 0x000fe20000000f00 */
[----:B------:R1:W-:Y:S01]  /*36500*/  STL [R1+0x1274], R3 ;  /* 0x0012740301007387 */ /* 0x0003e20000100800 */
[----:B------:R-:W-:-:S03]  /*36510*/  UISETP.GT.AND UP1, UPT, UR16, 0x4a, UPT ;  /* 0x0000004a1000788c */ /* 0x000fc6000bf24270 */
[----:B------:R2:W-:Y:S04]  /*36520*/  LDGSTS.E [R0+0x28004], desc[UR8][R6.64], P0 ;  /* 0x2800400006007fae */ /* 0x0005e80008121848 */
[----:B-1----:R-:W4:Y:S04]  /*36530*/  LDL.LU R3, [R1+0x129c] ;  /* 0x00129c0001037983 */ /* 0x002f280000300800 */
[----:B------:R-:W4:Y:S01]  /*36540*/  LDL.LU R2, [R1+0x12a0] ;  /* 0x0012a00001027983 */ /* 0x000f220000300800 */
[----:B---3--:R-:W-:Y:S01]  /*36550*/  IADD3 R192, P2, R192, UR4, RZ ;  /* 0x00000004c0c07c10 */ /* 0x008fe2000ff5e0ff */
[----:B------:R-:W-:-:S03]  /*36560*/  USEL UR12, URZ, 0x4, !UP1 ;  /* 0x000000043f0c7887 */ /* 0x000fc6000c800000 */
[----:B------:R-:W-:Y:S01]  /*36570*/  IADD3.X R193, R193, UR6, RZ, P2, !PT ;  /* 0x00000006c1c17c10 */ /* 0x000fe200097fe4ff */
[----:B--2---:R-:W-:Y:S01]  /*36580*/  IMAD.MOV.U32 R6, RZ, RZ, R192 ;  /* 0x000000ffff067224 */ /* 0x004fe200078e00c0 */
[----:B------:R-:W-:-:S03]  /*36590*/  USEL UR12, UR12, URZ, !UP0 ;  /* 0x0000003f0c0c7287 */ /* 0x000fc6000c000000 */
[----:B------:R-:W-:Y:S01]  /*365a0*/  IMAD.MOV.U32 R7, RZ, RZ, R193 ;  /* 0x000000ffff077224 */ /* 0x000fe200078e00c1 */
[----:B------:R-:W-:Y:S01]  /*365b0*/  IADD3 R12, P3, R12, UR4, RZ ;  /* 0x000000040c0c7c10 */ /* 0x000fe2000ff7e0ff */
[----:B------:R1:W-:Y:S03]  /*365c0*/  STL [R1+0x1280], R192 ;  /* 0x001280c001007387 */ /* 0x0003e60000100800 */
[----:B------:R-:W-:Y:S01]  /*365d0*/  IADD3.X R13, R13, UR6, RZ, P3, !PT ;  /* 0x000000060d0d7c10 */ /* 0x000fe20009ffe4ff */
[----:B------:R2:W-:Y:S01]  /*365e0*/  LDGSTS.E [R0+0x2c004], desc[UR8][R6.64], P0 ;  /* 0x2c00400006007fae */ /* 0x0005e20008121848 */
[----:B------:R-:W-:-:S03]  /*365f0*/  ISETP.NE.U32.AND P1, PT, RZ, UR12, PT ;  /* 0x0000000cff007c0c */ /* 0x000fc6000bf25070 */
[----:B------:R3:W-:Y:S04]  /*36600*/  STL [R1+0x127c], R193 ;  /* 0x00127cc101007387 */ /* 0x0007e80000100800 */
[----:B------:R-:W-:Y:S04]  /*36610*/  STL [R1+0x1288], R12 ;  /* 0x0012880c01007387 */ /* 0x000fe80000100800 */
[----:B------:R-:W3:Y:S04]  /*36620*/  LDL.LU R196, [R1+0x12a8] ;  /* 0x0012a80001c47983 */ /* 0x000ee80000300800 */
[----:B------:R3:W-:Y:S04]  /*36630*/  STL [R1+0x1284], R13 ;  /* 0x0012840d01007387 */ /* 0x0007e80000100800 */
[----:B------:R-:W3:Y:S04]  /*36640*/  LDL.LU R194, [R1+0x12b0] ;  /* 0x0012b00001c27983 */ /* 0x000ee80000300800 */
[----:B------:R-:W3:Y:S04]  /*36650*/  LDL.LU R197, [R1+0x12a4] ;  /* 0x0012a40001c57983 */ /* 0x000ee80000300800 */
[----:B------:R-:W3:Y:S01]  /*36660*/  LDL.LU R195, [R1+0x12ac] ;  /* 0x0012ac0001c37983 */ /* 0x000ee20000300800 */
[----:B--2---:R-:W-:-:S03]  /*36670*/  MOV R6, R12 ;  /* 0x0000000c00067202 */ /* 0x004fc60000000f00 */
[----:B-1----:R-:W2:Y:S01]  /*36680*/  LDL.LU R192, [R1+0x12b8] ;  /* 0x0012b80001c07983 */ /* 0x002ea20000300800 */
[----:B------:R-:W-:-:S05]  /*36690*/  IMAD.MOV.U32 R7, RZ, RZ, R13 ;  /* 0x000000ffff077224 */ /* 0x000fca00078e000d */
        /* <DEDUP_REMOVED lines=8> */
[----:B---3--:R-:W3:Y:S01]  /*36720*/  LDL.LU R193, [R1+0x12b4] ;  /* 0x0012b40001c17983 */ /* 0x008ee20000300800 */
[----:B------:R-:W-:Y:S02]  /*36730*/  IADD3.X R9, R9, UR6, RZ, P2, !PT ;  /* 0x0000000609097c10 */ /* 0x000fe400097fe4ff */
[----:B------:R-:W-:-:S03]  /*36740*/  MOV R7, R11 ;  /* 0x0000000b00077202 */ /* 0x000fc60000000f00 */
[----:B------:R-:W-:Y:S04]  /*36750*/  STL [R1+0x1294], R9 ;  /* 0x0012940901007387 */ /* 0x000fe80000100800 */
[----:B------:R4:W-:Y:S04]  /*36760*/  LDGSTS.E [R0+0x24008], desc[UR8][R6.64], P1 ;  /* 0x2400800006007fae */ /* 0x0009e80008921848 */
[----:B------:R-:W3:Y:S01]  /*36770*/  LDL.LU R13, [R1+0x12bc] ;  /* 0x0012bc00010d7983 */ /* 0x000ee20000300800 */
[----:B----4-:R-:W-:-:S03]  /*36780*/  IMAD.MOV.U32 R6, RZ, RZ, R8 ;  /* 0x000000ffff067224 */ /* 0x010fc600078e0008 */
[----:B-1----:R-:W4:Y:S04]  /*36790*/  LDL.LU R8, [R1+0x12c0] ;  /* 0x0012c00001087983 */ /* 0x002f280000300800 */
[----:B------:R-:W4:Y:S04]  /*367a0*/  LDL.LU R12, [R1+0x1644] ;  /* 0x00164400010c7983 */ /* 0x000f280000300800 */
[----:B------:R-:W4:Y:S01]  /*367b0*/  LDL.LU R11, [R1+0x1648] ;  /* 0x00164800010b7983 */ /* 0x000f220000300800 */
[----:B------:R-:W-:-:S05]  /*367c0*/  IMAD.MOV.U32 R7, RZ, RZ, R9 ;  /* 0x000000ffff077224 */ /* 0x000fca00078e0009 */
[----:B------:R1:W-:Y:S01]  /*367d0*/  LDGSTS.E [R0+0x28008], desc[UR8][R6.64], P1 ;  /* 0x2800800006007fae */ /* 0x0003e20008921848 */
[----:B------:R-:W-:-:S04]  /*367e0*/  IADD3 R2, P0, R2, UR4, RZ ;  /* 0x0000000402027c10 */ /* 0x000fc8000ff1e0ff */
[----:B------:R-:W-:Y:S01]  /*367f0*/  IADD3.X R3, R3, UR6, RZ, P0, !PT ;  /* 0x0000000603037c10 */ /* 0x000fe200087fe4ff */
[----:B------:R1:W-:Y:S02]  /*36800*/  STL [R1+0x12a0], R2 ;  /* 0x0012a00201007387 */ /* 0x0003e40000100800 */
[----:B-1----:R-:W-:Y:S02]  /*36810*/  MOV R6, R2 ;  /* 0x0000000200067202 */ /* 0x002fe40000000f00 */
[----:B------:R1:W-:Y:S04]  /*36820*/  STL [R1+0x129c], R3 ;  /* 0x00129c0301007387 */ /* 0x0003e80000100800 */
[----:B------:R-:W4:Y:S04]  /*36830*/  LDL.LU R10, [R1+0x164c] ;  /* 0x00164c00010a7983 */ /* 0x000f280000300800 */
[----:B------:R-:W4:Y:S01]  /*36840*/  LDL.LU R2, [R1+0x1650] ;  /* 0x0016500001027983 */ /* 0x000f220000300800 */
[----:B------:R-:W-:-:S03]  /*36850*/  IMAD.MOV.U32 R7, RZ, RZ, R3 ;  /* 0x000000ffff077224 */ /* 0x000fc600078e0003 */
[----:B------:R-:W4:Y:S04]  /*36860*/  LDL.LU R9, [R1+0x1654] ;  /* 0x0016540001097983 */ /* 0x000f280000300800 */
[----:B-1----:R-:W4:Y:S01]  /*36870*/  LDL.LU R3, [R1+0x1658] ;  /* 0x0016580001037983 */ /* 0x002f220000300800 */
        /* <DEDUP_REMOVED lines=9> */
[----:B------:R-:W-:Y:S02]  /*36910*/  IADD3.X R195, R195, UR6, RZ, P2, !PT ;  /* 0x00000006c3c37c10 */ /* 0x000fe400097fe4ff */
[----:B--2---:R-:W-:Y:S01]  /*36920*/  IADD3 R192, P1, R192, UR4, RZ ;  /* 0x00000004c0c07c10 */ /* 0x004fe2000ff3e0ff */
[----:B------:R-:W-:Y:S01]  /*36930*/  STL [R1+0x12a8], R196 ;  /* 0x0012a8c401007387 */ /* 0x000fe20000100800 */
[----:B------:R-:W-:-:S03]  /*36940*/  MOV R7, R197 ;  /* 0x000000c500077202 */ /* 0x000fc60000000f00 */
[----:B------:R-:W-:Y:S04]  /*36950*/  STL [R1+0x12a4], R197 ;  /* 0x0012a4c501007387 */ /* 0x000fe80000100800 */
[----:B------:R-:W-:Y:S04]  /*36960*/  STL [R1+0x12b0], R194 ;  /* 0x0012b0c201007387 */ /* 0x000fe80000100800 */
[----:B------:R1:W-:Y:S04]  /*36970*/  STL [R1+0x12ac], R195 ;  /* 0x0012acc301007387 */ /* 0x0003e80000100800 */
[----:B------:R2:W-:Y:S04]  /*36980*/  LDGSTS.E [R0+0x2000c], desc[UR8][R6.64], P0 ;  /* 0x2000c00006007fae */ /* 0x0005e80008121848 */
[----:B------:R1:W-:Y:S01]  /*36990*/  STL [R1+0x12b8], R192 ;  /* 0x0012b8c001007387 */ /* 0x0003e20000100800 */
[----:B------:R-:W-:Y:S01]  /*369a0*/  UISETP.GT.AND UP1, UPT, UR16, 0x68, UPT ;  /* 0x000000681000788c */ /* 0x000fe2000bf24270 */
[----:B--2---:R-:W-:-:S02]  /*369b0*/  IMAD.MOV.U32 R7, RZ, RZ, R195 ;  /* 0x000000ffff077224 */ /* 0x004fc400078e00c3 */
[----:B------:R-:W-:Y:S01]  /*369c0*/  IMAD.MOV.U32 R6, RZ, RZ, R194 ;  /* 0x000000ffff067224 */ /* 0x000fe200078e00c2 */
[----:B------:R-:W-:-:S04]  /*369d0*/  USEL UR12, URZ, 0x4, !UP1 ;  /* 0x000000043f0c7887 */ /* 0x000fc8000c800000 */
[----:B------:R2:W-:Y:S01]  /*369e0*/  LDGSTS.E [R0+0x2400c], desc[UR8][R6.64], P0 ;  /* 0x2400c00006007fae */ /* 0x0005e20008121848 */
[----:B---3--:R-:W-:-:S05]  /*369f0*/  IADD3.X R193, R193, UR6, RZ, P1, !PT ;  /* 0x00000006c1c17c10 */ /* 0x008fca0008ffe4ff */
[----:B------:R3:W-:Y:S04]  /*36a00*/  STL [R1+0x12b4], R193 ;  /* 0x0012b4c101007387 */ /* 0x0007e80000100800 */
[----:B-1----:R-:W3:Y:S04]  /*36a10*/  LDL.LU R195, [R1+0x165c] ;  /* 0x00165c0001c37983 */ /* 0x002ee80000300800 */
[----:B------:R-:W3:Y:S01]  /*36a20*/  LDL.LU R194, [R1+0x1660] ;  /* 0x0016600001c27983 */ /* 0x000ee20000300800 */
[----:B--2---:R-:W-:Y:S01]  /*36a30*/  MOV R6, R192 ;  /* 0x000000c000067202 */ /* 0x004fe20000000f00 */
[----:B------:R-:W-:Y:S01]  /*36a40*/  IMAD.MOV.U32 R7, RZ, RZ, R193 ;  /* 0x000000ffff077224 */ /* 0x000fe200078e00c1 */
[----:B------:R-:W-:Y:S01]  /*36a50*/  USEL UR12, UR12, URZ, !UP0 ;  /* 0x0000003f0c0c7287 */ /* 0x000fe2000c000000 */
[----:B------:R-:W2:Y:S04]  /*36a60*/  LDL.LU R192, [R1+0x1668] ;  /* 0x0016680001c07983 */ /* 0x000ea80000300800 */
        /* <DEDUP_REMOVED lines=11> */
[----:B---3--:R-:W3:Y:S04]  /*36b20*/  LDL.LU R193, [R1+0x1664] ;  /* 0x0016640001c17983 */ /* 0x008ee80000300800 */
[----:B------:R-:W-:Y:S04]  /*36b30*/  STL [R1+0x1644], R12 ;  /* 0x0016440c01007387 */ /* 0x000fe80000100800 */
[----:B----4-:R-:W4:Y:S04]  /*36b40*/  LDL.LU R13, [R1+0x166c] ;  /* 0x00166c00010d7983 */ /* 0x010f280000300800 */
[----:B------:R-:W4:Y:S04]  /*36b50*/  LDL.LU R8, [R1+0x1670] ;  /* 0x0016700001087983 */ /* 0x000f280000300800 */
[----:B------:R1:W-:Y:S02]  /*36b60*/  LDGSTS.E [R0+0x2c00c], desc[UR8][R6.64], P0 ;  /* 0x2c00c00006007fae */ /* 0x0003e40008121848 */
[----:B-1----:R-:W-:-:S02]  /*36b70*/  IMAD.MOV.U32 R6, RZ, RZ, R11 ;  /* 0x000000ffff067224 */ /* 0x002fc400078e000b */
[----:B------:R-:W-:-:S05]  /*36b80*/  IMAD.MOV.U32 R7, RZ, RZ, R12 ;  /* 0x000000ffff077224 */ /* 0x000fca00078e000c */
[----:B------:R1:W-:Y:S01]  /*36b90*/  LDGSTS.E [R0+0x30000], desc[UR8][R6.64], P1 ;  /* 0x3000000006007fae */ /* 0x0003e20008921848 */
[----:B------:R-:W-:-:S04]  /*36ba0*/  IADD3 R2, P0, R2, UR4, RZ ;  /* 0x0000000402027c10 */ /* 0x000fc8000ff1e0ff */
[----:B------:R-:W-:Y:S01]  /*36bb0*/  IADD3.X R10, R10, UR6, RZ, P0, !PT ;  /* 0x000000060a0a7c10 */ /* 0x000fe200087fe4ff */
[----:B------:R1:W-:Y:S01]  /*36bc0*/  STL [R1+0x1650], R2 ;  /* 0x0016500201007387 */ /* 0x0003e20000100800 */
[----:B------:R-:W-:-:S03]  /*36bd0*/  IADD3 R3, P2, R3, UR4, RZ ;  /* 0x0000000403037c10 */ /* 0x000fc6000ff5e0ff */
[----:B------:R1:W-:Y:S02]  /*36be0*/  STL [R1+0x164c], R10 ;  /* 0x00164c0a01007387 */ /* 0x0003e40000100800 */
[----:B-1----:R-:W-:Y:S02]  /*36bf0*/  MOV R6, R2 ;  /* 0x0000000200067202 */ /* 0x002fe40000000f00 */
[----:B------:R-:W-:Y:S01]  /*36c00*/  IADD3.X R9, R9, UR6, RZ, P2, !PT ;  /* 0x0000000609097c10 */ /* 0x000fe200097fe4ff */
[----:B------:R-:W-:Y:S04]  /*36c10*/  STL [R1+0x1658], R3 ;  /* 0x0016580301007387 */ /* 0x000fe80000100800 */
[----:B------:R-:W4:Y:S01]  /*36c20*/  LDL.LU R2, [R1+0x1678] ;  /* 0x0016780001027983 */ /* 0x000f220000300800 */
[----:B------:R-:W-:-:S03]  /*36c30*/  IMAD.MOV.U32 R7, RZ, RZ, R10 ;  /* 0x000000ffff077224 */ /* 0x000fc600078e000a */
[----:B------:R1:W-:Y:S04]  /*36c40*/  STL [R1+0x1654], R9 ;  /* 0x0016540901007387 */ /* 0x0003e80000100800 */
[----:B------:R-:W4:Y:S04]  /*36c50*/  LDL.LU R12, [R1+0x1674] ;  /* 0x00167400010c7983 */ /* 0x000f280000300800 */
[----:B------:R-:W4:Y:S04]  /*36c60*/  LDL.LU R11, [R1+0x167c] ;  /* 0x00167c00010b7983 */ /* 0x000f280000300800 */
[----:B------:R1:W-:Y:S04]  /*36c70*/  LDGSTS.E [R0+0x34000], desc[UR8][R6.64], P1 ;  /* 0x3400000006007fae */ /* 0x0003e80008921848 */
[----:B------:R-:W4:Y:S01]  /*36c80*/  LDL.LU R10, [R1+0x1680] ;  /* 0x00168000010a7983 */ /* 0x000f220000300800 */
[----:B-1----:R-:W-:Y:S01]  /*36c90*/  MOV R7, R9 ;  /* 0x0000000900077202 */ /* 0x002fe20000000f00 */
[----:B------:R-:W-:-:S02]  /*36ca0*/  IMAD.MOV.U32 R6, RZ, RZ, R3 ;  /* 0x000000ffff067224 */ /* 0x000fc400078e0003 */
[----:B------:R-:W4:Y:S04]  /*36cb0*/  LDL.LU R9, [R1+0x1684] ;  /* 0x0016840001097983 */ /* 0x000f280000300800 */
[----:B------:R-:W4:Y:S01]  /*36cc0*/  LDL.LU R3, [R1+0x1688] ;  /* 0x0016880001037983 */ /* 0x000f220000300800 */
        /* <DEDUP_REMOVED lines=9> */
[----:B--2---:R-:W-:-:S03]  /*36d60*/  IADD3 R192, P1, R192, UR4, RZ ;  /* 0x00000004c0c07c10 */ /* 0x004fc6000ff3e0ff */
[----:B------:R2:W-:Y:S01]  /*36d70*/  STL [R1+0x1660], R194 ;  /* 0x001660c201007387 */ /* 0x0005e20000100800 */
[----:B------:R-:W-:-:S03]  /*36d80*/  ISETP.NE.U32.AND P0, PT, RZ, UR12, PT ;  /* 0x0000000cff007c0c */ /* 0x000fc6000bf05070 */
[----:B------:R2:W-:Y:S04]  /*36d90*/  STL [R1+0x165c], R195 ;  /* 0x00165cc301007387 */ /* 0x0005e80000100800 */
[----:B------:R-:W-:Y:S01]  /*36da0*/  STL [R1+0x1668], R192 ;  /* 0x001668c001007387 */ /* 0x000fe20000100800 */
[----:B---3--:R-:W-:-:S05]  /*36db0*/  IADD3.X R193, R193, UR6, RZ, P1, !PT ;  /* 0x00000006c1c17c10 */ /* 0x008fca0008ffe4ff */
[----:B------:R-:W-:Y:S01]  /*36dc0*/  STL [R1+0x1664], R193 ;  /* 0x001664c101007387 */ /* 0x000fe20000100800 */
[----:B----4-:R-:W-:-:S04]  /*36dd0*/  IADD3 R8, P2, R8, UR4, RZ ;  /* 0x0000000408087c10 */ /* 0x010fc8000ff5e0ff */
[----:B------:R-:W-:Y:S01]  /*36de0*/  IADD3.X R13, R13, UR6, RZ, P2, !PT ;  /* 0x000000060d0d7c10 */ /* 0x000fe200097fe4ff */
[----:B------:R3:W-:Y:S04]  /*36df0*/  STL [R1+0x1670], R8 ;  /* 0x0016700801007387 */ /* 0x0007e80000100800 */
[----:B------:R-:W4:Y:S04]  /*36e00*/  LDL.LU R196, [R1+0x1690] ;  /* 0x0016900001c47983 */ /* 0x000f280000300800 */
[----:B------:R-:W-:Y:S01]  /*36e10*/  STL [R1+0x166c], R13 ;  /* 0x00166c0d01007387 */ /* 0x000fe20000100800 */
[----:B-1----:R-:W-:-:S03]  /*36e20*/  MOV R6, R192 ;  /* 0x000000c000067202 */ /* 0x002fc60000000f00 */
[----:B--2---:R-:W2:Y:S01]  /*36e30*/  LDL.LU R194, [R1+0x1698] ;  /* 0x0016980001c27983 */ /* 0x004ea20000300800 */
[----:B------:R-:W-:-:S03]  /*36e40*/  IMAD.MOV.U32 R7, RZ, RZ, R193 ;  /* 0x000000ffff077224 */ /* 0x000fc600078e00c1 */
[----:B------:R-:W2:Y:S04]  /*36e50*/  LDL.LU R197, [R1+0x168c] ;  /* 0x00168c0001c57983 */ /* 0x000ea80000300800 */
[----:B------:R-:W2:Y:S04]  /*36e60*/  LDL.LU R195, [R1+0x1694] ;  /* 0x0016940001c37983 */ /* 0x000ea80000300800 */
[----:B------:R1:W-:Y:S02]  /*36e70*/  LDGSTS.E [R0+0x30004], desc[UR8][R6.64], P0 ;  /* 0x3000400006007fae */ /* 0x0003e40008121848 */
[----:B-1----:R-:W-:-:S02]  /*36e80*/  IMAD.MOV.U32 R6, RZ, RZ, R8 ;  /* 0x000000ffff067224 */ /* 0x002fc400078e0008 */
[----:B---3--:R-:W3:Y:S01]  /*36e90*/  LDL.LU R8, [R1+0x16a0] ;  /* 0x0016a00001087983 */ /* 0x008ee20000300800 */
[----:B------:R-:W-:-:S05]  /*36ea0*/  MOV R7, R13 ;  /* 0x0000000d00077202 */ /* 0x000fca0000000f00 */
[----:B------:R1:W-:Y:S01]  /*36eb0*/  LDGSTS.E [R0+0x34004], desc[UR8][R6.64], P0 ;  /* 0x3400400006007fae */ /* 0x0003e20008121848 */
[----:B------:R-:W-:-:S04]  /*36ec0*/  IADD3 R2, P1, R2, UR4, RZ ;  /* 0x0000000402027c10 */ /* 0x000fc8000ff3e0ff */
[----:B------:R-:W-:Y:S01]  /*36ed0*/  IADD3.X R12, R12, UR6, RZ, P1, !PT ;  /* 0x000000060c0c7c10 */ /* 0x000fe20008ffe4ff */
[----:B------:R1:W-:Y:S04]  /*36ee0*/  STL [R1+0x1678], R2 ;  /* 0x0016780201007387 */ /* 0x0003e80000100800 */
[----:B------:R1:W-:Y:S04]  /*36ef0*/  STL [R1+0x1674], R12 ;  /* 0x0016740c01007387 */ /* 0x0003e80000100800 */
[----:B------:R-:W3:Y:S01]  /*36f00*/  LDL.LU R193, [R1+0x169c] ;  /* 0x00169c0001c17983 */ /* 0x000ee20000300800 */
[----:B------:R-:W-:Y:S01]  /*36f10*/  IADD3 R10, P2, R10, UR4, RZ ;  /* 0x000000040a0a7c10 */ /* 0x000fe2000ff5e0ff */
[----:B-1----:R-:W-:-:S02]  /*36f20*/  IMAD.MOV.U32 R6, RZ, RZ, R2 ;  /* 0x000000ffff067224 */ /* 0x002fc400078e0002 */
[----:B------:R-:W-:Y:S01]  /*36f30*/  IMAD.MOV.U32 R7, RZ, RZ, R12 ;  /* 0x000000ffff077224 */ /* 0x000fe200078e000c */
[----:B------:R-:W-:Y:S01]  /*36f40*/  IADD3.X R11, R11, UR6, RZ, P2, !PT ;  /* 0x000000060b0b7c10 */ /* 0x000fe200097fe4ff */
[----:B------:R-:W3:Y:S04]  /*36f50*/  LDL.LU R2, [R1+0x16a8] ;  /* 0x0016a80001027983 */ /* 0x000ee80000300800 */
[----:B------:R-:W-:Y:S01]  /*36f60*/  STL [R1+0x1680], R10 ;  /* 0x0016800a01007387 */ /* 0x000fe20000100800 */
[----:B------:R-:W-:-:S03]  /*36f70*/  IADD3 R3, P3, R3, UR4, RZ ;  /* 0x0000000403037c10 */ /* 0x000fc6000ff7e0ff */
[----:B------:R1:W-:Y:S01]  /*36f80*/  STL [R1+0x167c], R11 ;  /* 0x00167c0b01007387 */ /* 0x0003e20000100800 */
[----:B------:R-:W-:-:S03]  /*36f90*/  IADD3.X R9, R9, UR6, RZ, P3, !PT ;  /* 0x0000000609097c10 */ /* 0x000fc60009ffe4ff */
[----:B------:R-:W-:Y:S04]  /*36fa0*/  STL [R1+0x1688], R3 ;  /* 0x0016880301007387 */ /* 0x000fe80000100800 */
[----:B------:R-:W3:Y:S04]  /*36fb0*/  LDL.LU R12, [R1+0x16a4] ;  /* 0x0016a400010c7983 */ /* 0x000ee80000300800 */
[----:B------:R1:W-:Y:S04]  /*36fc0*/  LDGSTS.E [R0+0x38004], desc[UR8][R6.64], P0 ;  /* 0x3800400006007fae */ /* 0x0003e80008121848 */
[----:B------:R1:W-:Y:S04]  /*36fd0*/  STL [R1+0x1684], R9 ;  /* 0x0016840901007387 */ /* 0x0003e80000100800 */
[----:B------:R-:W3:Y:S01]  /*36fe0*/  LDL.LU R192, [R1+0x16ac] ;  /* 0x0016ac0001c07983 */ /* 0x000ee20000300800 */
[----:B-1----:R-:W-:-:S03]  /*36ff0*/  IMAD.MOV.U32 R7, RZ, RZ, R11 ;  /* 0x000000ffff077224 */ /* 0x002fc600078e000b */
[----:B------:R-:W3:Y:S01]  /*37000*/  LDL.LU R11, [R1+0x16b0] ;  /* 0x0016b000010b7983 */ /* 0x000ee20000300800 */
[----:B------:R-:W-:Y:S01]  /*37010*/  UISETP.GT.AND UP1, UPT, UR16, 0x6a, UPT ;  /* 0x0000006a1000788c */ /* 0x000fe2000bf24270 */
[----:B------:R-:W-:Y:S02]  /*37020*/  MOV R6, R10 ;  /* 0x0000000a00067202 */ /* 0x000fe40000000f00 */
[----:B------:R-:W3:Y:S01]  /*37030*/  LDL.LU R13, [R1+0x16b4] ;  /* 0x0016b400010d7983 */ /* 0x000ee20000300800 */
[----:B------:R-:W-:-:S03]  /*37040*/  USEL UR12, URZ, 0x4, !UP1 ;  /* 0x000000043f0c7887 */ /* 0x000fc6000c800000 */
[----:B------:R1:W-:Y:S01]  /*37050*/  LDGSTS.E [R0+0x3c004], desc[UR8][R6.64], P0 ;  /* 0x3c00400006007fae */ /* 0x0003e20008121848 */
[----:B------:R-:W-:-:S03]  /*37060*/  USEL UR12, UR12, URZ, !UP0 ;  /* 0x0000003f0c0c7287 */ /* 0x000fc6000c000000 */
[----:B------:R-:W3:Y:S03]  /*37070*/  LDL.LU R10, [R1+0x16b8] ;  /* 0x0016b800010a7983 */ /* 0x000ee60000300800 */
[----:B------:R-:W-:Y:S02]  /*37080*/  ISETP.NE.U32.AND P1, PT, RZ, UR12, PT ;  /* 0x0000000cff007c0c */ /* 0x000fe4000bf25070 */
[----:B-1----:R-:W-:Y:S01]  /*37090*/  MOV R7, R9 ;  /* 0x0000000900077202 */ /* 0x002fe20000000f00 */
[----:B------:R-:W-:Y:S01]  /*370a0*/  IMAD.MOV.U32 R6, RZ, RZ, R3 ;  /* 0x000000ffff067224 */ /* 0x000fe200078e0003 */
[----:B------:R-:W3:Y:S04]  /*370b0*/  LDL.LU R9, [R1+0x16bc] ;  /* 0x0016bc0001097983 */ /* 0x000ee80000300800 */
[----:B------:R-:W3:Y:S05]  /*370c0*/  LDL.LU R3, [R1+0x16c0] ;  /* 0x0016c00001037983 */ /* 0x000eea0000300800 */
[----:B------:R1:W-:Y:S01]  /*370d0*/  LDGSTS.E [R0+0x30008], desc[UR8][R6.64], P1 ;  /* 0x3000800006007fae */ /* 0x0003e20008921848 */
[----:B------:R-:W-:-:S04]  /*370e0*/  UISETP.GT.AND UP1, UPT, UR16, 0x6b, UPT ;  /* 0x0000006b1000788c */ /* 0x000fc8000bf24270 */
[----:B------:R-:W-:-:S04]  /*370f0*/  USEL UR12, URZ, 0x4, !UP1 ;  /* 0x000000043f0c7887 */ /* 0x000fc8000c800000 */
[----:B------:R-:W-:Y:S01]  /*37100*/  USEL UR12, UR12, URZ, !UP0 ;  /* 0x0000003f0c0c7287 */ /* 0x000fe2000c000000 */
[----:B----4-:R-:W-:-:S05]  /*37110*/  IADD3 R196, P0, R196, UR4, RZ ;  /* 0x00000004c4c47c10 */ /* 0x010fca000ff1e0ff */
[----:B-1----:R-:W-:Y:S01]  /*37120*/  IMAD.MOV.U32 R6, RZ, RZ, R196 ;  /* 0x000000ffff067224 */ /* 0x002fe200078e00c4 */
[----:B--2---:R-:W-:Y:S02]  /*37130*/  IADD3 R194, P2, R194, UR4, RZ ;  /* 0x00000004c2c27c10 */ /* 0x004fe4000ff5e0ff */
[----:B------:R-:W-:Y:S02]  /*37140*/  IADD3.X R197, R197, UR6, RZ, P0, !PT ;  /* 0x00000006c5c57c10 */ /* 0x000fe400087fe4ff */
[----:B------:R-:W-:-:S03]  /*37150*/  IADD3.X R195, R195, UR6, RZ, P2, !PT ;  /* 0x00000006c3c37c10 */ /* 0x000fc600097fe4ff */
[----:B------:R-:W-:-:S05]  /*37160*/  IMAD.MOV.U32 R7, RZ, RZ, R197 ;  /* 0x000000ffff077224 */ /* 0x000fca00078e00c5 */
[----:B------:R1:W-:Y:S01]  /*37170*/  LDGSTS.E [R0+0x34008], desc[UR8][R6.64], P1 ;  /* 0x3400800006007fae */ /* 0x0003e20008921848 */
[----:B---3--:R-:W-:Y:S01]  /*37180*/  IADD3 R8, P0, R8, UR4, RZ ;  /* 0x0000000408087c10 */ /* 0x008fe2000ff1e0ff */
        /* <DEDUP_REMOVED lines=12> */
[----:B------:R-:W-:-:S03]  /*37250*/  IADD3 R2, P1, R2, UR4, RZ ;  /* 0x0000000402027c10 */ /* 0x000fc6000ff3e0ff */
[----:B------:R-:W-:Y:S04]  /*37260*/  STL [R1+0x169c], R193 ;  /* 0x00169cc101007387 */ /* 0x000fe80000100800 */
[----:B-1----:R-:W4:Y:S04]  /*37270*/  LDL.LU R194, [R1+0xac4] ;  /* 0x000ac40001c27983 */ /* 0x002f280000300800 */
[----:B--2---:R-:W2:Y:S01]  /*37280*/  LDL.LU R8, [R1+0xac8] ;  /* 0x000ac80001087983 */ /* 0x004ea20000300800 */
[----:B------:R-:W-:-:S03]  /*37290*/  IADD3.X R12, R12, UR6, RZ, P1, !PT ;  /* 0x000000060c0c7c10 */ /* 0x000fc60008ffe4ff */
[----:B------:R-:W-:Y:S01]  /*372a0*/  STL [R1+0x16a8], R2 ;  /* 0x0016a80201007387 */ /* 0x000fe20000100800 */
[----:B------:R-:W-:-:S03]  /*372b0*/  ISETP.NE.U32.AND P0, PT, RZ, UR12, PT ;  /* 0x0000000cff007c0c */ /* 0x000fc6000bf05070 */
[----:B------:R1:W-:Y:S01]  /*372c0*/  STL [R1+0x16a4], R12 ;  /* 0x0016a40c01007387 */ /* 0x0003e20000100800 */
[----:B---3--:R-:W-:Y:S02]  /*372d0*/  IMAD.MOV.U32 R7, RZ, RZ, R12 ;  /* 0x000000ffff077224 */ /* 0x008fe400078e000c */
[----:B------:R-:W-:-:S07]  /*372e0*/  IMAD.MOV.U32 R6, RZ, RZ, R2 ;  /* 0x000000ffff067224 */ /* 0x000fce00078e0002 */
[----:B------:R3:W-:Y:S01]  /*372f0*/  LDGSTS.E [R0+0x3000c], desc[UR8][R6.64], P0 ;  /* 0x3000c00006007fae */ /* 0x0007e20008121848 */
[----:B------:R-:W-:-:S04]  /*37300*/  IADD3 R11, P2, R11, UR4, RZ ;  /* 0x000000040b0b7c10 */ /* 0x000fc8000ff5e0ff */
[----:B------:R-:W-:Y:S01]  /*37310*/  IADD3.X R192, R192, UR6, RZ, P2, !PT ;  /* 0x00000006c0c07c10 */ /* 0x000fe200097fe4ff */
[----:B------:R3:W-:Y:S04]  /*37320*/  STL [R1+0x16b0], R11 ;  /* 0x0016b00b01007387 */ /* 0x0007e80000100800 */
[----:B-1----:R-:W4:Y:S04]  /*37330*/  LDL.LU R12, [R1+0xad0] ;  /* 0x000ad000010c7983 */ /* 0x002f280000300800 */
[----:B------:R1:W-:Y:S04]  /*37340*/  STL [R1+0x16ac], R192 ;  /* 0x0016acc001007387 */ /* 0x0003e80000100800 */
[----:B------:R-:W4:Y:S04]  /*37350*/  LDL.LU R2, [R1+0xad8] ;  /* 0x000ad80001027983 */ /* 0x000f280000300800 */
[----:B------:R-:W4:Y:S01]  /*37360*/  LDL.LU R193, [R1+0xacc] ;  /* 0x000acc0001c17983 */ /* 0x000f220000300800 */
[----:B---3--:R-:W-:-:S03]  /*37370*/  MOV R6, R11 ;  /* 0x0000000b00067202 */ /* 0x008fc60000000f00 */
[----:B------:R-:W3:Y:S01]  /*37380*/  LDL.LU R11, [R1+0xad4] ;  /* 0x000ad400010b7983 */ /* 0x000ee20000300800 */
        /* <DEDUP_REMOVED lines=12> */
[----:B------:R-:W3:Y:S04]  /*37450*/  LDL.LU R192, [R1+0xadc] ;  /* 0x000adc0001c07983 */ /* 0x000ee80000300800 */
[----:B------:R-:W3:Y:S04]  /*37460*/  LDL.LU R10, [R1+0xae0] ;  /* 0x000ae000010a7983 */ /* 0x000ee80000300800 */
[----:B------:R1:W-:Y:S01]  /*37470*/  LDGSTS.E [R0+0x3800c], desc[UR8][R6.64], P0 ;  /* 0x3800c00006007fae */ /* 0x0003e20008121848 */
[----:B------:R-:W-:Y:S01]  /*37480*/  UISETP.GT.AND UP1, UPT, UR16, 0xc, UPT ;  /* 0x0000000c1000788c */ /* 0x000fe2000bf24270 */
[----:B-1----:R-:W-:-:S02]  /*37490*/  IMAD.MOV.U32 R7, RZ, RZ, R9 ;  /* 0x000000ffff077224 */ /* 0x002fc400078e0009 */
[----:B------:R-:W-:Y:S01]  /*374a0*/  IMAD.MOV.U32 R6, RZ, RZ, R3 ;  /* 0x000000ffff067224 */ /* 0x000fe200078e0003 */
[----:B------:R-:W3:Y:S04]  /*374b0*/  LDL.LU R9, [R1+0xae4] ;  /* 0x000ae40001097983 */ /* 0x000ee80000300800 */
[----:B------:R-:W3:Y:S04]  /*374c0*/  LDL.LU R3, [R1+0xae8] ;  /* 0x000ae80001037983 */ /* 0x000ee80000300800 */
[----:B------:R-:W3:Y:S01]  /*374d0*/  LDL.LU R195, [R1+0xaec] ;  /* 0x000aec0001c37983 */ /* 0x000ee20000300800 */
[----:B------:R-:W-:-:S03]  /*374e0*/  USEL UR12, URZ, 0x4, !UP1 ;  /* 0x000000043f0c7887 */ /* 0x000fc6000c800000 */
[----:B------:R-:W3:Y:S01]  /*374f0*/  LDL.LU R13, [R1+0xaf0] ;  /* 0x000af000010d7983 */ /* 0x000ee20000300800 */
[----:B------:R-:W-:-:S03]  /*37500*/  USEL UR12, UR12, URZ, !UP0 ;  /* 0x0000003f0c0c7287 */ /* 0x000fc6000c000000 */
[----:B------:R1:W-:Y:S03]  /*37510*/  LDGSTS.E [R0+0x3c00c], desc[UR8][R6.64], P0 ;  /* 0x3c00c00006007fae */ /* 0x0003e60008121848 */
[----:B------:R-:W-:Y:S02]  /*37520*/  ISETP.NE.U32.AND P0, PT, RZ, UR12, PT ;  /* 0x0000000cff007c0c */ /* 0x000fe4000bf05070 */
[----:B-1----:R-:W-:-:S04]  /*37530*/  LOP3.LUT R0, R4, 0x30, RZ, 0x3c, !PT ;  /* 0x0000003004007812 */ /* 0x002fc800078e3cff */
[----:B------:R-:W-:Y:S02]  /*37540*/  IADD3 R0, R0, UR17, RZ ;  /* 0x0000001100007c10 */ /* 0x000fe4000fffe0ff */
[----:B--2---:R-:W-:-:S04]  /*37550*/  IADD3 R8, P1, R8, UR4, RZ ;  /* 0x0000000408087c10 */ /* 0x004fc8000ff3e0ff */
[----:B----4-:R-:W-:Y:S01]  /*37560*/  IADD3.X R194, R194, UR6, RZ, P1, !PT ;  /* 0x00000006c2c27c10 */ /* 0x010fe20008ffe4ff */
[----:B------:R-:W-:Y:S01]  /*37570*/  IMAD.MOV.U32 R6, RZ, RZ, R8 ;  /* 0x000000ffff067224 */ /* 0x000fe200078e0008 */
[----:B------:R1:W-:Y:S03]  /*37580*/  STL [R1+0xac8], R8 ;  /* 0x000ac80801007387 */ /* 0x0003e60000100800 */
[----:B------:R-:W-:Y:S01]  /*37590*/  IMAD.MOV.U32 R7, RZ, RZ, R194 ;  /* 0x000000ffff077224 */ /* 0x000fe200078e00c2 */
[----:B------:R-:W-:Y:S04]  /*375a0*/  STL [R1+0xac4], R194 ;  /* 0x000ac4c201007387 */ /* 0x000fe80000100800 */
[----:B------:R2:W-:Y:S04]  /*375b0*/  LDGSTS.E [R0], desc[UR8][R6.64], P0 ;  /* 0x0000000006007fae */ /* 0x0005e80008121848 */
[----:B-1----:R-:W4:Y:S01]  /*375c0*/  LDL.LU R8, [R1+0xaf8] ;  /* 0x000af80001087983 */ /* 0x002f220000300800 */
[----:B------:R-:W-:-:S05]  /*375d0*/  IADD3 R12, P1, R12, UR4, RZ ;  /* 0x000000040c0c7c10 */ /* 0x000fca000ff3e0ff */
[----:B------:R1:W-:Y:S01]  /*375e0*/  STL [R1+0xad0], R12 ;  /* 0x000ad00c01007387 */ /* 0x0003e20000100800 */
[----:B------:R-:W-:Y:S02]  /*375f0*/  IADD3 R2, P2, R2, UR4, RZ ;  /* 0x0000000402027c10 */ /* 0x000fe4000ff5e0ff */
[----:B------:R-:W-:Y:S02]  /*37600*/  IADD3.X R193, R193, UR6, RZ, P1, !PT ;  /* 0x00000006c1c17c10 */ /* 0x000fe40008ffe4ff */
[----:B--2---:R-:W-:-:S03]  /*37610*/  MOV R6, R12 ;  /* 0x0000000c00067202 */ /* 0x004fc60000000f00 */
[----:B------:R2:W-:Y:S04]  /*37620*/  STL [R1+0xacc], R193 ;  /* 0x000accc101007387 */ /* 0x0005e80000100800 */
[----:B------:R-:W-:Y:S01]  /*37630*/  STL [R1+0xad8], R2 ;  /* 0x000ad80201007387 */ /* 0x000fe20000100800 */
[----:B---3--:R-:W-:-:S03]  /*37640*/  IADD3.X R11, R11, UR6, RZ, P2, !PT ;  /* 0x000000060b0b7c10 */ /* 0x008fc600097fe4ff */
[----:B-1----:R-:W3:Y:S01]  /*37650*/  LDL.LU R12, [R1+0xaf4] ;  /* 0x000af400010c7983 */ /* 0x002ee20000300800 */
        /* <DEDUP_REMOVED lines=39> */
[----:B----4-:R-:W-:-:S05]  /*378d0*/  IADD3 R8, P1, R8, UR4, RZ ;  /* 0x0000000408087c10 */ /* 0x010fca000ff3e0ff */
[----:B------:R-:W-:Y:S01]  /*378e0*/  STL [R1+0xaf8], R8 ;  /* 0x000af80801007387 */ /* 0x000fe20000100800 */
[----:B-1----:R-:W-:Y:S01]  /*378f0*/  IMAD.MOV.U32 R6, RZ, RZ, R8 ;  /* 0x000000ffff067224 */ /* 0x002fe200078e0008 */
[----:B---3--:R-:W-:-:S05]  /*37900*/  IADD3.X R12, R12, UR6, RZ, P1, !PT ;  /* 0x000000060c0c7c10 */ /* 0x008fca0008ffe4ff */
        /* <DEDUP_REMOVED lines=1610> */
[----:B---3--:R-:W-:-:S04]  /*3ddb0*/  IADD3 R192, P2, R192, UR4, RZ ;  /* 0x00000004c0c07c10 */ /* 0x008fc8000ff5e0ff */
[----:B------:R-:W-:Y:S01]  /*3ddc0*/  IADD3.X R193, R193, UR6, RZ, P2, !PT ;  /* 0x00000006c1c17c10 */ /* 0x000fe200097fe4ff */
[----:B--2---:R-:W-:-:S04]  /*3ddd0*/  IMAD.MOV.U32 R6, RZ, RZ, R192 ;  /* 0x000000ffff067224 */ /* 0x004fc800078e00c0 */
[----:B------:R-:W-:Y:S01]  /*3dde0*/  IMAD.MOV.U32 R7, RZ, RZ, R193 ;  /* 0x000000ffff077224 */ /* 0x000fe200078e00c1 */
[----:B------:R-:W-:Y:S01]  /*3ddf0*/  IADD3 R12, P3, R12, UR4, RZ ;  /* 0x000000040c0c7c10 */ /* 0x000fe2000ff7e0ff */
[----:B------:R1:W-:Y:S01]  /*3de00*/  STL [R1+0x1400], R192 ;  /* 0x001400c001007387 */ /* 0x0003e20000100800 */
[----:B------:R-:W-:Y:S02]  /*3de10*/  USEL UR12, URZ, 0x4, !UP1 ;  /* 0x000000043f0c7887 */ /* 0x000fe4000c800000 */
[----:B------:R-:W-:Y:S01]  /*3de20*/  IADD3.X R13, R13, UR6, RZ, P3, !PT ;  /* 0x000000060d0d7c10 */ /* 0x000fe20009ffe4ff */
[----:B------:R2:W-:Y:S04]  /*3de30*/  LDGSTS.E [R0+0x2c004], desc[UR8][R6.64], P0 ;  /* 0x2c00400006007fae */ /* 0x0005e80008121848 */
[----:B------:R3:W-:Y:S01]  /*3de40*/  STL [R1+0x13fc], R193 ;  /* 0x0013fcc101007387 */ /* 0x0007e20000100800 */
[----:B------:R-:W-:-:S03]  /*3de50*/  USEL UR12, UR12, URZ, !UP0 ;  /* 0x0000003f0c0c7287 */ /* 0x000fc6000c000000 */
[----:B------:R-:W-:Y:S04]  /*3de60*/  STL [R1+0x1408], R12 ;  /* 0x0014080c01007387 */ /* 0x000fe80000100800 */
[----:B------:R-:W3:Y:S04]  /*3de70*/  LDL.LU R196, [R1+0x1428] ;  /* 0x0014280001c47983 */ /* 0x000ee80000300800 */
[----:B------:R3:W-:Y:S04]  /*3de80*/  STL [R1+0x1404], R13 ;  /* 0x0014040d01007387 */ /* 0x0007e80000100800 */
[----:B------:R-:W3:Y:S04]  /*3de90*/  LDL.LU R194, [R1+0x1430] ;  /* 0x0014300001c27983 */ /* 0x000ee80000300800 */
[----:B------:R-:W3:Y:S04]  /*3dea0*/  LDL.LU R197, [R1+0x1424] ;  /* 0x0014240001c57983 */ /* 0x000ee80000300800 */
[----:B------:R-:W3:Y:S01]  /*3deb0*/  LDL.LU R195, [R1+0x142c] ;  /* 0x00142c0001c37983 */ /* 0x000ee20000300800 */
[----:B------:R-:W-:-:S03]  /*3dec0*/  ISETP.NE.U32.AND P1, PT, RZ, UR12, PT ;  /* 0x0000000cff007c0c */ /* 0x000fc6000bf25070 */
[----:B-1----:R-:W3:Y:S01]  /*3ded0*/  LDL.LU R192, [R1+0x1438] ;  /* 0x0014380001c07983 */ /* 0x002ee20000300800 */
[----:B----4-:R-:W-:-:S05]  /*3dee0*/  IADD3 R10, P0, R10, UR4, RZ ;  /* 0x000000040a0a7c10 */ /* 0x010fca000ff1e0ff */
[----:B------:R-:W-:Y:S01]  /*3def0*/  STL [R1+0x1410], R10 ;  /* 0x0014100a01007387 */ /* 0x000fe20000100800 */
[----:B--2---:R-:W-:Y:S02]  /*3df00*/  MOV R6, R12 ;  /* 0x0000000c00067202 */ /* 0x004fe40000000f00 */
[----:B------:R-:W-:-:S05]  /*3df10*/  IADD3.X R11, R11, UR6, RZ, P0, !PT ;  /* 0x000000060b0b7c10 */ /* 0x000fca00087fe4ff */
[----:B------:R1:W-:Y:S01]  /*3df20*/  STL [R1+0x140c], R11 ;  /* 0x00140c0b01007387 */ /* 0x0003e20000100800 */
[----:B------:R-:W-:-:S05]  /*3df30*/  IADD3 R8, P2, R8, UR4, RZ ;  /* 0x0000000408087c10 */ /* 0x000fca000ff5e0ff */
[----:B------:R-:W-:Y:S04]  /*3df40*/  STL [R1+0x1418], R8 ;  /* 0x0014180801007387 */ /* 0x000fe80000100800 */
[----:B---3--:R-:W2:Y:S01]  /*3df50*/  LDL.LU R193, [R1+0x1434] ;  /* 0x0014340001c17983 */ /* 0x008ea20000300800 */
[----:B------:R-:W-:Y:S01]  /*3df60*/  IADD3.X R9, R9, UR6, RZ, P2, !PT ;  /* 0x0000000609097c10 */ /* 0x000fe200097fe4ff */
[----:B------:R-:W-:-:S04]  /*3df70*/  IMAD.MOV.U32 R7, RZ, RZ, R13 ;  /* 0x000000ffff077224 */ /* 0x000fc800078e000d */
[----:B------:R3:W-:Y:S04]  /*3df80*/  STL [R1+0x1414], R9 ;  /* 0x0014140901007387 */ /* 0x0007e80000100800 */
[----:B------:R-:W4:Y:S04]  /*3df90*/  LDL.LU R13, [R1+0x143c] ;  /* 0x00143c00010d7983 */ /* 0x000f280000300800 */
[----:B------:R1:W-:Y:S04]  /*3dfa0*/  LDGSTS.E [R0+0x20008], desc[UR8][R6.64], P1 ;  /* 0x2000800006007fae */ /* 0x0003e80008921848 */
[----:B------:R-:W4:Y:S01]  /*3dfb0*/  LDL.LU R12, [R1+0x1440] ;  /* 0x00144000010c7983 */ /* 0x000f220000300800 */
[----:B-1----:R-:W-:Y:S01]  /*3dfc0*/  MOV R7, R11 ;  /* 0x0000000b00077202 */ /* 0x002fe20000000f00 */
[----:B------:R-:W-:-:S02]  /*3dfd0*/  IMAD.MOV.U32 R6, RZ, RZ, R10 ;  /* 0x000000ffff067224 */ /* 0x000fc400078e000a */
[----:B------:R-:W4:Y:S04]  /*3dfe0*/  LDL.LU R11, [R1+0x17c4] ;  /* 0x0017c400010b7983 */ /* 0x000f280000300800 */
[----:B------:R-:W4:Y:S04]  /*3dff0*/  LDL.LU R10, [R1+0x17c8] ;  /* 0x0017c800010a7983 */ /* 0x000f280000300800 */
[----:B------:R1:W-:Y:S02]  /*3e000*/  LDGSTS.E [R0+0x24008], desc[UR8][R6.64], P1 ;  /* 0x2400800006007fae */ /* 0x0003e40008921848 */
[----:B-1----:R-:W-:-:S02]  /*3e010*/  IMAD.MOV.U32 R6, RZ, RZ, R8 ;  /* 0x000000ffff067224 */ /* 0x002fc400078e0008 */
[----:B------:R-:W-:-:S05]  /*3e020*/  IMAD.MOV.U32 R7, RZ, RZ, R9 ;  /* 0x000000ffff077224 */ /* 0x000fca00078e0009 */
[----:B------:R1:W-:Y:S01]  /*3e030*/  LDGSTS.E [R0+0x28008], desc[UR8][R6.64], P1 ;  /* 0x2800800006007fae */ /* 0x0003e20008921848 */
[----:B------:R-:W-:-:S04]  /*3e040*/  IADD3 R2, P0, R2, UR4, RZ ;  /* 0x0000000402027c10 */ /* 0x000fc8000ff1e0ff */
[----:B------:R-:W-:Y:S01]  /*3e050*/  IADD3.X R3, R3, UR6, RZ, P0, !PT ;  /* 0x0000000603037c10 */ /* 0x000fe200087fe4ff */
[----:B------:R-:W-:Y:S04]  /*3e060*/  STL [R1+0x1420], R2 ;  /* 0x0014200201007387 */ /* 0x000fe80000100800 */
[----:B------:R3:W-:Y:S01]  /*3e070*/  STL [R1+0x141c], R3 ;  /* 0x00141c0301007387 */ /* 0x0007e20000100800 */
[----:B-1----:R-:W-:-:S03]  /*3e080*/  IMAD.MOV.U32 R7, RZ, RZ, R3 ;  /* 0x000000ffff077224 */ /* 0x002fc600078e0003 */
[----:B---3--:R-:W3:Y:S01]  /*3e090*/  LDL.LU R9, [R1+0x17cc] ;  /* 0x0017cc0001097983 */ /* 0x008ee20000300800 */
[----:B------:R-:W-:-:S03]  /*3e0a0*/  MOV R6, R2 ;  /* 0x0000000200067202 */ /* 0x000fc60000000f00 */
[----:B------:R-:W3:Y:S04]  /*3e0b0*/  LDL.LU R3, [R1+0x17d0] ;  /* 0x0017d00001037983 */ /* 0x000ee80000300800 */
[----:B------:R-:W3:Y:S04]  /*3e0c0*/  LDL.LU R8, [R1+0x17d4] ;  /* 0x0017d40001087983 */ /* 0x000ee80000300800 */
[----:B------:R-:W3:Y:S01]  /*3e0d0*/  LDL.LU R2, [R1+0x17d8] ;  /* 0x0017d80001027983 */ /* 0x000ee20000300800 */
[----:B------:R-:W-:-:S03]  /*3e0e0*/  UISETP.GT.AND UP1, UPT, UR16, 0x57, UPT ;  /* 0x000000571000788c */ /* 0x000fc6000bf24270 */
[----:B------:R1:W-:Y:S01]  /*3e0f0*/  LDGSTS.E [R0+0x2c008], desc[UR8][R6.64], P1 ;  /* 0x2c00800006007fae */ /* 0x0003e20008921848 */
[----:B------:R-:W-:-:S04]  /*3e100*/  USEL UR12, URZ, 0x4, !UP1 ;  /* 0x000000043f0c7887 */ /* 0x000fc8000c800000 */
[----:B------:R-:W-:Y:S01]  /*3e110*/  USEL UR12, UR12, URZ, !UP0 ;  /* 0x0000003f0c0c7287 */ /* 0x000fe2000c000000 */
[----:B------:R-:W-:Y:S02]  /*3e120*/  IADD3 R196, P1, R196, UR4, RZ ;  /* 0x00000004c4c47c10 */ /* 0x000fe4000ff3e0ff */
[----:B------:R-:W-:-:S03]  /*3e130*/  IADD3 R194, P2, R194, UR4, RZ ;  /* 0x00000004c2c27c10 */ /* 0x000fc6000ff5e0ff */
[----:B------:R-:W-:Y:S02]  /*3e140*/  ISETP.NE.U32.AND P0, PT, RZ, UR12, PT ;  /* 0x0000000cff007c0c */ /* 0x000fe4000bf05070 */
[----:B------:R-:W-:Y:S01]  /*3e150*/  IADD3.X R197, R197, UR6, RZ, P1, !PT ;  /* 0x00000006c5c57c10 */ /* 0x000fe20008ffe4ff */
[----:B-1----:R-:W-:Y:S01]  /*3e160*/  IMAD.MOV.U32 R6, RZ, RZ, R196 ;  /* 0x000000ffff067224 */ /* 0x002fe200078e00c4 */
[----:B------:R-:W-:Y:S02]  /*3e170*/  IADD3.X R195, R195, UR6, RZ, P2, !PT ;  /* 0x00000006c3c37c10 */ /* 0x000fe400097fe4ff */
[----:B------:R-:W-:Y:S01]  /*3e180*/  IADD3 R192, P1, R192, UR4, RZ ;  /* 0x00000004c0c07c10 */ /* 0x000fe2000ff3e0ff */
        /* <DEDUP_REMOVED lines=8> */
[----:B-1----:R-:W-:-:S02]  /*3e210*/  IMAD.MOV.U32 R7, RZ, RZ, R195 ;  /* 0x000000ffff077224 */ /* 0x002fc400078e00c3 */
[----:B------:R-:W-:Y:S01]  /*3e220*/  IMAD.MOV.U32 R6, RZ, RZ, R194 ;  /* 0x000000ffff067224 */ /* 0x000fe200078e00c2 */
[----:B------:R-:W-:-:S04]  /*3e230*/  USEL UR12, URZ, 0x4, !UP1 ;  /* 0x000000043f0c7887 */ /* 0x000fc8000c800000 */
[----:B------:R1:W-:Y:S01]  /*3e240*/  LDGSTS.E [R0+0x2400c], desc[UR8][R6.64], P0 ;  /* 0x2400c00006007fae */ /* 0x0003e20008121848 */
[----:B--2---:R-:W-:-:S05]  /*3e250*/  IADD3.X R193, R193, UR6, RZ, P1, !PT ;  /* 0x00000006c1c17c10 */ /* 0x004fca0008ffe4ff */
[----:B------:R2:W-:Y:S04]  /*3e260*/  STL [R1+0x1434], R193 ;  /* 0x001434c101007387 */ /* 0x0005e80000100800 */
[----:B------:R-:W3:Y:S04]  /*3e270*/  LDL.LU R195, [R1+0x17dc] ;  /* 0x0017dc0001c37983 */ /* 0x000ee80000300800 */
[----:B------:R-:W3:Y:S01]  /*3e280*/  LDL.LU R194, [R1+0x17e0] ;  /* 0x0017e00001c27983 */ /* 0x000ee20000300800 */
[----:B----4-:R-:W-:Y:S01]  /*3e290*/  IADD3 R12, P2, R12, UR4, RZ ;  /* 0x000000040c0c7c10 */ /* 0x010fe2000ff5e0ff */
[----:B-1----:R-:W-:Y:S01]  /*3e2a0*/  IMAD.MOV.U32 R7, RZ, RZ, R193 ;  /* 0x000000ffff077224 */ /* 0x002fe200078e00c1 */
[----:B------:R-:W-:-:S02]  /*3e2b0*/  MOV R6, R192 ;  /* 0x000000c000067202 */ /* 0x000fc40000000f00 */
[----:B------:R-:W-:Y:S01]  /*3e2c0*/  IADD3.X R13, R13, UR6, RZ, P2, !PT ;  /* 0x000000060d0d7c10 */ /* 0x000fe200097fe4ff */
[----:B------:R-:W-:Y:S01]  /*3e2d0*/  USEL UR12, UR12, URZ, !UP0 ;  /* 0x0000003f0c0c7287 */ /* 0x000fe2000c000000 */
[----:B------:R-:W4:Y:S01]  /*3e2e0*/  LDL.LU R192, [R1+0x17e8] ;  /* 0x0017e80001c07983 */ /* 0x000f220000300800 */
[----:B------:R-:W-:-:S03]  /*3e2f0*/  IADD3 R10, P3, R10, UR4, RZ ;  /* 0x000000040a0a7c10 */ /* 0x000fc6000ff7e0ff */
[----:B------:R-:W-:Y:S01]  /*3e300*/  STL [R1+0x1440], R12 ;  /* 0x0014400c01007387 */ /* 0x000fe20000100800 */
[----:B------:R-:W-:-:S03]  /*3e310*/  IADD3.X R11, R11, UR6, RZ, P3, !PT ;  /* 0x000000060b0b7c10 */ /* 0x000fc60009ffe4ff */
[----:B------:R1:W-:Y:S01]  /*3e320*/  STL [R1+0x143c], R13 ;  /* 0x00143c0d01007387 */ /* 0x0003e20000100800 */
[----:B------:R-:W-:-:S03]  /*3e330*/  ISETP.NE.U32.AND P1, PT, RZ, UR12, PT ;  /* 0x0000000cff007c0c */ /* 0x000fc6000bf25070 */
[----:B------:R1:W-:Y:S04]  /*3e340*/  LDGSTS.E [R0+0x2800c], desc[UR8][R6.64], P0 ;  /* 0x2800c00006007fae */ /* 0x0003e80008121848 */
[----:B------:R-:W-:Y:S04]  /*3e350*/  STL [R1+0x17c8], R10 ;  /* 0x0017c80a01007387 */ /* 0x000fe80000100800 */
[----:B--2---:R-:W2:Y:S01]  /*3e360*/  LDL.LU R193, [R1+0x17e4] ;  /* 0x0017e40001c17983 */ /* 0x004ea20000300800 */
[----:B-1----:R-:W-:Y:S01]  /*3e370*/  IMAD.MOV.U32 R6, RZ, RZ, R12 ;  /* 0x000000ffff067224 */ /* 0x002fe200078e000c */
[----:B------:R-:W-:-:S02]  /*3e380*/  MOV R7, R13 ;  /* 0x0000000d00077202 */ /* 0x000fc40000000f00 */
[----:B------:R-:W-:Y:S04]  /*3e390*/  STL [R1+0x17c4], R11 ;  /* 0x0017c40b01007387 */ /* 0x000fe80000100800 */
[----:B------:R-:W2:Y:S04]  /*3e3a0*/  LDL.LU R13, [R1+0x17ec] ;  /* 0x0017ec00010d7983 */ /* 0x000ea80000300800 */
[----:B------:R-:W2:Y:S04]  /*3e3b0*/  LDL.LU R12, [R1+0x17f0] ;  /* 0x0017f000010c7983 */ /* 0x000ea80000300800 */
[----:B------:R1:W-:Y:S02]  /*3e3c0*/  LDGSTS.E [R0+0x2c00c], desc[UR8][R6.64], P0 ;  /* 0x2c00c00006007fae */ /* 0x0003e40008121848 */
[----:B-1----:R-:W-:-:S02]  /*3e3d0*/  IMAD.MOV.U32 R6, RZ, RZ, R10 ;  /* 0x000000ffff067224 */ /* 0x002fc400078e000a */
[----:B------:R-:W-:-:S05]  /*3e3e0*/  IMAD.MOV.U32 R7, RZ, RZ, R11 ;  /* 0x000000ffff077224 */ /* 0x000fca00078e000b */
[----:B------:R1:W-:Y:S01]  /*3e3f0*/  LDGSTS.E [R0+0x30000], desc[UR8][R6.64], P1 ;  /* 0x3000000006007fae */ /* 0x0003e20008921848 */
[----:B---3--:R-:W-:-:S04]  /*3e400*/  IADD3 R3, P0, R3, UR4, RZ ;  /* 0x0000000403037c10 */ /* 0x008fc8000ff1e0ff */
[----:B------:R-:W-:Y:S01]  /*3e410*/  IADD3.X R9, R9, UR6, RZ, P0, !PT ;  /* 0x0000000609097c10 */ /* 0x000fe200087fe4ff */
[----:B------:R3:W-:Y:S01]  /*3e420*/  STL [R1+0x17d0], R3 ;  /* 0x0017d00301007387 */ /* 0x0007e20000100800 */
[----:B------:R-:W-:-:S03]  /*3e430*/  IADD3 R2, P2, R2, UR4, RZ ;  /* 0x0000000402027c10 */ /* 0x000fc6000ff5e0ff */
[----:B------:R3:W-:Y:S01]  /*3e440*/  STL [R1+0x17cc], R9 ;  /* 0x0017cc0901007387 */ /* 0x0007e20000100800 */
[----:B-1----:R-:W-:Y:S02]  /*3e450*/  MOV R6, R3 ;  /* 0x0000000300067202 */ /* 0x002fe40000000f00 */
[----:B------:R-:W-:Y:S01]  /*3e460*/  IADD3.X R8, R8, UR6, RZ, P2, !PT ;  /* 0x0000000608087c10 */ /* 0x000fe200097fe4ff */
[----:B------:R-:W-:Y:S04]  /*3e470*/  STL [R1+0x17d8], R2 ;  /* 0x0017d80201007387 */ /* 0x000fe80000100800 */
[----:B---3--:R-:W3:Y:S01]  /*3e480*/  LDL.LU R3, [R1+0x17f8] ;  /* 0x0017f80001037983 */ /* 0x008ee20000300800 */
[----:B------:R-:W-:-:S03]  /*3e490*/  IMAD.MOV.U32 R7, RZ, RZ, R9 ;  /* 0x000000ffff077224 */ /* 0x000fc600078e0009 */
[----:B------:R1:W-:Y:S04]  /*3e4a0*/  STL [R1+0x17d4], R8 ;  /* 0x0017d40801007387 */ /* 0x0003e80000100800 */
[----:B------:R-:W3:Y:S04]  /*3e4b0*/  LDL.LU R11, [R1+0x17f4] ;  /* 0x0017f400010b7983 */ /* 0x000ee80000300800 */
[----:B------:R-:W3:Y:S04]  /*3e4c0*/  LDL.LU R10, [R1+0x17fc] ;  /* 0x0017fc00010a7983 */ /* 0x000ee80000300800 */
[----:B------:R1:W-:Y:S04]  /*3e4d0*/  LDGSTS.E [R0+0x34000], desc[UR8][R6.64], P1 ;  /* 0x3400000006007fae */ /* 0x0003e80008921848 */
[----:B------:R-:W3:Y:S01]  /*3e4e0*/  LDL.LU R9, [R1+0x1800] ;  /* 0x0018000001097983 */ /* 0x000ee20000300800 */
[----:B-1----:R-:W-:Y:S01]  /*3e4f0*/  MOV R7, R8 ;  /* 0x0000000800077202 */ /* 0x002fe20000000f00 */
[----:B------:R-:W-:-:S02]  /*3e500*/  IMAD.MOV.U32 R6, RZ, RZ, R2 ;  /* 0x000000ffff067224 */ /* 0x000fc400078e0002 */
[----:B------:R-:W3:Y:S04]  /*3e510*/  LDL.LU R8, [R1+0x1804] ;  /* 0x0018040001087983 */ /* 0x000ee80000300800 */
[----:B------:R-:W3:Y:S04]  /*3e520*/  LDL.LU R2, [R1+0x1808] ;  /* 0x0018080001027983 */ /* 0x000ee80000300800 */
[----:B------:R1:W-:Y:S01]  /*3e530*/  LDGSTS.E [R0+0x38000], desc[UR8][R6.64], P1 ;  /* 0x3800000006007fae */ /* 0x0003e20008921848 */
[----:B------:R-:W-:-:S04]  /*3e540*/  UISETP.GT.AND UP1, UPT, UR16, 0x75, UPT ;  /* 0x000000751000788c */ /* 0x000fc8000bf24270 */
[----:B------:R-:W-:-:S04]  /*3e550*/  USEL UR12, URZ, 0x4, !UP1 ;  /* 0x000000043f0c7887 */ /* 0x000fc8000c800000 */
[----:B------:R-:W-:Y:S01]  /*3e560*/  USEL UR12, UR12, URZ, !UP0 ;  /* 0x0000003f0c0c7287 */ /* 0x000fe2000c000000 */
[----:B------:R-:W-:-:S04]  /*3e570*/  IADD3 R194, P0, R194, UR4, RZ ;  /* 0x00000004c2c27c10 */ /* 0x000fc8000ff1e0ff */
[----:B------:R-:W-:Y:S01]  /*3e580*/  IADD3.X R195, R195, UR6, RZ, P0, !PT ;  /* 0x00000006c3c37c10 */ /* 0x000fe200087fe4ff */
[----:B-1----:R-:W-:-:S04]  /*3e590*/  IMAD.MOV.U32 R6, RZ, RZ, R194 ;  /* 0x000000ffff067224 */ /* 0x002fc800078e00c2 */
[----:B------:R-:W-:-:S05]  /*3e5a0*/  IMAD.MOV.U32 R7, RZ, RZ, R195 ;  /* 0x000000ffff077224 */ /* 0x000fca00078e00c3 */
[----:B------:R1:W-:Y:S01]  /*3e5b0*/  LDGSTS.E [R0+0x3c000], desc[UR8][R6.64], P1 ;  /* 0x3c00000006007fae */ /* 0x0003e20008921848 */
[----:B----4-:R-:W-:-:S03]  /*3e5c0*/  IADD3 R192, P1, R192, UR4, RZ ;  /* 0x00000004c0c07c10 */ /* 0x010fc6000ff3e0ff */
[----:B------:R4:W-:Y:S04]  /*3e5d0*/  STL [R1+0x17e0], R194 ;  /* 0x0017e0c201007387 */ /* 0x0009e80000100800 */
[----:B------:R1:W-:Y:S04]  /*3e5e0*/  STL [R1+0x17dc], R195 ;  /* 0x0017dcc301007387 */ /* 0x0003e80000100800 */
[----:B------:R1:W-:Y:S01]  /*3e5f0*/  STL [R1+0x17e8], R192 ;  /* 0x0017e8c001007387 */ /* 0x0003e20000100800 */
[----:B------:R-:W-:Y:S02]  /*3e600*/  ISETP.NE.U32.AND P0, PT, RZ, UR12, PT ;  /* 0x0000000cff007c0c */ /* 0x000fe4000bf05070 */
[----:B--2---:R-:W-:-:S05]  /*3e610*/  IADD3.X R193, R193, UR6, RZ, P1, !PT ;  /* 0x00000006c1c17c10 */ /* 0x004fca0008ffe4ff */
[----:B------:R2:W-:Y:S01]  /*3e620*/  STL [R1+0x17e4], R193 ;  /* 0x0017e4c101007387 */ /* 0x0005e20000100800 */
[----:B------:R-:W-:-:S04]  /*3e630*/  IADD3 R12, P2, R12, UR4, RZ ;  /* 0x000000040c0c7c10 */ /* 0x000fc8000ff5e0ff */
[----:B------:R-:W-:Y:S01]  /*3e640*/  IADD3.X R13, R13, UR6, RZ, P2, !PT ;  /* 0x000000060d0d7c10 */ /* 0x000fe200097fe4ff */
[----:B------:R-:W-:Y:S04]  /*3e650*/  STL [R1+0x17f0], R12 ;  /* 0x0017f00c01007387 */ /* 0x000fe80000100800 */
[----:B------:R-:W2:Y:S04]  /*3e660*/  LDL.LU R196, [R1+0x1810] ;  /* 0x0018100001c47983 */ /* 0x000ea80000300800 */
[----:B------:R-:W-:Y:S04]  /*3e670*/  STL [R1+0x17ec], R13 ;  /* 0x0017ec0d01007387 */ /* 0x000fe80000100800 */
[----:B----4-:R-:W4:Y:S04]  /*3e680*/  LDL.LU R194, [R1+0x1818] ;  /* 0x0018180001c27983 */ /* 0x010f280000300800 */
[----:B------:R-:W4:Y:S01]  /*3e690*/  LDL.LU R197, [R1+0x180c] ;  /* 0x00180c0001c57983 */ /* 0x000f220000300800 */
[----:B-1----:R-:W-:Y:S01]  /*3e6a0*/  MOV R6, R192 ;  /* 0x000000c000067202 */ /* 0x002fe20000000f00 */
[----:B------:R-:W-:-:S02]  /*3e6b0*/  IMAD.MOV.U32 R7, RZ, RZ, R193 ;  /* 0x000000ffff077224 */ /* 0x000fc400078e00c1 */
[----:B------:R-:W4:Y:S04]  /*3e6c0*/  LDL.LU R195, [R1+0x1814] ;  /* 0x0018140001c37983 */ /* 0x000f280000300800 */
[----:B------:R-:W4:Y:S04]  /*3e6d0*/  LDL.LU R192, [R1+0x1820] ;  /* 0x0018200001c07983 */ /* 0x000f280000300800 */
[----:B------:R1:W-:Y:S02]  /*3e6e0*/  LDGSTS.E [R0+0x30004], desc[UR8][R6.64], P0 ;  /* 0x3000400006007fae */ /* 0x0003e40008121848 */
[----:B-1----:R-:W-:Y:S01]  /*3e6f0*/  IMAD.MOV.U32 R6, RZ, RZ, R12 ;  /* 0x000000ffff067224 */ /* 0x002fe200078e000c */
[----:B------:R-:W-:-:S05]  /*3e700*/  MOV R7, R13 ;  /* 0x0000000d00077202 */ /* 0x000fca0000000f00 */
[----:B------:R1:W-:Y:S01]  /*3e710*/  LDGSTS.E [R0+0x34004], desc[UR8][R6.64], P0 ;  /* 0x3400400006007fae */ /* 0x0003e20008121848 */
[----:B---3--:R-:W-:-:S04]  /*3e720*/  IADD3 R3, P1, R3, UR4, RZ ;  /* 0x0000000403037c10 */ /* 0x008fc8000ff3e0ff */
[----:B------:R-:W-:Y:S01]  /*3e730*/  IADD3.X R11, R11, UR6, RZ, P1, !PT ;  /* 0x000000060b0b7c10 */ /* 0x000fe20008ffe4ff */
[----:B------:R3:W-:Y:S04]  /*3e740*/  STL [R1+0x17f8], R3 ;  /* 0x0017f80301007387 */ /* 0x0007e80000100800 */
[----:B------:R-:W-:Y:S04]  /*3e750*/  STL [R1+0x17f4], R11 ;  /* 0x0017f40b01007387 */ /* 0x000fe80000100800 */
[----:B--2---:R-:W2:Y:S01]  /*3e760*/  LDL.LU R193, [R1+0x181c] ;  /* 0x00181c0001c17983 */ /* 0x004ea20000300800 */
[----:B------:R-:W-:Y:S01]  /*3e770*/  IADD3 R9, P2, R9, UR4, RZ ;  /* 0x0000000409097c10 */ /* 0x000fe2000ff5e0ff */
[----:B-1----:R-:W-:-:S02]  /*3e780*/  IMAD.MOV.U32 R6, RZ, RZ, R3 ;  /* 0x000000ffff067224 */ /* 0x002fc400078e0003 */
[----:B------:R-:W-:Y:S01]  /*3e790*/  IMAD.MOV.U32 R7, RZ, RZ, R11 ;  /* 0x000000ffff077224 */ /* 0x000fe200078e000b */
[----:B------:R-:W-:Y:S01]  /*3e7a0*/  IADD3.X R10, R10, UR6, RZ, P2, !PT ;  /* 0x000000060a0a7c10 */ /* 0x000fe200097fe4ff */
[----:B---3--:R-:W3:Y:S04]  /*3e7b0*/  LDL.LU R3, [R1+0x1828] ;  /* 0x0018280001037983 */ /* 0x008ee80000300800 */
[----:B------:R1:W-:Y:S04]  /*3e7c0*/  STL [R1+0x1800], R9 ;  /* 0x0018000901007387 */ /* 0x0003e80000100800 */
[----:B------:R1:W-:Y:S01]  /*3e7d0*/  LDGSTS.E [R0+0x38004], desc[UR8][R6.64], P0 ;  /* 0x3800400006007fae */ /* 0x0003e20008121848 */
[----:B------:R-:W-:-:S04]  /*3e7e0*/  IADD3 R2, P3, R2, UR4, RZ ;  /* 0x0000000402027c10 */ /* 0x000fc8000ff7e0ff */
[----:B------:R-:W-:Y:S01]  /*3e7f0*/  IADD3.X R8, R8, UR6, RZ, P3, !PT ;  /* 0x0000000608087c10 */ /* 0x000fe20009ffe4ff */
[----:B------:R1:W-:Y:S04]  /*3e800*/  STL [R1+0x17fc], R10 ;  /* 0x0017fc0a01007387 */ /* 0x0003e80000100800 */
[----:B------:R-:W-:Y:S01]  /*3e810*/  STL [R1+0x1808], R2 ;  /* 0x0018080201007387 */ /* 0x000fe20000100800 */
[----:B-1----:R-:W-:-:S03]  /*3e820*/  MOV R6, R9 ;  /* 0x0000000900067202 */ /* 0x002fc60000000f00 */
[----:B------:R-:W3:Y:S04]  /*3e830*/  LDL.LU R9, [R1+0x1824] ;  /* 0x0018240001097983 */ /* 0x000ee80000300800 */
[----:B------:R1:W-:Y:S04]  /*3e840*/  STL [R1+0x1804], R8 ;  /* 0x0018040801007387 */ /* 0x0003e80000100800 */
[----:B------:R-:W3:Y:S04]  /*3e850*/  LDL.LU R13, [R1+0x182c] ;  /* 0x00182c00010d7983 */ /* 0x000ee80000300800 */
[----:B------:R-:W3:Y:S01]  /*3e860*/  LDL.LU R12, [R1+0x1830] ;  /* 0x00183000010c7983 */ /* 0x000ee20000300800 */
[----:B------:R-:W-:Y:S01]  /*3e870*/  UISETP.GT.AND UP1, UPT, UR16, 0x76, UPT ;  /* 0x000000761000788c */ /* 0x000fe2000bf24270 */
[----:B------:R-:W-:-:S02]  /*3e880*/  IMAD.MOV.U32 R7, RZ, RZ, R10 ;  /* 0x000000ffff077224 */ /* 0x000fc400078e000a */
        /* <DEDUP_REMOVED lines=14> */
[----:B------:R-:W-:-:S05]  /*3e970*/  IADD3 R196, P0, R196, UR4, RZ ;  /* 0x00000004c4c47c10 */ /* 0x000fca000ff1e0ff */
[----:B-1----:R-:W-:Y:S01]  /*3e980*/  IMAD.MOV.U32 R6, RZ, RZ, R196 ;  /* 0x000000ffff067224 */ /* 0x002fe200078e00c4 */
[----:B----4-:R-:W-:Y:S02]  /*3e990*/  IADD3 R194, P2, R194, UR4, RZ ;  /* 0x00000004c2c27c10 */ /* 0x010fe4000ff5e0ff */
[----:B------:R-:W-:Y:S02]  /*3e9a0*/  IADD3.X R197, R197, UR6, RZ, P0, !PT ;  /* 0x00000006c5c57c10 */ /* 0x000fe400087fe4ff */
[----:B------:R-:W-:-:S03]  /*3e9b0*/  IADD3.X R195, R195, UR6, RZ, P2, !PT ;  /* 0x00000006c3c37c10 */ /* 0x000fc600097fe4ff */
[----:B------:R-:W-:Y:S01]  /*3e9c0*/  IMAD.MOV.U32 R7, RZ, RZ, R197 ;  /* 0x000000ffff077224 */ /* 0x000fe200078e00c5 */
[----:B------:R-:W-:-:S04]  /*3e9d0*/  IADD3 R192, P0, R192, UR4, RZ ;  /* 0x00000004c0c07c10 */ /* 0x000fc8000ff1e0ff */
[----:B------:R1:W-:Y:S02]  /*3e9e0*/  LDGSTS.E [R0+0x34008], desc[UR8][R6.64], P1 ;  /* 0x3400800006007fae */ /* 0x0003e40008921848 */
[----:B-1----:R-:W-:Y:S01]  /*3e9f0*/  MOV R6, R194 ;  /* 0x000000c200067202 */ /* 0x002fe20000000f00 */
[----:B------:R-:W-:-:S05]  /*3ea00*/  IMAD.MOV.U32 R7, RZ, RZ, R195 ;  /* 0x000000ffff077224 */ /* 0x000fca00078e00c3 */
[----:B------:R1:W-:Y:S04]  /*3ea10*/  LDGSTS.E [R0+0x38008], desc[UR8][R6.64], P1 ;  /* 0x3800800006007fae */ /* 0x0003e80008921848 */
[----:B------:R4:W-:Y:S01]  /*3ea20*/  STL [R1+0x1810], R196 ;  /* 0x001810c401007387 */ /* 0x0009e20000100800 */
[----:B-1----:R-:W-:-:S03]  /*3ea30*/  IMAD.MOV.U32 R6, RZ, RZ, R192 ;  /* 0x000000ffff067224 */ /* 0x002fc600078e00c0 */
[----:B------:R-:W-:Y:S04]  /*3ea40*/  STL [R1+0x180c], R197 ;  /* 0x00180cc501007387 */ /* 0x000fe80000100800 */
[----:B------:R1:W-:Y:S04]  /*3ea50*/  STL [R1+0x1818], R194 ;  /* 0x001818c201007387 */ /* 0x0003e80000100800 */
[----:B------:R-:W-:Y:S04]  /*3ea60*/  STL [R1+0x1814], R195 ;  /* 0x001814c301007387 */ /* 0x000fe80000100800 */
[----:B------:R-:W-:Y:S01]  /*3ea70*/  STL [R1+0x1820], R192 ;  /* 0x001820c001007387 */ /* 0x000fe20000100800 */
[----:B--2---:R-:W-:-:S04]  /*3ea80*/  IADD3.X R193, R193, UR6, RZ, P0, !PT ;  /* 0x00000006c1c17c10 */ /* 0x004fc800087fe4ff */
[----:B------:R-:W-:Y:S02]  /*3ea90*/  MOV R7, R193 ;  /* 0x000000c100077202 */ /* 0x000fe40000000f00 */
[----:B------:R-:W-:-:S03]  /*3eaa0*/  ISETP.NE.U32.AND P0, PT, RZ, UR12, PT ;  /* 0x0000000cff007c0c */ /* 0x000fc6000bf05070 */
[----:B------:R2:W-:Y:S01]  /*3eab0*/  LDGSTS.E [R0+0x3c008], desc[UR8][R6.64], P1 ;  /* 0x3c00800006007fae */ /* 0x0005e20008921848 */
[----:B---3--:R-:W-:-:S03]  /*3eac0*/  IADD3 R3, P1, R3, UR4, RZ ;  /* 0x0000000403037c10 */ /* 0x008fc6000ff3e0ff */
[----:B------:R-:W-:Y:S04]  /*3ead0*/  STL [R1+0x181c], R193 ;  /* 0x00181cc101007387 */ /* 0x000fe80000100800 */
[----:B----4-:R-:W3:Y:S04]  /*3eae0*/  LDL.LU R196, [R1+0xc44] ;  /* 0x000c440001c47983 */ /* 0x010ee80000300800 */
[----:B-1----:R-:W4:Y:S01]  /*3eaf0*/  LDL.LU R194, [R1+0xc48] ;  /* 0x000c480001c27983 */ /* 0x002f220000300800 */
[----:B--2---:R-:W-:-:S03]  /*3eb00*/  IMAD.MOV.U32 R6, RZ, RZ, R3 ;  /* 0x000000ffff067224 */ /* 0x004fc600078e0003 */
[----:B------:R-:W-:Y:S01]  /*3eb10*/  STL [R1+0x1828], R3 ;  /* 0x0018280301007387 */ /* 0x000fe20000100800 */
[----:B------:R-:W-:-:S05]  /*3eb20*/  IADD3.X R9, R9, UR6, RZ, P1, !PT ;  /* 0x0000000609097c10 */ /* 0x000fca0008ffe4ff */
[----:B------:R-:W-:Y:S01]  /*3eb30*/  IMAD.MOV.U32 R7, RZ, RZ, R9 ;  /* 0x000000ffff077224 */ /* 0x000fe200078e0009 */
[----:B------:R1:W-:Y:S04]  /*3eb40*/  STL [R1+0x1824], R9 ;  /* 0x0018240901007387 */ /* 0x0003e80000100800 */
[----:B------:R2:W-:Y:S01]  /*3eb50*/  LDGSTS.E [R0+0x3000c], desc[UR8][R6.64], P0 ;  /* 0x3000c00006007fae */ /* 0x0005e20008121848 */
[----:B------:R-:W-:-:S04]  /*3eb60*/  IADD3 R12, P2, R12, UR4, RZ ;  /* 0x000000040c0c7c10 */ /* 0x000fc8000ff5e0ff */
[----:B------:R-:W-:Y:S01]  /*3eb70*/  IADD3.X R13, R13, UR6, RZ, P2, !PT ;  /* 0x000000060d0d7c10 */ /* 0x000fe200097fe4ff */
[----:B------:R-:W-:Y:S04]  /*3eb80*/  STL [R1+0x1830], R12 ;  /* 0x0018300c01007387 */ /* 0x000fe80000100800 */
[----:B-1----:R-:W3:Y:S01]  /*3eb90*/  LDL.LU R9, [R1+0xc50] ;  /* 0x000c500001097983 */ /* 0x002ee20000300800 */
[----:B--2---:R-:W-:-:S03]  /*3eba0*/  IMAD.MOV.U32 R7, RZ, RZ, R13 ;  /* 0x000000ffff077224 */ /* 0x004fc600078e000d */
[----:B------:R1:W-:Y:S04]  /*3ebb0*/  STL [R1+0x182c], R13 ;  /* 0x00182c0d01007387 */ /* 0x0003e80000100800 */
[----:B------:R-:W2:Y:S04]  /*3ebc0*/  LDL.LU R3, [R1+0xc58] ;  /* 0x000c580001037983 */ /* 0x000ea80000300800 */
[----:B-1----:R-:W2:Y:S01]  /*3ebd0*/  LDL.LU R13, [R1+0xc4c] ;  /* 0x000c4c00010d7983 */ /* 0x002ea20000300800 */
[----:B------:R-:W-:-:S03]  /*3ebe0*/  MOV R6, R12 ;  /* 0x0000000c00067202 */ /* 0x000fc60000000f00 */
[----:B------:R-:W2:Y:S01]  /*3ebf0*/  LDL.LU R12, [R1+0xc54] ;  /* 0x000c5400010c7983 */ /* 0x000ea20000300800 */
[----:B------:R-:W-:Y:S02]  /*3ec00*/  IADD3 R10, P1, R10, UR4, RZ ;  /* 0x000000040a0a7c10 */ /* 0x000fe4000ff3e0ff */
[----:B------:R-:W-:Y:S01]  /*3ec10*/  IADD3 R2, P2, R2, UR4, RZ ;  /* 0x0000000402027c10 */ /* 0x000fe2000ff5e0ff */
[----:B------:R1:W-:Y:S01]  /*3ec20*/  LDGSTS.E [R0+0x3400c], desc[UR8][R6.64], P0 ;  /* 0x3400c00006007fae */ /* 0x0003e20008121848 */
[----:B------:R-:W-:Y:S02]  /*3ec30*/  IADD3.X R11, R11, UR6, RZ, P1, !PT ;  /* 0x000000060b0b7c10 */ /* 0x000fe40008ffe4ff */
[----:B------:R-:W-:Y:S01]  /*3ec40*/  IADD3.X R8, R8, UR6, RZ, P2, !PT ;  /* 0x0000000608087c10 */ /* 0x000fe200097fe4ff */
[----:B------:R1:W-:Y:S04]  /*3ec50*/  STL [R1+0x1838], R10 ;  /* 0x0018380a01007387 */ /* 0x0003e80000100800 */
[----:B------:R1:W-:Y:S04]  /*3ec60*/  STL [R1+0x1834], R11 ;  /* 0x0018340b01007387 */ /* 0x0003e80000100800 */
[----:B------:R-:W-:Y:S01]  /*3ec70*/  STL [R1+0x1840], R2 ;  /* 0x0018400201007387 */ /* 0x000fe20000100800 */
[----:B-1----:R-:W-:Y:S01]  /*3ec80*/  IMAD.MOV.U32 R6, RZ, RZ, R10 ;  /* 0x000000ffff067224 */ /* 0x002fe200078e000a */
[----:B------:R-:W-:-:S02]  /*3ec90*/  MOV R7, R11 ;  /* 0x0000000b00077202 */ /* 0x000fc40000000f00 */
[----:B------:R1:W-:Y:S04]  /*3eca0*/  STL [R1+0x183c], R8 ;  /* 0x00183c0801007387 */ /* 0x0003e80000100800 */
[----:B------:R-:W2:Y:S04]  /*3ecb0*/  LDL.LU R193, [R1+0xc5c] ;  /* 0x000c5c0001c17983 */ /* 0x000ea80000300800 */
[----:B------:R-:W2:Y:S04]  /*3ecc0*/  LDL.LU R10, [R1+0xc60] ;  /* 0x000c6000010a7983 */ /* 0x000ea80000300800 */
[----:B------:R1:W-:Y:S04]  /*3ecd0*/  LDGSTS.E [R0+0x3800c], desc[UR8][R6.64], P0 ;  /* 0x3800c00006007fae */ /* 0x0003e80008121848 */
[----:B------:R-:W2:Y:S01]  /*3ece0*/  LDL.LU R11, [R1+0xc64] ;  /* 0x000c6400010b7983 */ /* 0x000ea20000300800 */
[----:B-1----:R-:W-:-:S03]  /*3ecf0*/  IMAD.MOV.U32 R7, RZ, RZ, R8 ;  /* 0x000000ffff077224 */ /* 0x002fc600078e0008 */
[----:B------:R-:W2:Y:S04]  /*3ed00*/  LDL.LU R8, [R1+0xc68] ;  /* 0x000c680001087983 */ /* 0x000ea80000300800 */
[----:B------:R-:W2:Y:S04]  /*3ed10*/  LDL.LU R195, [R1+0xc6c] ;  /* 0x000c6c0001c37983 */ /* 0x000ea80000300800 */
[----:B------:R-:W2:Y:S01]  /*3ed20*/  LDL.LU R192, [R1+0xc70] ;  /* 0x000c700001c07983 */ /* 0x000ea20000300800 */
[----:B------:R-:W-:-:S04]  /*3ed30*/  UISETP.GT.AND UP1, UPT, UR16, 0x18, UPT ;  /* 0x000000181000788c */ /* 0x000fc8000bf24270 */
[----:B------:R-:W-:Y:S01]  /*3ed40*/  USEL UR12, URZ, 0x4, !UP1 ;  /* 0x000000043f0c7887 */ /* 0x000fe2000c800000 */
[----:B------:R-:W-:-:S03]  /*3ed50*/  IMAD.MOV.U32 R6, RZ, RZ, R2 ;  /* 0x000000ffff067224 */ /* 0x000fc600078e0002 */
[----:B------:R-:W-:Y:S02]  /*3ed60*/  USEL UR12, UR12, URZ, !UP0 ;  /* 0x0000003f0c0c7287 */ /* 0x000fe4000c000000 */
[----:B------:R1:W-:Y:S04]  /*3ed70*/  LDGSTS.E [R0+0x3c00c], desc[UR8][R6.64], P0 ;  /* 0x3c00c00006007fae */ /* 0x0003e80008121848 */
[----:B------:R-:W-:Y:S02]  /*3ed80*/  ISETP.NE.U32.AND P0, PT, RZ, UR12, PT ;  /* 0x0000000cff007c0c */ /* 0x000fe4000bf05070 */
[----:B------:R-:W-:-:S04]  /*3ed90*/  LOP3.LUT R2, R4, 0x60, RZ, 0x3c, !PT ;  /* 0x0000006004027812 */ /* 0x000fc800078e3cff */
[----:B------:R-:W-:Y:S02]  /*3eda0*/  IADD3 R2, R2, UR17, RZ ;  /* 0x0000001102027c10 */ /* 0x000fe4000fffe0ff */
[----:B----4-:R-:W-:-:S04]  /*3edb0*/  IADD3 R194, P1, R194, UR4, RZ ;  /* 0x00000004c2c27c10 */ /* 0x010fc8000ff3e0ff */
[----:B---3--:R-:W-:Y:S01]  /*3edc0*/  IADD3.X R196, R196, UR6, RZ, P1, !PT ;  /* 0x00000006c4c47c10 */ /* 0x008fe20008ffe4ff */
[----:B-1----:R-:W-:Y:S01]  /*3edd0*/  IMAD.MOV.U32 R6, RZ, RZ, R194 ;  /* 0x000000ffff067224 */ /* 0x002fe200078e00c2 */
[----:B------:R-:W-:Y:S03]  /*3ede0*/  STL [R1+0xc48], R194 ;  /* 0x000c48c201007387 */ /* 0x000fe60000100800 */
[----:B------:R-:W-:Y:S01]  /*3edf0*/  IMAD.MOV.U32 R7, RZ, RZ, R196 ;  /* 0x000000ffff077224 */ /* 0x000fe200078e00c4 */
[----:B------:R-:W-:Y:S04]  /*3ee00*/  STL [R1+0xc44], R196 ;  /* 0x000c44c401007387 */ /* 0x000fe80000100800 */
[----:B------:R-:W3:Y:S04]  /*3ee10*/  LDL.LU R0, [R1+0xc78] ;  /* 0x000c780001007983 */ /* 0x000ee80000300800 */
[----:B------:R1:W-:Y:S01]  /*3ee20*/  LDGSTS.E [R2], desc[UR8][R6.64], P0 ;  /* 0x0000000006027fae */ /* 0x0003e20008121848 */
[----:B------:R-:W-:-:S05]  /*3ee30*/  IADD3 R9, P1, R9, UR4, RZ ;  /* 0x0000000409097c10 */ /* 0x000fca000ff3e0ff */
[----:B------:R4:W-:Y:S01]  /*3ee40*/  STL [R1+0xc50], R9 ;  /* 0x000c500901007387 */ /* 0x0009e20000100800 */
[----:B--2---:R-:W-:Y:S02]  /*3ee50*/  IADD3 R3, P2, R3, UR4, RZ ;  /* 0x0000000403037c10 */ /* 0x004fe4000ff5e0ff */
[----:B------:R-:W-:Y:S02]  /*3ee60*/  IADD3.X R13, R13, UR6, RZ, P1, !PT ;  /* 0x000000060d0d7c10 */ /* 0x000fe40008ffe4ff */
[----:B-1----:R-:W-:-:S03]  /*3ee70*/  MOV R6, R9 ;  /* 0x0000000900067202 */ /* 0x002fc60000000f00 */
[----:B------:R1:W-:Y:S04]  /*3ee80*/  STL [R1+0xc4c], R13 ;  /* 0x000c4c0d01007387 */ /* 0x0003e80000100800 */
[----:B------:R-:W-:Y:S01]  /*3ee90*/  STL [R1+0xc58], R3 ;  /* 0x000c580301007387 */ /* 0x000fe20000100800 */
[----:B------:R-:W-:-:S03]  /*3eea0*/  IADD3.X R12, R12, UR6, RZ, P2, !PT ;  /* 0x000000060c0c7c10 */ /* 0x000fc600097fe4ff */
[----:B----4-:R-:W2:Y:S01]  /*3eeb0*/  LDL.LU R9, [R1+0xc74] ;  /* 0x000c740001097983 */ /* 0x010ea20000300800 */
[----:B------:R-:W-:-:S03]  /*3eec0*/  IMAD.MOV.U32 R7, RZ, RZ, R13 ;  /* 0x000000ffff077224 */ /* 0x000fc600078e000d */
[----:B------:R4:W-:Y:S04]  /*3eed0*/  STL [R1+0xc54], R12 ;  /* 0x000c540c01007387 */ /* 0x0009e80000100800 */
[----:B------:R4:W-:Y:S04]  /*3eee0*/  LDGSTS.E [R2+0x4000], desc[UR8][R6.64], P0 ;  /* 0x0400000006027fae */ /* 0x0009e80008121848 */
[----:B-1----:R-:W2:Y:S01]  /*3eef0*/  LDL.LU R13, [R1+0xc7c] ;  /* 0x000c7c00010d7983 */ /* 0x002ea20000300800 */
[----:B----4-:R-:W-:-:S03]  /*3ef00*/  MOV R7, R12 ;  /* 0x0000000c00077202 */ /* 0x010fc60000000f00 */
[----:B------:R-:W4:Y:S01]  /*3ef10*/  LDL.LU R12, [R1+0xc80] ;  /* 0x000c8000010c7983 */ /* 0x000f220000300800 */
[----:B------:R-:W-:-:S03]  /*3ef20*/  IMAD.MOV.U32 R6, RZ, RZ, R3 ;  /* 0x000000ffff067224 */ /* 0x000fc600078e0003 */
[----:B------:R-:W4:Y:S04]  /*3ef30*/  LDL.LU R194, [R1+0xc84] ;  /* 0x000c840001c27983 */ /* 0x000f280000300800 */
[----:B------:R-:W4:Y:S01]  /*3ef40*/  LDL.LU R3, [R1+0xc88] ;  /* 0x000c880001037983 */ /* 0x000f220000300800 */
[----:B------:R-:W-:-:S03]  /*3ef50*/  IADD3 R10, P1, R10, UR4, RZ ;  /* 0x000000040a0a7c10 */ /* 0x000fc6000ff3e0ff */
[----:B------:R1:W-:Y:S01]  /*3ef60*/  LDGSTS.E [R2+0x8000], desc[UR8][R6.64], P0 ;  /* 0x0800000006027fae */ /* 0x0003e20008121848 */
[----:B------:R-:W-:Y:S02]  /*3ef70*/  IADD3.X R193, R193, UR6, RZ, P1, !PT ;  /* 0x00000006c1c17c10 */ /* 0x000fe40008ffe4ff */
[----:B------:R-:W-:Y:S01]  /*3ef80*/  IADD3 R8, P1, R8, UR4, RZ ;  /* 0x0000000408087c10 */ /* 0x000fe2000ff3e0ff */
[----:B------:R1:W-:Y:S03]  /*3ef90*/  STL [R1+0xc60], R10 ;  /* 0x000c600a01007387 */ /* 0x0003e60000100800 */
[----:B------:R-:W-:Y:S01]  /*3efa0*/  IADD3.X R11, R11, UR6, RZ, P1, !PT ;  /* 0x000000060b0b7c10 */ /* 0x000fe20008ffe4ff */
[----:B------:R1:W-:Y:S01]  /*3efb0*/  STL [R1+0xc5c], R193 ;  /* 0x000c5cc101007387 */ /* 0x0003e20000100800 */
[----:B------:R-:W-:Y:S01]  /*3efc0*/  IADD3 R192, P2, R192, UR4, RZ ;  /* 0x00000004c0c07c10 */ /* 0x000fe2000ff5e0ff */
[----:B-1----:R-:W-:-:S02]  /*3efd0*/  IMAD.MOV.U32 R6, RZ, RZ, R10 ;  /* 0x000000ffff067224 */ /* 0x002fc400078e000a */
[----:B------:R-:W-:Y:S01]  /*3efe0*/  IMAD.MOV.U32 R7, RZ, RZ, R193 ;  /* 0x000000ffff077224 */ /* 0x000fe200078e00c1 */
[----:B------:R-:W4:Y:S01]  /*3eff0*/  LDL.LU R10, [R1+0xc90] ;  /* 0x000c9000010a7983 */ /* 0x000f220000300800 */
[----:B------:R-:W-:Y:S01]  /*3f000*/  IADD3.X R195, R195, UR6, RZ, P2, !PT ;  /* 0x00000006c3c37c10 */ /* 0x000fe200097fe4ff */
[----:B------:R-:W-:Y:S02]  /*3f010*/  UISETP.GT.AND UP1, UPT, UR16, 0x19, UPT ;  /* 0x000000191000788c */ /* 0x000fe4000bf24270 */
[----:B------:R-:W-:Y:S04]  /*3f020*/  STL [R1+0xc68], R8 ;  /* 0x000c680801007387 */ /* 0x000fe80000100800 */
[----:B------:R1:W-:Y:S01]  /*3f030*/  STL [R1+0xc64], R11 ;  /* 0x000c640b01007387 */ /* 0x0003e20000100800 */
[----:B------:R-:W-:-:S03]  /*3f040*/  USEL UR12, URZ, 0x4, !UP1 ;  /* 0x000000043f0c7887 */ /* 0x000fc6000c800000 */
[----:B------:R2:W-:Y:S04]  /*3f050*/  STL [R1+0xc70], R192 ;  /* 0x000c70c001007387 */ /* 0x0005e80000100800 */
[----:B------:R1:W-:Y:S04]  /*3f060*/  LDGSTS.E [R2+0xc000], desc[UR8][R6.64], P0 ;  /* 0x0c00000006027fae */ /* 0x0003e80008121848 */
[----:B------:R-:W4:Y:S04]  /*3f070*/  LDL.LU R193, [R1+0xc8c] ;  /* 0x000c8c0001c17983 */ /* 0x000f280000300800 */
[----:B------:R-:W-:Y:S01]  /*3f080*/  STL [R1+0xc6c], R195 ;  /* 0x000c6cc301007387 */ /* 0x000fe20000100800 */
[----:B-1----:R-:W-:Y:S01]  /*3f090*/  IMAD.MOV.U32 R7, RZ, RZ, R11 ;  /* 0x000000ffff077224 */ /* 0x002fe200078e000b */
[----:B------:R-:W-:-:S02]  /*3f0a0*/  MOV R6, R8 ;  /* 0x0000000800067202 */ /* 0x000fc40000000f00 */
[----:B------:R-:W4:Y:S01]  /*3f0b0*/  LDL.LU R11, [R1+0xc94] ;  /* 0x000c9400010b7983 */ /* 0x000f220000300800 */
[----:B------:R-:W-:-:S03]  /*3f0c0*/  USEL UR12, UR12, URZ, !UP0 ;  /* 0x0000003f0c0c7287 */ /* 0x000fc6000c000000 */
[----:B------:R-:W4:Y:S03]  /*3f0d0*/  LDL.LU R8, [R1+0xc98] ;  /* 0x000c980001087983 */ /* 0x000f260000300800 */
[----:B------:R-:W-:-:S13]  /*3f0e0*/  ISETP.NE.U32.AND P0, PT, RZ, UR12, PT ;  /* 0x0000000cff007c0c */ /* 0x000fda000bf05070 */
[----:B------:R1:W-:Y:S02]  /*3f0f0*/  LDGSTS.E [R2+0x4], desc[UR8][R6.64], P0 ;  /* 0x0000400006027fae */ /* 0x0003e40008121848 */
[----:B-1----:R-:W-:Y:S01]  /*3f100*/  IMAD.MOV.U32 R6, RZ, RZ, R192 ;  /* 0x000000ffff067224 */ /* 0x002fe200078e00c0 */
[----:B------:R-:W-:-:S05]  /*3f110*/  MOV R7, R195 ;  /* 0x000000c300077202 */ /* 0x000fca0000000f00 */
[----:B------:R1:W-:Y:S01]  /*3f120*/  LDGSTS.E [R2+0x4004], desc[UR8][R6.64], P0 ;  /* 0x0400400006027fae */ /* 0x0003e20008121848 */
[----:B---3--:R-:W-:-:S05]  /*3f130*/  IADD3 R0, P1, R0, UR4, RZ ;  /* 0x0000000400007c10 */ /* 0x008fca000ff3e0ff */
[----:B------:R-:W-:Y:S01]  /*3f140*/  STL [R1+0xc78], R0 ;  /* 0x000c780001007387 */ /* 0x000fe20000100800 */
[----:B-1----:R-:W-:Y:S01]  /*3f150*/  IMAD.MOV.U32 R6, RZ, RZ, R0 ;  /* 0x000000ffff067224 */ /* 0x002fe200078e0000 */
[----:B--2---:R-:W-:-:S05]  /*3f160*/  IADD3.X R9, R9, UR6, RZ, P1, !PT ;  /* 0x0000000609097c10 */ /* 0x004fca0008ffe4ff */
[----:B------:R1:W-:Y:S01]  /*3f170*/  STL [R1+0xc74], R9 ;  /* 0x000c740901007387 */ /* 0x0003e20000100800 */
[----:B------:R-:W-:-:S03]  /*3f180*/  IMAD.MOV.U32 R7, RZ, RZ, R9 ;  /* 0x000000ffff077224 */ /* 0x000fc600078e0009 */
[----:B------:R-:W2:Y:S04]  /*3f190*/  LDL.LU R192, [R1+0xc9c] ;  /* 0x000c9c0001c07983 */ /* 0x000ea80000300800 */
[----:B------:R3:W-:Y:S04]  /*3f1a0*/  LDGSTS.E [R2+0x8004], desc[UR8][R6.64], P0 ;  /* 0x0800400006027fae */ /* 0x0007e80008121848 */
[----:B-1----:R-:W2:Y:S04]  /*3f1b0*/  LDL.LU R9, [R1+0xca0] ;  /* 0x000ca00001097983 */ /* 0x002ea80000300800 */
[----:B------:R-:W2:Y:S01]  /*3f1c0*/  LDL.LU R0, [R1+0xca8] ;  /* 0x000ca80001007983 */ /* 0x000ea20000300800 */
[----:B----4-:R-:W-:-:S04]  /*3f1d0*/  IADD3 R12, P2, R12, UR4, RZ ;  /* 0x000000040c0c7c10 */ /* 0x010fc8000ff5e0ff */
[----:B------:R-:W-:Y:S02]  /*3f1e0*/  IADD3.X R13, R13, UR6, RZ, P2, !PT ;  /* 0x000000060d0d7c10 */ /* 0x000fe400097fe4ff */
[----:B------:R-:W-:Y:S01]  /*3f1f0*/  IADD3 R3, P3, R3, UR4, RZ ;  /* 0x0000000403037c10 */ /* 0x000fe2000ff7e0ff */
[----:B------:R-:W-:Y:S03]  /*3f200*/  STL [R1+0xc80], R12 ;  /* 0x000c800c01007387 */ /* 0x000fe60000100800 */
[----:B------:R-:W-:Y:S01]  /*3f210*/  IADD3.X R194, R194, UR6, RZ, P3, !PT ;  /* 0x00000006c2c27c10 */ /* 0x000fe20009ffe4ff */
[----:B------:R1:W-:Y:S01]  /*3f220*/  STL [R1+0xc7c], R13 ;  /* 0x000c7c0d01007387 */ /* 0x0003e20000100800 */
[----:B---3--:R-:W-:-:S03]  /*3f230*/  IMAD.MOV.U32 R7, RZ, RZ, R13 ;  /* 0x000000ffff077224 */ /* 0x008fc600078e000d */
[----:B------:R3:W-:Y:S01]  /*3f240*/  STL [R1+0xc88], R3 ;  /* 0x000c880301007387 */ /* 0x0007e20000100800 */
[----:B------:R-:W-:-:S03]  /*3f250*/  MOV R6, R12 ;  /* 0x0000000c00067202 */ /* 0x000fc60000000f00 */
[----:B-1----:R-:W4:Y:S04]  /*3f260*/  LDL.LU R13, [R1+0xca4] ;  /* 0x000ca400010d7983 */ /* 0x002f280000300800 */
[----:B------:R-:W-:Y:S04]  /*3f270*/  STL [R1+0xc84], R194 ;  /* 0x000c84c201007387 */ /* 0x000fe80000100800 */
[----:B------:R-:W4:Y:S04]  /*3f280*/  LDL.LU R195, [R1+0xcac] ;  /* 0x000cac0001c37983 */ /* 0x000f280000300800 */
[----:B------:R-:W4:Y:S01]  /*3f290*/  LDL.LU R12, [R1+0xcb0] ;  /* 0x000cb000010c7983 */ /* 0x000f220000300800 */
        /* <DEDUP_REMOVED lines=8> */
[----:B---3--:R-:W3:Y:S01]  /*3f320*/  LDL.LU R3, [R1+0xcb8] ;  /* 0x000cb80001037983 */ /* 0x008ee20000300800 */
[----:B------:R-:W-:-:S03]  /*3f330*/  IADD3.X R193, R193, UR6, RZ, P0, !PT ;  /* 0x00000006c1c17c10 */ /* 0x000fc600087fe4ff */
[----:B------:R1:W-:Y:S01]  /*3f340*/  STL [R1+0xc90], R10 ;  /* 0x000c900a01007387 */ /* 0x0003e20000100800 */
[----:B------:R-:W-:-:S03]  /*3f350*/  IADD3 R8, P2, R8, UR4, RZ ;  /* 0x0000000408087c10 */ /* 0x000fc6000ff5e0ff */
[----:B------:R-:W-:Y:S04]  /*3f360*/  STL [R1+0xc8c], R193 ;  /* 0x000c8cc101007387 */ /* 0x000fe80000100800 */
[----:B------:R1:W-:Y:S04]  /*3f370*/  LDGSTS.E [R2+0x8], desc[UR8][R6.64], P1 ;  /* 0x0000800006027fae */ /* 0x0003e80008921848 */
[----:B------:R-:W-:Y:S01]  /*3f380*/  STL [R1+0xc98], R8 ;  /* 0x000c980801007387 */ /* 0x000fe20000100800 */
[----:B------:R-:W-:Y:S01]  /*3f390*/  IADD3.X R11, R11, UR6, RZ, P2, !PT ;  /* 0x000000060b0b7c10 */ /* 0x000fe200097fe4ff */
[----:B-1----:R-:W-:-:S02]  /*3f3a0*/  IMAD.MOV.U32 R6, RZ, RZ, R10 ;  /* 0x000000ffff067224 */ /* 0x002fc400078e000a */
[----:B------:R-:W3:Y:S01]  /*3f3b0*/  LDL.LU R10, [R1+0xcb4] ;  /* 0x000cb400010a7983 */ /* 0x000ee20000300800 */
[----:B------:R-:W-:-:S03]  /*3f3c0*/  IMAD.MOV.U32 R7, RZ, RZ, R193 ;  /* 0x000000ffff077224 */ /* 0x000fc600078e00c1 */
[----:B------:R1:W-:Y:S04]  /*3f3d0*/  STL [R1+0xc94], R11 ;  /* 0x000c940b01007387 */ /* 0x0003e80000100800 */
[----:B------:R1:W-:Y:S04]  /*3f3e0*/  LDGSTS.E [R2+0x4008], desc[UR8][R6.64], P1 ;  /* 0x0400800006027fae */ /* 0x0003e80008921848 */
[----:B------:R-:W3:Y:S01]  /*3f3f0*/  LDL.LU R194, [R1+0xcbc] ;  /* 0x000cbc0001c27983 */ /* 0x000ee20000300800 */
[----:B-1----:R-:W-:-:S03]  /*3f400*/  IMAD.MOV.U32 R7, RZ, RZ, R11 ;  /* 0x000000ffff077224 */ /* 0x002fc600078e000b */
[----:B------:R-:W3:Y:S01]  /*3f410*/  LDL.LU R11, [R1+0xcc0] ;  /* 0x000cc000010b7983 */ /* 0x000ee20000300800 */
[----:B------:R-:W-:-:S03]  /*3f420*/  MOV R6, R8 ;  /* 0x0000000800067202 */ /* 0x000fc60000000f00 */
[----:B------:R-:W3:Y:S04]  /*3f430*/  LDL.LU R193, [R1+0x1044] ;  /* 0x0010440001c17983 */ /* 0x000ee80000300800 */
[----:B------:R-:W3:Y:S04]  /*3f440*/  LDL.LU R8, [R1+0x1048] ;  /* 0x0010480001087983 */ /* 0x000ee80000300800 */
        /* <DEDUP_REMOVED lines=10> */
[----:B----4-:R-:W-:-:S03]  /*3f4f0*/  IADD3.X R13, R13, UR6, RZ, P1, !PT ;  /* 0x000000060d0d7c10 */ /* 0x010fc60008ffe4ff */
[----:B------:R-:W-:Y:S01]  /*3f500*/  STL [R1+0xca8], R0 ;  /* 0x000ca80001007387 */ /* 0x000fe20000100800 */
[----:B------:R-:W-:-:S03]  /*3f510*/  IADD3 R12, P2, R12, UR4, RZ ;  /* 0x000000040c0c7c10 */ /* 0x000fc6000ff5e0ff */
[----:B------:R4:W-:Y:S01]  /*3f520*/  STL [R1+0xca4], R13 ;  /* 0x000ca40d01007387 */ /* 0x0009e20000100800 */
[----:B------:R-:W-:-:S03]  /*3f530*/  IADD3.X R195, R195, UR6, RZ, P2, !PT ;  /* 0x00000006c3c37c10 */ /* 0x000fc600097fe4ff */
[----:B------:R3:W-:Y:S01]  /*3f540*/  STL [R1+0xcb0], R12 ;  /* 0x000cb00c01007387 */ /* 0x0007e20000100800 */
[----:B-1----:R-:W-:-:S03]  /*3f550*/  IMAD.MOV.U32 R7, RZ, RZ, R13 ;  /* 0x000000ffff077224 */ /* 0x002fc600078e000d */
[----:B------:R-:W2:Y:S01]  /*3f560*/  LDL.LU R192, [R1+0x104c] ;  /* 0x00104c0001c07983 */ /* 0x000ea20000300800 */
[----:B------:R-:W-:-:S03]  /*3f570*/  IMAD.MOV.U32 R6, RZ, RZ, R0 ;  /* 0x000000ffff067224 */ /* 0x000fc600078e0000 */
[----:B------:R-:W-:Y:S04]  /*3f580*/  STL [R1+0xcac], R195 ;  /* 0x000cacc301007387 */ /* 0x000fe80000100800 */
[----:B----4-:R-:W4:Y:S04]  /*3f590*/  LDL.LU R13, [R1+0x1054] ;  /* 0x00105400010d7983 */ /* 0x010f280000300800 */
[----:B------:R-:W4:Y:S01]  /*3f5a0*/  LDL.LU R0, [R1+0x1058] ;  /* 0x0010580001007983 */ /* 0x000f220000300800 */
[----:B------:R-:W-:-:S04]  /*3f5b0*/  UISETP.GT.AND UP1, UPT, UR16, 0x1b, UPT ;  /* 0x0000001b1000788c */ /* 0x000fc8000bf24270 */
[----:B------:R-:W-:-:S04]  /*3f5c0*/  USEL UR12, URZ, 0x4, !UP1 ;  /* 0x000000043f0c7887 */ /* 0x000fc8000c800000 */
[----:B------:R-:W-:-:S06]  /*3f5d0*/  USEL UR12, UR12, URZ, !UP0 ;  /* 0x0000003f0c0c7287 */ /* 0x000fcc000c000000 */
[----:B------:R-:W-:Y:S02]  /*3f5e0*/  ISETP.NE.U32.AND P0, PT, RZ, UR12, PT ;  /* 0x0000000cff007c0c */ /* 0x000fe4000bf05070 */
[----:B---3--:R-:W-:-:S04]  /*3f5f0*/  IADD3 R3, P1, R3, UR4, RZ ;  /* 0x0000000403037c10 */ /* 0x008fc8000ff3e0ff */
[----:B------:R-:W-:-:S07]  /*3f600*/  IADD3.X R10, R10, UR6, RZ, P1, !PT ;  /* 0x000000060a0a7c10 */ /* 0x000fce0008ffe4ff */
[----:B------:R1:W-:Y:S04]  /*3f610*/  LDGSTS.E [R2+0xc], desc[UR8][R6.64], P0 ;  /* 0x0000c00006027fae */ /* 0x0003e80008121848 */
[----:B------:R3:W-:Y:S01]  /*3f620*/  STL [R1+0xcb8], R3 ;  /* 0x000cb80301007387 */ /* 0x0007e20000100800 */
[----:B-1----:R-:W-:Y:S01]  /*3f630*/  MOV R6, R12 ;  /* 0x0000000c00067202 */ /* 0x002fe20000000f00 */
[----:B------:R-:W-:Y:S02]  /*3f640*/  IMAD.MOV.U32 R7, RZ, RZ, R195 ;  /* 0x000000ffff077224 */ /* 0x000fe400078e00c3 */
[----:B------:R1:W-:Y:S04]  /*3f650*/  STL [R1+0xcb4], R10 ;  /* 0x000cb40a01007387 */ /* 0x0003e80000100800 */
[----:B------:R1:W-:Y:S04]  /*3f660*/  LDGSTS.E [R2+0x400c], desc[UR8][R6.64], P0 ;  /* 0x0400c00006027fae */ /* 0x0003e80008121848 */
[----:B------:R-:W4:Y:S01]  /*3f670*/  LDL.LU R12, [R1+0x105c] ;  /* 0x00105c00010c7983 */ /* 0x000f220000300800 */
[----:B------:R-:W-:Y:S01]  /*3f680*/  IADD3 R11, P2, R11, UR4, RZ ;  /* 0x000000040b0b7c10 */ /* 0x000fe2000ff5e0ff */
[----:B-1----:R-:W-:-:S02]  /*3f690*/  IMAD.MOV.U32 R6, RZ, RZ, R3 ;  /* 0x000000ffff067224 */ /* 0x002fc400078e0003 */
[----:B---3--:R-:W3:Y:S01]  /*3f6a0*/  LDL.LU R3, [R1+0x1060] ;  /* 0x0010600001037983 */ /* 0x008ee20000300800 */
[----:B------:R-:W-:Y:S02]  /*3f6b0*/  IADD3 R8, P3, R8, UR4, RZ ;  /* 0x0000000408087c10 */ /* 0x000fe4000ff7e0ff */
[----:B------:R-:W-:Y:S02]  /*3f6c0*/  MOV R7, R10 ;  /* 0x0000000a00077202 */ /* 0x000fe40000000f00 */
[----:B------:R-:W-:Y:S01]  /*3f6d0*/  IADD3.X R194, R194, UR6, RZ, P2, !PT ;  /* 0x00000006c2c27c10 */ /* 0x000fe200097fe4ff */
[----:B------:R-:W3:Y:S01]  /*3f6e0*/  LDL.LU R10, [R1+0x1068] ;  /* 0x00106800010a7983 */ /* 0x000ee20000300800 */
[----:B------:R-:W-:-:S03]  /*3f6f0*/  IADD3.X R193, R193, UR6, RZ, P3, !PT ;  /* 0x00000006c1c17c10 */ /* 0x000fc60009ffe4ff */
[----:B------:R1:W-:Y:S04]  /*3f700*/  STL [R1+0xcc0], R11 ;  /* 0x000cc00b01007387 */ /* 0x0003e80000100800 */
[----:B------:R1:W-:Y:S04]  /*3f710*/  LDGSTS.E [R2+0x800c], desc[UR8][R6.64], P0 ;  /* 0x0800c00006027fae */ /* 0x0003e80008121848 */
[----:B------:R1:W-:Y:S04]  /*3f720*/  STL [R1+0xcbc], R194 ;  /* 0x000cbcc201007387 */ /* 0x0003e80000100800 */
[----:B------:R1:W-:Y:S02]  /*3f730*/  STL [R1+0x1048], R8 ;  /* 0x0010480801007387 */ /* 0x0003e40000100800 */
[----:B-1----:R-:W-:-:S02]  /*3f740*/  IMAD.MOV.U32 R6, RZ, RZ, R11 ;  /* 0x000000ffff067224 */ /* 0x002fc400078e000b */
[----:B------:R-:W3:Y:S01]  /*3f750*/  LDL.LU R11, [R1+0x1064] ;  /* 0x00106400010b7983 */ /* 0x000ee20000300800 */
[----:B------:R-:W-:-:S03]  /*3f760*/  IMAD.MOV.U32 R7, RZ, RZ, R194 ;  /* 0x000000ffff077224 */ /* 0x000fc600078e00c2 */
[----:B------:R-:W-:Y:S04]  /*3f770*/  STL [R1+0x1044], R193 ;  /* 0x001044c101007387 */ /* 0x000fe80000100800 */
[----:B------:R-:W3:Y:S01]  /*3f780*/  LDL.LU R195, [R1+0x106c] ;  /* 0x00106c0001c37983 */ /* 0x000ee20000300800 */
[----:B------:R-:W-:-:S03]  /*3f790*/  UISETP.GT.AND UP1, UPT, UR16, 0x38, UPT ;  /* 0x000000381000788c */ /* 0x000fc6000bf24270 */
[----:B------:R-:W3:Y:S01]  /*3f7a0*/  LDL.LU R194, [R1+0x1070] ;  /* 0x0010700001c27983 */ /* 0x000ee20000300800 */
[----:B------:R-:W-:-:S03]  /*3f7b0*/  USEL UR12, URZ, 0x4, !UP1 ;  /* 0x000000043f0c7887 */ /* 0x000fc6000c800000 */
[----:B------:R1:W-:Y:S01]  /*3f7c0*/  LDGSTS.E [R2+0xc00c], desc[UR8][R6.64], P0 ;  /* 0x0c00c00006027fae */ /* 0x0003e20008121848 */
[----:B------:R-:W-:-:S06]  /*3f7d0*/  USEL UR12, UR12, URZ, !UP0 ;  /* 0x0000003f0c0c7287 */ /* 0x000fcc000c000000 */
[----:B------:R-:W-:Y:S02]  /*3f7e0*/  ISETP.NE.U32.AND P1, PT, RZ, UR12, PT ;  /* 0x0000000cff007c0c */ /* 0x000fe4000bf25070 */
[----:B-1----:R-:W-:Y:S01]  /*3f7f0*/  MOV R6, R8 ;  /* 0x0000000800067202 */ /* 0x002fe20000000f00 */
[----:B------:R-:W-:Y:S01]  /*3f800*/  IMAD.MOV.U32 R7, RZ, RZ, R193 ;  /* 0x000000ffff077224 */ /* 0x000fe200078e00c1 */
[----:B------:R-:W3:Y:S09]  /*3f810*/  LDL.LU R8, [R1+0x1078] ;  /* 0x0010780001087983 */ /* 0x000ef20000300800 */
[----:B------:R1:W-:Y:S01]  /*3f820*/  LDGSTS.E [R2+0x10000], desc[UR8][R6.64], P1 ;  /* 0x1000000006027fae */ /* 0x0003e20008921848 */
[----:B--2---:R-:W-:-:S05]  /*3f830*/  IADD3 R9, P0, R9, UR4, RZ ;  /* 0x0000000409097c10 */ /* 0x004fca000ff1e0ff */
[----:B------:R2:W-:Y:S01]  /*3f840*/  STL [R1+0x1050], R9 ;  /* 0x0010500901007387 */ /* 0x0005e20000100800 */
[----:B-1----:R-:W-:Y:S01]  /*3f850*/  IMAD.MOV.U32 R6, RZ, RZ, R9 ;  /* 0x000000ffff067224 */ /* 0x002fe200078e0009 */
[----:B------:R-:W-:-:S05]  /*3f860*/  IADD3.X R192, R192, UR6, RZ, P0, !PT ;  /* 0x00000006c0c07c10 */ /* 0x000fca00087fe4ff */
[----:B------:R1:W-:Y:S01]  /*3f870*/  STL [R1+0x104c], R192 ;  /* 0x00104cc001007387 */ /* 0x0003e20000100800 */
[----:B----4-:R-:W-:-:S05]  /*3f880*/  IADD3 R0, P2, R0, UR4, RZ ;  /* 0x0000000400007c10 */ /* 0x010fca000ff5e0ff */
[----:B------:R-:W-:Y:S04]  /*3f890*/  STL [R1+0x1058], R0 ;  /* 0x0010580001007387 */ /* 0x000fe80000100800 */
[----:B--2---:R-:W2:Y:S01]  /*3f8a0*/  LDL.LU R9, [R1+0x1074] ;  /* 0x0010740001097983 */ /* 0x004ea20000300800 */
[----:B------:R-:W-:Y:S02]  /*3f8b0*/  MOV R7, R192 ;  /* 0x000000c000077202 */ /* 0x000fe40000000f00 */
[----:B------:R-:W-:-:S03]  /*3f8c0*/  IADD3.X R13, R13, UR6, RZ, P2, !PT ;  /* 0x000000060d0d7c10 */ /* 0x000fc600097fe4ff */
[----:B------:R4:W-:Y:S04]  /*3f8d0*/  LDGSTS.E [R2+0x14000], desc[UR8][R6.64], P1 ;  /* 0x1400000006027fae */ /* 0x0009e80008921848 */
[----:B------:R1:W-:Y:S04]  /*3f8e0*/  STL [R1+0x1054], R13 ;  /* 0x0010540d01007387 */ /* 0x0003e80000100800 */
[----:B------:R-:W2:Y:S01]  /*3f8f0*/  LDL.LU R193, [R1+0x107c] ;  /* 0x00107c0001c17983 */ /* 0x000ea20000300800 */
[----:B----4-:R-:W-:-:S03]  /*3f900*/  IMAD.MOV.U32 R6, RZ, RZ, R0 ;  /* 0x000000ffff067224 */ /* 0x010fc600078e0000 */
[----:B-1----:R-:W4:Y:S01]  /*3f910*/  LDL.LU R192, [R1+0x1080] ;  /* 0x0010800001c07983 */ /* 0x002f220000300800 */
[----:B------:R-:W-:-:S03]  /*3f920*/  IMAD.MOV.U32 R7, RZ, RZ, R13 ;  /* 0x000000ffff077224 */ /* 0x000fc600078e000d */
[----:B------:R-:W4:Y:S04]  /*3f930*/  LDL.LU R13, [R1+0x1084] ;  /* 0x00108400010d7983 */ /* 0x000f280000300800 */
[----:B------:R1:W-:Y:S04]  /*3f940*/  LDGSTS.E [R2+0x18000], desc[UR8][R6.64], P1 ;  /* 0x1800000006027fae */ /* 0x0003e80008921848 */
[----:B------:R-:W4:Y:S01]  /*3f950*/  LDL.LU R0, [R1+0x1088] ;  /* 0x0010880001007983 */ /* 0x000f220000300800 */
[----:B---3--:R-:W-:-:S04]  /*3f960*/  IADD3 R3, P0, R3, UR4, RZ ;  /* 0x0000000403037c10 */ /* 0x008fc8000ff1e0ff */
[----:B------:R-:W-:Y:S02]  /*3f970*/  IADD3.X R12, R12, UR6, RZ, P0, !PT ;  /* 0x000000060c0c7c10 */ /* 0x000fe400087fe4ff */
[----:B-1----:R-:W-:-:S03]  /*3f980*/  MOV R6, R3 ;  /* 0x0000000300067202 */ /* 0x002fc60000000f00 */
[----:B------:R-:W-:-:S05]  /*3f990*/  IMAD.MOV.U32 R7, RZ, RZ, R12 ;  /* 0x000000ffff077224 */ /* 0x000fca00078e000c */
[----:B------:R1:W-:Y:S01]  /*3f9a0*/  LDGSTS.E [R2+0x1c000], desc[UR8][R6.64], P1 ;  /* 0x1c00000006027fae */ /* 0x0003e20008921848 */
[----:B------:R-:W-:Y:S01]  /*3f9b0*/  IADD3 R10, P1, R10, UR4, RZ ;  /* 0x000000040a0a7c10 */ /* 0x000fe2000ff3e0ff */
[----:B------:R-:W-:Y:S02]  /*3f9c0*/  UISETP.GT.AND UP1, UPT, UR16, 0x39, UPT ;  /* 0x000000391000788c */ /* 0x000fe4000bf24270 */
[----:B------:R3:W-:Y:S04]  /*3f9d0*/  STL [R1+0x1060], R3 ;  /* 0x0010600301007387 */ /* 0x0007e80000100800 */
[----:B------:R1:W-:Y:S01]  /*3f9e0*/  STL [R1+0x105c], R12 ;  /* 0x00105c0c01007387 */ /* 0x0003e20000100800 */
[----:B------:R-:W-:-:S03]  /*3f9f0*/  IADD3.X R11, R11, UR6, RZ, P1, !PT ;  /* 0x000000060b0b7c10 */ /* 0x000fc60008ffe4ff */
[----:B---3--:R-:W3:Y:S01]  /*3fa00*/  LDL.LU R3, [R1+0x1090] ;  /* 0x0010900001037983 */ /* 0x008ee20000300800 */
[----:B------:R-:W-:-:S03]  /*3fa10*/  USEL UR12, URZ, 0x4, !UP1 ;  /* 0x000000043f0c7887 */ /* 0x000fc6000c800000 */
[----:B------:R-:W-:Y:S01]  /*3fa20*/  STL [R1+0x1068], R10 ;  /* 0x0010680a01007387 */ /* 0x000fe20000100800 */
[----:B------:R-:W-:-:S03]  /*3fa30*/  IADD3 R194, P2, R194, UR4, RZ ;  /* 0x00000004c2c27c10 */ /* 0x000fc6000ff5e0ff */
[----:B------:R1:W-:Y:S01]  /*3fa40*/  STL [R1+0x1064], R11 ;  /* 0x0010640b01007387 */ /* 0x0003e20000100800 */
[----:B------:R-:W-:-:S03]  /*3fa50*/  IADD3.X R195, R195, UR6, RZ, P2, !PT ;  /* 0x00000006c3c37c10 */ /* 0x000fc600097fe4ff */
[----:B------:R-:W-:Y:S01]  /*3fa60*/  STL [R1+0x1070], R194 ;  /* 0x001070c201007387 */ /* 0x000fe20000100800 */
[----:B-1----:R-:W-:Y:S01]  /*3fa70*/  MOV R7, R11 ;  /* 0x0000000b00077202 */ /* 0x002fe20000000f00 */
[----:B------:R-:W-:Y:S02]  /*3fa80*/  IMAD.MOV.U32 R6, RZ, RZ, R10 ;  /* 0x000000ffff067224 */ /* 0x000fe400078e000a */
[----:B------:R-:W3:Y:S01]  /*3fa90*/  LDL.LU R12, [R1+0x108c] ;  /* 0x00108c00010c7983 */ /* 0x000ee20000300800 */
[----:B------:R-:W-:-:S03]  /*3faa0*/  USEL UR12, UR12, URZ, !UP0 ;  /* 0x0000003f0c0c7287 */ /* 0x000fc6000c000000 */
[----:B------:R-:W-:Y:S04]  /*3fab0*/  STL [R1+0x106c], R195 ;  /* 0x00106cc301007387 */ /* 0x000fe80000100800 */
[----:B------:R-:W3:Y:S04]  /*3fac0*/  LDL.LU R11, [R1+0x1094] ;  /* 0x00109400010b7983 */ /* 0x000ee80000300800 */
[----:B------:R-:W3:Y:S01]  /*3fad0*/  LDL.LU R10, [R1+0x1098] ;  /* 0x00109800010a7983 */ /* 0x000ee20000300800 */
[----:B------:R-:W-:Y:S02]  /*3fae0*/  ISETP.NE.U32.AND P0, PT, RZ, UR12, PT ;  /* 0x0000000cff007c0c */ /* 0x000fe4000bf05070 */
[----:B------:R-:W-:-:S05]  /*3faf0*/  IADD3 R8, P1, R8, UR4, RZ ;  /* 0x0000000408087c10 */ /* 0x000fca000ff3e0ff */
[----:B------:R-:W-:Y:S06]  /*3fb00*/  STL [R1+0x1078], R8 ;  /* 0x0010780801007387 */ /* 0x000fec0000100800 */
[----:B------:R1:W-:Y:S02]  /*3fb10*/  LDGSTS.E [R2+0x10004], desc[UR8][R6.64], P0 ;  /* 0x1000400006027fae */ /* 0x0003e40008121848 */
[----:B-1----:R-:W-:Y:S02]  /*3fb20*/  IMAD.MOV.U32 R6, RZ, RZ, R194 ;  /* 0x000000ffff067224 */ /* 0x002fe400078e00c2 */
[----:B------:R-:W-:-:S05]  /*3fb30*/  IMAD.MOV.U32 R7, RZ, RZ, R195 ;  /* 0x000000ffff077224 */ /* 0x000fca00078e00c3 */
[----:B------:R1:W-:Y:S02]  /*3fb40*/  LDGSTS.E [R2+0x14004], desc[UR8][R6.64], P0 ;  /* 0x1400400006027fae */ /* 0x0003e40008121848 */
[----:B-1----:R-:W-:Y:S02]  /*3fb50*/  MOV R6, R8 ;  /* 0x0000000800067202 */ /* 0x002fe40000000f00 */
[----:B--2---:R-:W-:-:S05]  /*3fb60*/  IADD3.X R9, R9, UR6, RZ, P1, !PT ;  /* 0x0000000609097c10 */ /* 0x004fca0008ffe4ff */
[----:B------:R1:W-:Y:S01]  /*3fb70*/  STL [R1+0x1074], R9 ;  /* 0x0010740901007387 */ /* 0x0003e20000100800 */
[----:B------:R-:W-:Y:S01]  /*3fb80*/  IMAD.MOV.U32 R7, RZ, RZ, R9 ;  /* 0x000000ffff077224 */ /* 0x000fe200078e0009 */
[----:B------:R-:W-:Y:S02]  /*3fb90*/  UISETP.GT.AND UP1, UPT, UR16, 0x3a, UPT ;  /* 0x0000003a1000788c */ /* 0x000fe4000bf24270 */
[----:B-1----:R-:W2:Y:S04]  /*3fba0*/  LDL.LU R9, [R1+0x109c] ;  /* 0x00109c0001097983 */ /* 0x002ea80000300800 */
[----:B------:R-:W2:Y:S01]  /*3fbb0*/  LDL.LU R8, [R1+0x10a0] ;  /* 0x0010a00001087983 */ /* 0x000ea20000300800 */
[----:B----4-:R-:W-:Y:S01]  /*3fbc0*/  IADD3 R192, P2, R192, UR4, RZ ;  /* 0x00000004c0c07c10 */ /* 0x010fe2000ff5e0ff */
[----:B------:R-:W-:-:S02]  /*3fbd0*/  USEL UR12, URZ, 0x4, !UP1 ;  /* 0x000000043f0c7887 */ /* 0x000fc4000c800000 */
[----:B------:R1:W-:Y:S01]  /*3fbe0*/  LDGSTS.E [R2+0x18004], desc[UR8][R6.64], P0 ;  /* 0x1800400006027fae */ /* 0x0003e20008121848 */
[----:B------:R-:W-:Y:S01]  /*3fbf0*/  IADD3.X R193, R193, UR6, RZ, P2, !PT ;  /* 0x00000006c1c17c10 */ /* 0x000fe200097fe4ff */
[----:B------:R-:W-:Y:S02]  /*3fc00*/  USEL UR12, UR12, URZ, !UP0 ;  /* 0x0000003f0c0c7287 */ /* 0x000fe4000c000000 */
[----:B------:R-:W-:Y:S01]  /*3fc10*/  STL [R1+0x1080], R192 ;  /* 0x001080c001007387 */ /* 0x000fe20000100800 */
[----:B------:R-:W-:-:S03]  /*3fc20*/  IADD3 R0, P3, R0, UR4, RZ ;  /* 0x0000000400007c10 */ /* 0x000fc6000ff7e0ff */
[----:B------:R-:W-:Y:S01]  /*3fc30*/  STL [R1+0x107c], R193 ;  /* 0x00107cc101007387 */ /* 0x000fe20000100800 */
[----:B------:R-:W-:Y:S01]  /*3fc40*/  IADD3.X R13, R13, UR6, RZ, P3, !PT ;  /* 0x000000060d0d7c10 */ /* 0x000fe20009ffe4ff */
[----:B-1----:R-:W-:Y:S01]  /*3fc50*/  IMAD.MOV.U32 R6, RZ, RZ, R192 ;  /* 0x000000ffff067224 */ /* 0x002fe200078e00c0 */
[----:B------:R-:W-:Y:S01]  /*3fc60*/  MOV R7, R193 ;  /* 0x000000c100077202 */ /* 0x000fe20000000f00 */
[----:B------:R1:W-:Y:S01]  /*3fc70*/  STL [R1+0x1088], R0 ;  /* 0x0010880001007387 */ /* 0x0003e20000100800 */
[----:B------:R-:W-:-:S03]  /*3fc80*/  ISETP.NE.U32.AND P1, PT, RZ, UR12, PT ;  /* 0x0000000cff007c0c */ /* 0x000fc6000bf25070 */
[----:B------:R-:W4:Y:S04]  /*3fc90*/  LDL.LU R196, [R1+0x10a8] ;  /* 0x0010a80001c47983 */ /* 0x000f280000300800 */
[----:B------:R-:W-:Y:S04]  /*3fca0*/  STL [R1+0x1084], R13 ;  /* 0x0010840d01007387 */ /* 0x000fe80000100800 */
[----:B------:R-:W4:Y:S04]  /*3fcb0*/  LDL.LU R194, [R1+0x10b0] ;  /* 0x0010b00001c27983 */ /* 0x000f280000300800 */
[----:B------:R1:W-:Y:S04]  /*3fcc0*/  LDGSTS.E [R2+0x1c004], desc[UR8][R6.64], P0 ;  /* 0x1c00400006027fae */ /* 0x0003e80008121848 */
[----:B------:R-:W4:Y:S04]  /*3fcd0*/  LDL.LU R197, [R1+0x10a4] ;  /* 0x0010a40001c57983 */ /* 0x000f280000300800 */
[----:B------:R-:W4:Y:S01]  /*3fce0*/  LDL.LU R195, [R1+0x10ac] ;  /* 0x0010ac0001c37983 */ /* 0x000f220000300800 */
[----:B-1----:R-:W-:-:S02]  /*3fcf0*/  IMAD.MOV.U32 R6, RZ, RZ, R0 ;  /* 0x000000ffff067224 */ /* 0x002fc400078e0000 */
[----:B------:R-:W-:Y:S01]  /*3fd00*/  IMAD.MOV.U32 R7, RZ, RZ, R13 ;  /* 0x000000ffff077224 */ /* 0x000fe200078e000d */
[----:B------:R-:W4:Y:S04]  /*3fd10*/  LDL.LU R0, [R1+0x10b8] ;  /* 0x0010b80001007983 */ /* 0x000f280000300800 */
[----:B------:R1:W-:Y:S01]  /*3fd20*/  LDGSTS.E [R2+0x10008], desc[UR8][R6.64], P1 ;  /* 0x1000800006027fae */ /* 0x0003e20008921848 */
[----:B---3--:R-:W-:-:S05]  /*3fd30*/  IADD3 R3, P0, R3, UR4, RZ ;  /* 0x0000000403037c10 */ /* 0x008fca000ff1e0ff */
[----:B------:R3:W-:Y:S01]  /*3fd40*/  STL [R1+0x1090], R3 ;  /* 0x0010900301007387 */ /* 0x0007e20000100800 */
[----:B-1----:R-:W-:Y:S02]  /*3fd50*/  MOV R6, R3 ;  /* 0x0000000300067202 */ /* 0x002fe40000000f00 */
[----:B------:R-:W-:-:S05]  /*3fd60*/  IADD3.X R12, R12, UR6, RZ, P0, !PT ;  /* 0x000000060c0c7c10 */ /* 0x000fca00087fe4ff */
[----:B------:R1:W-:Y:S01]  /*3fd70*/  STL [R1+0x108c], R12 ;  /* 0x00108c0c01007387 */ /* 0x0003e20000100800 */
[----:B------:R-:W-:-:S05]  /*3fd80*/  IADD3 R10, P2, R10, UR4, RZ ;  /* 0x000000040a0a7c10 */ /* 0x000fca000ff5e0ff */
[----:B------:R-:W-:Y:S04]  /*3fd90*/  STL [R1+0x1098], R10 ;  /* 0x0010980a01007387 */ /* 0x000fe80000100800 */
[----:B---3--:R-:W3:Y:S01]  /*3fda0*/  LDL.LU R3, [R1+0x10b4] ;  /* 0x0010b40001037983 */ /* 0x008ee20000300800 */
[----:B------:R-:W-:Y:S01]  /*3fdb0*/  IADD3.X R11, R11, UR6, RZ, P2, !PT ;  /* 0x000000060b0b7c10 */ /* 0x000fe200097fe4ff */
[----:B------:R-:W-:-:S04]  /*3fdc0*/  IMAD.MOV.U32 R7, RZ, RZ, R12 ;  /* 0x000000ffff077224 */ /* 0x000fc800078e000c */
[----:B------:R2:W-:Y:S04]  /*3fdd0*/  STL [R1+0x1094], R11 ;  /* 0x0010940b01007387 */ /* 0x0005e80000100800 */
[----:B------:R-:W3:Y:S04]  /*3fde0*/  LDL.LU R193, [R1+0x10bc] ;  /* 0x0010bc0001c17983 */ /* 0x000ee80000300800 */
[----:B-1----:R-:W3:Y:S04]  /*3fdf0*/  LDL.LU R12, [R1+0x10c0] ;  /* 0x0010c000010c7983 */ /* 0x002ee80000300800 */
[----:B------:R-:W3:Y:S04]  /*3fe00*/  LDL.LU R192, [R1+0x1444] ;  /* 0x0014440001c07983 */ /* 0x000ee80000300800 */
[----:B------:R-:W3:Y:S04]  /*3fe10*/  LDL.LU R13, [R1+0x1448] ;  /* 0x00144800010d7983 */ /* 0x000ee80000300800 */
[----:B------:R1:W-:Y:S02]  /*3fe20*/  LDGSTS.E [R2+0x14008], desc[UR8][R6.64], P1 ;  /* 0x1400800006027fae */ /* 0x0003e40008921848 */
[----:B-1----:R-:W-:Y:S01]  /*3fe30*/  IMAD.MOV.U32 R6, RZ, RZ, R10 ;  /* 0x000000ffff067224 */ /* 0x002fe200078e000a */
[----:B------:R-:W-:-:S05]  /*3fe40*/  MOV R7, R11 ;  /* 0x0000000b00077202 */ /* 0x000fca0000000f00 */
[----:B------:R1:W-:Y:S01]  /*3fe50*/  LDGSTS.E [R2+0x18008], desc[UR8][R6.64], P1 ;  /* 0x1800800006027fae */ /* 0x0003e20008921848 */
[----:B--2---:R-:W-:-:S04]  /*3fe60*/  IADD3 R8, P0, R8, UR4, RZ ;  /* 0x0000000408087c10 */ /* 0x004fc8000ff1e0ff */
[----:B------:R-:W-:Y:S01]  /*3fe70*/  IADD3.X R9, R9, UR6, RZ, P0, !PT ;  /* 0x0000000609097c10 */ /* 0x000fe200087fe4ff */
[----:B------:R-:W-:Y:S04]  /*3fe80*/  STL [R1+0x10a0], R8 ;  /* 0x0010a00801007387 */ /* 0x000fe80000100800 */
[----:B------:R2:W-:Y:S04]  /*3fe90*/  STL [R1+0x109c], R9 ;  /* 0x00109c0901007387 */ /* 0x0005e80000100800 */
[----:B------:R-:W3:Y:S01]  /*3fea0*/  LDL.LU R11, [R1+0x144c] ;  /* 0x00144c00010b7983 */ /* 0x000ee20000300800 */
[----:B-1----:R-:W-:-:S03]  /*3feb0*/  IMAD.MOV.U32 R7, RZ, RZ, R9 ;  /* 0x000000ffff077224 */ /* 0x002fc600078e0009 */
[----:B------:R-:W3:Y:S01]  /*3fec0*/  LDL.LU R10, [R1+0x1450] ;  /* 0x00145000010a7983 */ /* 0x000ee20000300800 */
[----:B------:R-:W-:-:S03]  /*3fed0*/  IMAD.MOV.U32 R6, RZ, RZ, R8 ;  /* 0x000000ffff067224 */ /* 0x000fc600078e0008 */
[----:B--2---:R-:W2:Y:S04]  /*3fee0*/  LDL.LU R9, [R1+0x1454] ;  /* 0x0014540001097983 */ /* 0x004ea80000300800 */
[----:B------:R-:W2:Y:S01]  /*3fef0*/  LDL.LU R8, [R1+0x1458] ;  /* 0x0014580001087983 */ /* 0x000ea20000300800 */
[----:B------:R-:W-:-:S03]  /*3ff00*/  UISETP.GT.AND UP1, UPT, UR16, 0x3b, UPT ;  /* 0x0000003b1000788c */ /* 0x000fc6000bf24270 */
[----:B------:R1:W-:Y:S01]  /*3ff10*/  LDGSTS.E [R2+0x1c008], desc[UR8][R6.64], P1 ;  /* 0x1c00800006027fae */ /* 0x0003e20008921848 */
[----:B------:R-:W-:-:S04]  /*3ff20*/  USEL UR12, URZ, 0x4, !UP1 ;  /* 0x000000043f0c7887 */ /* 0x000fc8000c800000 */
[----:B------:R-:W-:Y:S01]  /*3ff30*/  USEL UR12, UR12, URZ, !UP0 ;  /* 0x0000003f0c0c7287 */ /* 0x000fe2000c000000 */
[----:B----4-:R-:W-:-:S05]  /*3ff40*/  IADD3 R196, P1, R196, UR4, RZ ;  /* 0x00000004c4c47c10 */ /* 0x010fca000ff3e0ff */
[----:B------:R-:W-:Y:S02]  /*3ff50*/  ISETP.NE.U32.AND P0, PT, RZ, UR12, PT ;  /* 0x0000000cff007c0c */ /* 0x000fe4000bf05070 */
[----:B------:R-:W-:Y:S02]  /*3ff60*/  IADD3.X R197, R197, UR6, RZ, P1, !PT ;  /* 0x00000006c5c57c10 */ /* 0x000fe40008ffe4ff */
[----:B------:R-:W-:Y:S02]  /*3ff70*/  IADD3 R194, P2, R194, UR4, RZ ;  /* 0x00000004c2c27c10 */ /* 0x000fe4000ff5e0ff */
[----:B-1----:R-:W-:Y:S01]  /*3ff80*/  MOV R6, R196 ;  /* 0x000000c400067202 */ /* 0x002fe20000000f00 */
[----:B------:R-:W-:Y:S01]  /*3ff90*/  IMAD.MOV.U32 R7, RZ, RZ, R197 ;  /* 0x000000ffff077224 */ /* 0x000fe200078e00c5 */
[----:B------:R-:W-:Y:S02]  /*3ffa0*/  IADD3.X R195, R195, UR6, RZ, P2, !PT ;  /* 0x00000006c3c37c10 */ /* 0x000fe400097fe4ff */
[----:B------:R-:W-:Y:S01]  /*3ffb0*/  IADD3 R0, P1, R0, UR4, RZ ;  /* 0x0000000400007c10 */ /* 0x000fe2000ff3e0ff */
[----:B------:R-:W-:Y:S04]  /*3ffc0*/  STL [R1+0x10a8], R196 ;  /* 0x0010a8c401007387 */ /* 0x000fe80000100800 */
[----:B------:R1:W-:Y:S04]  /*3ffd0*/  LDGSTS.E [R2+0x1000c], desc[UR8][R6.64], P0 ;  /* 0x1000c00006027fae */ /* 0x0003e80008121848 */
[----:B------:R-:W-:Y:S04]  /*3ffe0*/  STL [R1+0x10a4], R197 ;  /* 0x0010a4c501007387 */ /* 0x000fe80000100800 */
[----:B------:R-:W-:Y:S01]  /*3fff0*/  STL [R1+0x10b0], R194 ;  /* 0x0010b0c201007387 */ /* 0x000fe20000100800 */
[----:B-1----:R-:W-:Y:S01]  /*40000*/  IMAD.MOV.U32 R6, RZ, RZ, R194 ;  /* 0x000000ffff067224 */ /* 0x002fe200078e00c2 */
[----:B------:R-:W-:-:S02]  /*40010*/  MOV R7, R195 ;  /* 0x000000c300077202 */ /* 0x000fc40000000f00 */
[----:B------:R-:W-:Y:S04]  /*40020*/  STL [R1+0x10ac], R195 ;  /* 0x0010acc301007387 */ /* 0x000fe80000100800 */
[----:B------:R1:W-:Y:S04]  /*40030*/  LDGSTS.E [R2+0x1400c], desc[UR8][R6.64], P0 ;  /* 0x1400c00006027fae */ /* 0x0003e80008121848 */
[----:B------:R-:W-:Y:S01]  /*40040*/  STL [R1+0x10b8], R0 ;  /* 0x0010b80001007387 */ /* 0x000fe20000100800 */
[----:B-1----:R-:W-:Y:S01]  /*40050*/  IMAD.MOV.U32 R6, RZ, RZ, R0 ;  /* 0x000000ffff067224 */ /* 0x002fe200078e0000 */
[----:B------:R-:W-:Y:S01]  /*40060*/  UISETP.GT.AND UP1, UPT, UR16, 0x58, UPT ;  /* 0x000000581000788c */ /* 0x000fe2000bf24270 */
[----:B---3--:R-:W-:-:S05]  /*40070*/  IADD3.X R3, R3, UR6, RZ, P1, !PT ;  /* 0x0000000603037c10 */ /* 0x008fca0008ffe4ff */
[----:B------:R1:W-:Y:S01]  /*40080*/  STL [R1+0x10b4], R3 ;  /* 0x0010b40301007387 */ /* 0x0003e20000100800 */
[----:B------:R-:W-:Y:S01]  /*40090*/  IMAD.MOV.U32 R7, RZ, RZ, R3 ;  /* 0x000000ffff077224 */ /* 0x000fe200078e0003 */
[----:B------:R-:W-:Y:S02]  /*400a0*/  USEL UR12, URZ, 0x4, !UP1 ;  /* 0x000000043f0c7887 */ /* 0x000fe4000c800000 */
[----:B-1----:R-:W3:Y:S04]  /*400b0*/  LDL.LU R3, [R1+0x145c] ;  /* 0x00145c0001037983 */ /* 0x002ee80000300800 */
[----:B------:R-:W4:Y:S01]  /*400c0*/  LDL.LU R0, [R1+0x1460] ;  /* 0x0014600001007983 */ /* 0x000f220000300800 */
[----:B------:R-:W-:Y:S01]  /*400d0*/  IADD3 R12, P2, R12, UR4, RZ ;  /* 0x000000040c0c7c10 */ /* 0x000fe2000ff5e0ff */
[----:B------:R-:W-:Y:S01]  /*400e0*/  USEL UR12, UR12, URZ, !UP0 ;  /* 0x0000003f0c0c7287 */ /* 0x000fe2000c000000 */
[----:B------:R-:W-:Y:S01]  /*400f0*/  IADD3 R13, P3, R13, UR4, RZ ;  /* 0x000000040d0d7c10 */ /* 0x000fe2000ff7e0ff */
[----:B------:R1:W-:Y:S01]  /*40100*/  LDGSTS.E [R2+0x1800c], desc[UR8][R6.64], P0 ;  /* 0x1800c00006027fae */ /* 0x0003e20008121848 */
[----:B------:R-:W-:-:S02]  /*40110*/  IADD3.X R193, R193, UR6, RZ, P2, !PT ;  /* 0x00000006c1c17c10 */ /* 0x000fc400097fe4ff */
[----:B------:R-:W-:Y:S01]  /*40120*/  IADD3.X R192, R192, UR6, RZ, P3, !PT ;  /* 0x00000006c0c07c10 */ /* 0x000fe20009ffe4ff */
[----:B------:R1:W-:Y:S01]  /*40130*/  STL [R1+0x10c0], R12 ;  /* 0x0010c00c01007387 */ /* 0x0003e20000100800 */
[----:B------:R-:W-:-:S03]  /*40140*/  ISETP.NE.U32.AND P1, PT, RZ, UR12, PT ;  /* 0x0000000cff007c0c */ /* 0x000fc6000bf25070 */
[----:B------:R-:W-:Y:S01]  /*40150*/  STL [R1+0x10bc], R193 ;  /* 0x0010bcc101007387 */ /* 0x000fe20000100800 */
[----:B-1----:R-:W-:Y:S01]  /*40160*/  MOV R6, R12 ;  /* 0x0000000c00067202 */ /* 0x002fe20000000f00 */
[----:B------:R-:W-:Y:S02]  /*40170*/  IMAD.MOV.U32 R7, RZ, RZ, R193 ;  /* 0x000000ffff077224 */ /* 0x000fe400078e00c1 */
[----:B------:R1:W-:Y:S04]  /*40180*/  STL [R1+0x1448], R13 ;  /* 0x0014480d01007387 */ /* 0x0003e80000100800 */
[----:B------:R-:W3:Y:S04]  /*40190*/  LDL.LU R196, [R1+0x1468] ;  /* 0x0014680001c47983 */ /* 0x000ee80000300800 */
[----:B------:R-:W-:Y:S04]  /*401a0*/  STL [R1+0x1444], R192 ;  /* 0x001444c001007387 */ /* 0x000fe80000100800 */
[----:B------:R-:W3:Y:S04]  /*401b0*/  LDL.LU R12, [R1+0x1470] ;  /* 0x00147000010c7983 */ /* 0x000ee80000300800 */
[----:B------:R1:W-:Y:S04]  /*401c0*/  LDGSTS.E [R2+0x1c00c], desc[UR8][R6.64], P0 ;  /* 0x1c00c00006027fae */ /* 0x0003e80008121848 */
[----:B------:R-:W3:Y:S01]  /*401d0*/  LDL.LU R197, [R1+0x1464] ;  /* 0x0014640001c57983 */ /* 0x000ee20000300800 */
[----:B-1----:R-:W-:Y:S01]  /*401e0*/  IMAD.MOV.U32 R6, RZ, RZ, R13 ;  /* 0x000000ffff067224 */ /* 0x002fe200078e000d */
[----:B------:R-:W-:-:S02]  /*401f0*/  MOV R7, R192 ;  /* 0x000000c000077202 */ /* 0x000fc40000000f00 */
[----:B------:R-:W3:Y:S04]  /*40200*/  LDL.LU R13, [R1+0x146c] ;  /* 0x00146c00010d7983 */ /* 0x000ee80000300800 */
[----:B------:R1:W-:Y:S01]  /*40210*/  LDGSTS.E [R2+0x20000], desc[UR8][R6.64], P1 ;  /* 0x2000000006027fae */ /* 0x0003e20008921848 */
[----:B------:R-:W-:-:S04]  /*40220*/  IADD3 R10, P0, R10, UR4, RZ ;  /* 0x000000040a0a7c10 */ /* 0x000fc8000ff1e0ff */
[----:B------:R-:W-:Y:S02]  /*40230*/  IADD3.X R11, R11, UR6, RZ, P0, !PT ;  /* 0x000000060b0b7c10 */ /* 0x000fe400087fe4ff */
[----:B--2---:R-:W-:Y:S01]  /*40240*/  IADD3 R8, P2, R8, UR4, RZ ;  /* 0x0000000408087c10 */ /* 0x004fe2000ff5e0ff */
[----:B-1----:R-:W-:Y:S01]  /*40250*/  IMAD.MOV.U32 R6, RZ, RZ, R10 ;  /* 0x000000ffff067224 */ /* 0x002fe200078e000a */
[----:B------:R1:W-:Y:S01]  /*40260*/  STL [R1+0x1450], R10 ;  /* 0x0014500a01007387 */ /* 0x0003e20000100800 */
[----:B------:R-:W-:Y:S01]  /*40270*/  IMAD.MOV.U32 R7, RZ, RZ, R11 ;  /* 0x000000ffff077224 */ /* 0x000fe200078e000b */
[----:B------:R-:W-:Y:S02]  /*40280*/  IADD3.X R9, R9, UR6, RZ, P2, !PT ;  /* 0x0000000609097c10 */ /* 0x000fe400097fe4ff */
[----:B------:R2:W-:Y:S04]  /*40290*/  STL [R1+0x144c], R11 ;  /* 0x00144c0b01007387 */ /* 0x0005e80000100800 */
[----:B------:R-:W-:Y:S04]  /*402a0*/  STL [R1+0x1458], R8 ;  /* 0x0014580801007387 */ /* 0x000fe80000100800 */
[----:B-1----:R-:W3:Y:S04]  /*402b0*/  LDL.LU R10, [R1+0x1478] ;  /* 0x00147800010a7983 */ /* 0x002ee80000300800 */
[----:B------:R1:W-:Y:S04]  /*402c0*/  STL [R1+0x1454], R9 ;  /* 0x0014540901007387 */ /* 0x0003e80000100800 */
[----:B------:R1:W-:Y:S04]  /*402d0*/  LDGSTS.E [R2+0x24000], desc[UR8][R6.64], P1 ;  /* 0x2400000006027fae */ /* 0x0003e80008921848 */
[----:B--2---:R-:W2:Y:S01]  /*402e0*/  LDL.LU R11, [R1+0x1474] ;  /* 0x00147400010b7983 */ /* 0x004ea20000300800 */
[----:B-1----:R-:W-:Y:S01]  /*402f0*/  IMAD.MOV.U32 R7, RZ, RZ, R9 ;  /* 0x000000ffff077224 */ /* 0x002fe200078e0009 */
[----:B------:R-:W-:-:S02]  /*40300*/  MOV R6, R8 ;  /* 0x0000000800067202 */ /* 0x000fc40000000f00 */
[----:B------:R-:W2:Y:S04]  /*40310*/  LDL.LU R9, [R1+0x147c] ;  /* 0x00147c0001097983 */ /* 0x000ea80000300800 */
[----:B------:R-:W2:Y:S04]  /*40320*/  LDL.LU R8, [R1+0x1480] ;  /* 0x0014800001087983 */ /* 0x000ea80000300800 */
[----:B------:R-:W2:Y:S04]  /*40330*/  LDL.LU R195, [R1+0x1484] ;  /* 0x0014840001c37983 */ /* 0x000ea80000300800 */
[----:B------:R-:W2:Y:S01]  /*40340*/  LDL.LU R194, [R1+0x1488] ;  /* 0x0014880001c27983 */ /* 0x000ea20000300800 */
[----:B------:R-:W-:-:S03]  /*40350*/  UISETP.GT.AND UP1, UPT, UR16, 0x59, UPT ;  /* 0x000000591000788c */ /* 0x000fc6000bf24270 */
[----:B------:R1:W-:Y:S01]  /*40360*/  LDGSTS.E [R2+0x28000], desc[UR8][R6.64], P1 ;  /* 0x2800000006027fae */ /* 0x0003e20008921848 */
[----:B------:R-:W-:-:S04]  /*40370*/  USEL UR12, URZ, 0x4, !UP1 ;  /* 0x000000043f0c7887 */ /* 0x000fc8000c800000 */
[----:B------:R-:W-:Y:S01]  /*40380*/  USEL UR12, UR12, URZ, !UP0 ;  /* 0x0000003f0c0c7287 */ /* 0x000fe2000c000000 */
[----:B----4-:R-:W-:-:S04]  /*40390*/  IADD3 R0, P0, R0, UR4, RZ ;  /* 0x0000000400007c10 */ /* 0x010fc8000ff1e0ff */
[----:B---3--:R-:W-:Y:S01]  /*403a0*/  IADD3.X R3, R3, UR6, RZ, P0, !PT ;  /* 0x0000000603037c10 */ /* 0x008fe200087fe4ff */
[----:B------:R3:W-:Y:S01]  /*403b0*/  STL [R1+0x1460], R0 ;  /* 0x0014600001007387 */ /* 0x0007e20000100800 */
[----:B-1----:R-:W-:-:S03]  /*403c0*/  IMAD.MOV.U32 R6, RZ, RZ, R0 ;  /* 0x000000ffff067224 */ /* 0x002fc600078e0000 */
[----:B------:R1:W-:Y:S04]  /*403d0*/  STL [R1+0x145c], R3 ;  /* 0x00145c0301007387 */ /* 0x0003e80000100800 */
[----:B------:R-:W4:Y:S04]  /*403e0*/  LDL.LU R193, [R1+0x148c] ;  /* 0x00148c0001c17983 */ /* 0x000f280000300800 */
[----:B---3--:R-:W3:Y:S01]  /*403f0*/  LDL.LU R0, [R1+0x1490] ;  /* 0x0014900001007983 */ /* 0x008ee20000300800 */
[----:B------:R-:W-:-:S03]  /*40400*/  MOV R7, R3 ;  /* 0x0000000300077202 */ /* 0x000fc60000000f00 */
[----:B------:R-:W4:Y:S04]  /*40410*/  LDL.LU R192, [R1+0x1494] ;  /* 0x0014940001c07983 */ /* 0x000f280000300800 */
[----:B-1----:R-:W4:Y:S01]  /*40420*/  LDL.LU R3, [R1+0x1498] ;  /* 0x0014980001037983 */ /* 0x002f220000300800 */
[----:B------:R-:W-:-:S03]  /*40430*/  ISETP.NE.U32.AND P0, PT, RZ, UR12, PT ;  /* 0x0000000cff007c0c */ /* 0x000fc6000bf05070 */
[----:B------:R1:W-:Y:S01]  /*40440*/  LDGSTS.E [R2+0x2c000], desc[UR8][R6.64], P1 ;  /* 0x2c00000006027fae */ /* 0x0003e20008921848 */
[----:B------:R-:W-:Y:S02]  /*40450*/  IADD3 R196, P1, R196, UR4, RZ ;  /* 0x00000004c4c47c10 */ /* 0x000fe4000ff3e0ff */
[----:B------:R-:W-:Y:S02]  /*40460*/  IADD3 R12, P2, R12, UR4, RZ ;  /* 0x000000040c0c7c10 */ /* 0x000fe4000ff5e0ff */
[----:B------:R-:W-:Y:S01]  /*40470*/  IADD3.X R197, R197, UR6, RZ, P1, !PT ;  /* 0x00000006c5c57c10 */ /* 0x000fe20008ffe4ff */
[----:B-1----:R-:W-:-:S04]  /*40480*/  IMAD.MOV.U32 R6, RZ, RZ, R196 ;  /* 0x000000ffff067224 */ /* 0x002fc800078e00c4 */
[----:B------:R-:W-:Y:S01]  /*40490*/  IMAD.MOV.U32 R7, RZ, RZ, R197 ;  /* 0x000000ffff077224 */ /* 0x000fe200078e00c5 */
[----:B------:R-:W-:Y:S01]  /*404a0*/  STL [R1+0x1468], R196 ;  /* 0x001468c401007387 */ /* 0x000fe20000100800 */
[----:B------:R-:W-:-:S03]  /*404b0*/  IADD3.X R13, R13, UR6, RZ, P2, !PT ;  /* 0x000000060d0d7c10 */ /* 0x000fc600097fe4ff */
[----:B------:R-:W-:Y:S04]  /*404c0*/  STL [R1+0x1464], R197 ;  /* 0x001464c501007387 */ /* 0x000fe80000100800 */
[----:B------:R-:W-:Y:S04]  /*404d0*/  STL [R1+0x1470], R12 ;  /* 0x0014700c01007387 */ /* 0x000fe80000100800 */
[----:B------:R1:W-:Y:S04]  /*404e0*/  LDGSTS.E [R2+0x20004], desc[UR8][R6.64], P0 ;  /* 0x2000400006027fae */ /* 0x0003e80008121848 */
[----:B------:R1:W-:Y:S02]  /*404f0*/  STL [R1+0x146c], R13 ;  /* 0x00146c0d01007387 */ /* 0x0003e40000100800 */
[----:B-1----:R-:W-:Y:S01]  /*40500*/  IMAD.MOV.U32 R7, RZ, RZ, R13 ;  /* 0x000000ffff077224 */ /* 0x002fe200078e000d */
[----:B------:R-:W-:Y:S01]  /*40510*/  MOV R6, R12 ;  /* 0x0000000c00067202 */ /* 0x000fe20000000f00 */
[----:B------:R-:W4:Y:S04]  /*40520*/  LDL.LU R13, [R1+0x149c] ;  /* 0x00149c00010d7983 */ /* 0x000f280000300800 */
[----:B------:R-:W4:Y:S04]  /*40530*/  LDL.LU R12, [R1+0x14a0] ;  /* 0x0014a000010c7983 */ /* 0x000f280000300800 */
[----:B------:R1:W-:Y:S01]  /*40540*/  LDGSTS.E [R2+0x24004], desc[UR8][R6.64], P0 ;  /* 0x2400400006027fae */ /* 0x0003e20008121848 */
[----:B------:R-:W-:-:S05]  /*40550*/  IADD3 R10, P1, R10, UR4, RZ ;  /* 0x000000040a0a7c10 */ /* 0x000fca000ff3e0ff */
[----:B------:R2:W-:Y:S01]  /*40560*/  STL [R1+0x1478], R10 ;  /* 0x0014780a01007387 */ /* 0x0005e20000100800 */
[----:B-1----:R-:W-:Y:S01]  /*40570*/  IMAD.MOV.U32 R6, RZ, RZ, R10 ;  /* 0x000000ffff067224 */ /* 0x002fe200078e000a */
[----:B--2---:R-:W-:-:S04]  /*40580*/  IADD3.X R11, R11, UR6, RZ, P1, !PT ;  /* 0x000000060b0b7c10 */ /* 0x004fc80008ffe4ff */
[----:B------:R-:W-:Y:S01]  /*40590*/  MOV R7, R11 ;  /* 0x0000000b00077202 */ /* 0x000fe20000000f00 */
[----:B------:R1:W-:Y:S04]  /*405a0*/  STL [R1+0x1474], R11 ;  /* 0x0014740b01007387 */ /* 0x0003e80000100800 */
[----:B------:R-:W2:Y:S04]  /*405b0*/  LDL.LU R10, [R1+0x14a8] ;  /* 0x0014a800010a7983 */ /* 0x000ea80000300800 */
[----:B------:R1:W-:Y:S01]  /*405c0*/  LDGSTS.E [R2+0x28004], desc[UR8][R6.64], P0 ;  /* 0x2800400006027fae */ /* 0x0003e20008121848 */
[----:B------:R-:W-:-:S04]  /*405d0*/  IADD3 R8, P2, R8, UR4, RZ ;  /* 0x0000000408087c10 */ /* 0x000fc8000ff5e0ff */
[----:B------:R-:W-:Y:S02]  /*405e0*/  IADD3.X R9, R9, UR6, RZ, P2, !PT ;  /* 0x0000000609097c10 */ /* 0x000fe400097fe4ff */
[----:B------:R-:W-:Y:S01]  /*405f0*/  IADD3 R194, P3, R194, UR4, RZ ;  /* 0x00000004c2c27c10 */ /* 0x000fe2000ff7e0ff */
[----:B------:R-:W-:Y:S03]  /*40600*/  STL [R1+0x1480], R8 ;  /* 0x0014800801007387 */ /* 0x000fe60000100800 */
[----:B------:R-:W-:Y:S01]  /*40610*/  IADD3.X R195, R195, UR6, RZ, P3, !PT ;  /* 0x00000006c3c37c10 */ /* 0x000fe20009ffe4ff */
[----:B------:R1:W-:Y:S02]  /*40620*/  STL [R1+0x147c], R9 ;  /* 0x00147c0901007387 */ /* 0x0003e40000100800 */
[----:B-1----:R-:W-:Y:S02]  /*40630*/  IMAD.MOV.U32 R7, RZ, RZ, R9 ;  /* 0x000000ffff077224 */ /* 0x002fe400078e0009 */
[----:B------:R-:W-:Y:S01]  /*40640*/  STL [R1+0x1488], R194 ;  /* 0x001488c201007387 */ /* 0x000fe20000100800 */
[----:B------:R-:W-:-:S03]  /*40650*/  IMAD.MOV.U32 R6, RZ, RZ, R8 ;  /* 0x000000ffff067224 */ /* 0x000fc600078e0008 */
[----:B------:R-:W2:Y:S04]  /*40660*/  LDL.LU R11, [R1+0x14a4] ;  /* 0x0014a400010b7983 */ /* 0x000ea80000300800 */
[----:B------:R-:W-:Y:S04]  /*40670*/  STL [R1+0x1484], R195 ;  /* 0x001484c301007387 */ /* 0x000fe80000100800 */
[----:B------:R-:W2:Y:S04]  /*40680*/  LDL.LU R9, [R1+0x14ac] ;  /* 0x0014ac0001097983 */ /* 0x000ea80000300800 */
[----:B------:R-:W2:Y:S01]  /*40690*/  LDL.LU R8, [R1+0x14b0] ;  /* 0x0014b00001087983 */ /* 0x000ea20000300800 */
[----:B------:R-:W-:-:S03]  /*406a0*/  UISETP.GT.AND UP1, UPT, UR16, 0x5a, UPT ;  /* 0x0000005a1000788c */ /* 0x000fc6000bf24270 */
[----:B------:R1:W-:Y:S01]  /*406b0*/  LDGSTS.E [R2+0x2c004], desc[UR8][R6.64], P0 ;  /* 0x2c00400006027fae */ /* 0x0003e20008121848 */
[----:B------:R-:W-:-:S04]  /*406c0*/  USEL UR12, URZ, 0x4, !UP1 ;  /* 0x000000043f0c7887 */ /* 0x000fc8000c800000 */
[----:B------:R-:W-:-:S06]  /*406d0*/  USEL UR12, UR12, URZ, !UP0 ;  /* 0x0000003f0c0c7287 */ /* 0x000fcc000c000000 */
[----:B------:R-:W-:Y:S01]  /*406e0*/  ISETP.NE.U32.AND P1, PT, RZ, UR12, PT ;  /* 0x0000000cff007c0c */ /* 0x000fe2000bf25070 */
[----:B-1----:R-:W-:Y:S01]  /*406f0*/  IMAD.MOV.U32 R7, RZ, RZ, R195 ;  /* 0x000000ffff077224 */ /* 0x002fe200078e00c3 */
[----:B------:R-:W-:-:S11]  /*40700*/  MOV R6, R194 ;  /* 0x000000c200067202 */ /* 0x000fd60000000f00 */
[----:B------:R1:W-:Y:S01]  /*40710*/  LDGSTS.E [R2+0x20008], desc[UR8][R6.64], P1 ;  /* 0x2000800006027fae */ /* 0x0003e20008921848 */
[----:B---3--:R-:W-:-:S04]  /*40720*/  IADD3 R0, P0, R0, UR4, RZ ;  /* 0x0000000400007c10 */ /* 0x008fc8000ff1e0ff */
[----:B----4-:R-:W-:Y:S01]  /*40730*/  IADD3.X R193, R193, UR6, RZ, P0, !PT ;  /* 0x00000006c1c17c10 */ /* 0x010fe200087fe4ff */
[----:B------:R3:W-:Y:S01]  /*40740*/  STL [R1+0x1490], R0 ;  /* 0x0014900001007387 */ /* 0x0007e20000100800 */
[----:B------:R-:W-:Y:S01]  /*40750*/  IADD3 R3, P2, R3, UR4, RZ ;  /* 0x0000000403037c10 */ /* 0x000fe2000ff5e0ff */
[----:B-1----:R-:W-:Y:S01]  /*40760*/  IMAD.MOV.U32 R6, RZ, RZ, R0 ;  /* 0x000000ffff067224 */ /* 0x002fe200078e0000 */
[----:B------:R-:W-:Y:S01]  /*40770*/  MOV R7, R193 ;  /* 0x000000c100077202 */ /* 0x000fe20000000f00 */
[----:B------:R-:W-:Y:S01]  /*40780*/  STL [R1+0x148c], R193 ;  /* 0x00148cc101007387 */ /* 0x000fe20000100800 */
[----:B------:R-:W-:-:S03]  /*40790*/  IADD3.X R192, R192, UR6, RZ, P2, !PT ;  /* 0x00000006c0c07c10 */ /* 0x000fc600097fe4ff */
[----:B------:R1:W-:Y:S04]  /*407a0*/  STL [R1+0x1498], R3 ;  /* 0x0014980301007387 */ /* 0x0003e80000100800 */
[----:B---3--:R-:W3:Y:S04]  /*407b0*/  LDL.LU R0, [R1+0x14b8] ;  /* 0x0014b80001007983 */ /* 0x008ee80000300800 */
[----:B------:R4:W-:Y:S04]  /*407c0*/  LDGSTS.E [R2+0x24008], desc[UR8][R6.64], P1 ;  /* 0x2400800006027fae */ /* 0x0009e80008921848 */
[----:B------:R1:W-:Y:S01]  /*407d0*/  STL [R1+0x1494], R192 ;  /* 0x001494c001007387 */ /* 0x0003e20000100800 */
[----:B----4-:R-:W-:-:S03]  /*407e0*/  IMAD.MOV.U32 R6, RZ, RZ, R3 ;  /* 0x000000ffff067224 */ /* 0x010fc600078e0003 */
[----:B-1----:R-:W4:Y:S01]  /*407f0*/  LDL.LU R3, [R1+0x14b4] ;  /* 0x0014b40001037983 */ /* 0x002f220000300800 */
[----:B------:R-:W-:-:S05]  /*40800*/  IMAD.MOV.U32 R7, RZ, RZ, R192 ;  /* 0x000000ffff077224 */ /* 0x000fca00078e00c0 */
[----:B------:R1:W-:Y:S01]  /*40810*/  LDGSTS.E [R2+0x28008], desc[UR8][R6.64], P1 ;  /* 0x2800800006027fae */ /* 0x0003e20008921848 */
[----:B------:R-:W-:-:S04]  /*40820*/  IADD3 R12, P0, R12, UR4, RZ ;  /* 0x000000040c0c7c10 */ /* 0x000fc8000ff1e0ff */
[----:B------:R-:W-:Y:S01]  /*40830*/  IADD3.X R13, R13, UR6, RZ, P0, !PT ;  /* 0x000000060d0d7c10 */ /* 0x000fe200087fe4ff */
[----:B------:R-:W-:Y:S01]  /*40840*/  STL [R1+0x14a0], R12 ;  /* 0x0014a00c01007387 */ /* 0x000fe20000100800 */
[----:B-1----:R-:W-:-:S03]  /*40850*/  MOV R6, R12 ;  /* 0x0000000c00067202 */ /* 0x002fc60000000f00 */
[----:B------:R1:W-:Y:S01]  /*40860*/  STL [R1+0x149c], R13 ;  /* 0x00149c0d01007387 */ /* 0x0003e20000100800 */
[----:B------:R-:W-:-:S03]  /*40870*/  IMAD.MOV.U32 R7, RZ, RZ, R13 ;  /* 0x000000ffff077224 */ /* 0x000fc600078e000d */
[----:B------:R-:W4:Y:S04]  /*40880*/  LDL.LU R197, [R1+0x14bc] ;  /* 0x0014bc0001c57983 */ /* 0x000f280000300800 */
[----:B------:R-:W4:Y:S04]  /*40890*/  LDL.LU R196, [R1+0x14c0] ;  /* 0x0014c00001c47983 */ /* 0x000f280000300800 */
[----:B------:R1:W-:Y:S04]  /*408a0*/  LDGSTS.E [R2+0x2c008], desc[UR8][R6.64], P1 ;  /* 0x2c00800006027fae */ /* 0x0003e80008921848 */
[----:B------:R-:W4:Y:S04]  /*408b0*/  LDL.LU R195, [R1+0x1844] ;  /* 0x0018440001c37983 */ /* 0x000f280000300800 */
[----:B------:R-:W4:Y:S04]  /*408c0*/  LDL.LU R194, [R1+0x1848] ;  /* 0x0018480001c27983 */ /* 0x000f280000300800 */
[----:B------:R-:W4:Y:S01]  /*408d0*/  LDL.LU R192, [R1+0x1850] ;  /* 0x0018500001c07983 */ /* 0x000f220000300800 */
[----:B--2---:R-:W-:-:S05]  /*408e0*/  IADD3 R10, P1, R10, UR4, RZ ;  /* 0x000000040a0a7c10 */ /* 0x004fca000ff3e0ff */
[----:B------:R-:W-:Y:S01]  /*408f0*/  STL [R1+0x14a8], R10 ;  /* 0x0014a80a01007387 */ /* 0x000fe20000100800 */
[----:B------:R-:W-:-:S05]  /*40900*/  IADD3.X R11, R11, UR6, RZ, P1, !PT ;  /* 0x000000060b0b7c10 */ /* 0x000fca0008ffe4ff */
[----:B------:R2:W-:Y:S01]  /*40910*/  STL [R1+0x14a4], R11 ;  /* 0x0014a40b01007387 */ /* 0x0005e20000100800 */
[----:B------:R-:W-:-:S04]  /*40920*/  IADD3 R8, P2, R8, UR4, RZ ;  /* 0x0000000408087c10 */ /* 0x000fc8000ff5e0ff */
[----:B------:R-:W-:Y:S01]  /*40930*/  IADD3.X R9, R9, UR6, RZ, P2, !PT ;  /* 0x0000000609097c10 */ /* 0x000fe200097fe4ff */
[----:B------:R-:W-:Y:S04]  /*40940*/  STL [R1+0x14b0], R8 ;  /* 0x0014b00801007387 */ /* 0x000fe80000100800 */
[----:B------:R-:W4:Y:S04]  /*40950*/  LDL.LU R193, [R1+0x184c] ;  /* 0x00184c0001c17983 */ /* 0x000f280000300800 */
[----:B------:R4:W-:Y:S04]  /*40960*/  STL [R1+0x14ac], R9 ;  /* 0x0014ac0901007387 */ /* 0x0009e80000100800 */
[----:B-1----:R-:W4:Y:S04]  /*40970*/  LDL.LU R13, [R1+0x1854] ;  /* 0x00185400010d7983 */ /* 0x002f280000300800 */
[----:B------:R-:W4:Y:S01]  /*40980*/  LDL.LU R12, [R1+0x1858] ;  /* 0x00185800010c7983 */ /* 0x000f220000300800 */
[----:B------:R-:W-:-:S04]  /*40990*/  UISETP.GT.AND UP1, UPT, UR16, 0x5b, UPT ;  /* 0x0000005b1000788c */ /* 0x000fc8000bf24270 */
[----:B------:R-:W-:-:S04]  /*409a0*/  USEL UR12, URZ, 0x4, !UP1 ;  /* 0x000000043f0c7887 */ /* 0x000fc8000c800000 */
[----:B------:R-:W-:Y:S01]  /*409b0*/  USEL UR12, UR12, URZ, !UP0 ;  /* 0x0000003f0c0c7287 */ /* 0x000fe2000c000000 */
[----:B------:R-:W-:Y:S01]  /*409c0*/  MOV R7, R11 ;  /* 0x0000000b00077202 */ /* 0x000fe20000000f00 */
[----:B------:R-:W-:Y:S01]  /*409d0*/  IMAD.MOV.U32 R6, RZ, RZ, R10 ;  /* 0x000000ffff067224 */ /* 0x000fe200078e000a */
[----:B--2---:R-:W2:Y:S03]  /*409e0*/  LDL.LU R11, [R1+0x185c] ;  /* 0x00185c00010b7983 */ /* 0x004ea60000300800 */
[----:B------:R-:W-:Y:S01]  /*409f0*/  ISETP.NE.U32.AND P0, PT, RZ, UR12, PT ;  /* 0x0000000cff007c0c */ /* 0x000fe2000bf05070 */
[----:B------:R-:W2:-:S12]  /*40a00*/  LDL.LU R10, [R1+0x1860] ;  /* 0x00186000010a7983 */ /* 0x000e980000300800 */
[----:B------:R1:W-:Y:S01]  /*40a10*/  LDGSTS.E [R2+0x2000c], desc[UR8][R6.64], P0 ;  /* 0x2000c00006027fae */ /* 0x0003e20008121848 */
[----:B---3--:R-:W-:Y:S01]  /*40a20*/  IADD3 R0, P1, R0, UR4, RZ ;  /* 0x0000000400007c10 */ /* 0x008fe2000ff3e0ff */
[----:B-1----:R-:W-:Y:S02]  /*40a30*/  IMAD.MOV.U32 R6, RZ, RZ, R8 ;  /* 0x000000ffff067224 */ /* 0x002fe400078e0008 */
[----:B------:R-:W-:Y:S02]  /*40a40*/  IMAD.MOV.U32 R7, RZ, RZ, R9 ;  /* 0x000000ffff077224 */ /* 0x000fe400078e0009 */
[----:B------:R-:W-:Y:S04]  /*40a50*/  STL [R1+0x14b8], R0 ;  /* 0x0014b80001007387 */ /* 0x000fe80000100800 */
[----:B------:R1:W-:Y:S01]  /*40a60*/  LDGSTS.E [R2+0x2400c], desc[UR8][R6.64], P0 ;  /* 0x2400c00006027fae */ /* 0x0003e20008121848 */
[----:B----4-:R-:W-:-:S05]  /*40a70*/  IADD3.X R3, R3, UR6, RZ, P1, !PT ;  /* 0x0000000603037c10 */ /* 0x010fca0008ffe4ff */
[----:B------:R3:W-:Y:S04]  /*40a80*/  STL [R1+0x14b4], R3 ;  /* 0x0014b40301007387 */ /* 0x0007e80000100800 */
[----:B------:R-:W4:Y:S01]  /*40a90*/  LDL.LU R9, [R1+0x1864] ;  /* 0x0018640001097983 */ /* 0x000f220000300800 */
[----:B-1----:R-:W-:-:S03]  /*40aa0*/  IMAD.MOV.U32 R7, RZ, RZ, R3 ;  /* 0x000000ffff077224 */ /* 0x002fc600078e0003 */
[----:B------:R-:W4:Y:S01]  /*40ab0*/  LDL.LU R8, [R1+0x1868] ;  /* 0x0018680001087983 */ /* 0x000f220000300800 */
[----:B------:R-:W-:-:S03]  /*40ac0*/  MOV R6, R0 ;  /* 0x0000000000067202 */ /* 0x000fc60000000f00 */
[----:B---3--:R-:W3:Y:S04]  /*40ad0*/  LDL.LU R3, [R1+0x186c] ;  /* 0x00186c0001037983 */ /* 0x008ee80000300800 */
[----:B------:R-:W3:Y:S04]  /*40ae0*/  LDL.LU R0, [R1+0x1870] ;  /* 0x0018700001007983 */ /* 0x000ee80000300800 */
[----:B------:R1:W-:Y:S01]  /*40af0*/  LDGSTS.E [R2+0x2800c], desc[UR8][R6.64], P0 ;  /* 0x2800c00006027fae */ /* 0x0003e20008121848 */
[----:B------:R-:W-:-:S04]  /*40b00*/  IADD3 R196, P2, R196, UR4, RZ ;  /* 0x00000004c4c47c10 */ /* 0x000fc8000ff5e0ff */
[----:B------:R-:W-:Y:S01]  /*40b10*/  IADD3.X R197, R197, UR6, RZ, P2, !PT ;  /* 0x00000006c5c57c10 */ /* 0x000fe200097fe4ff */
[----:B-1----:R-:W-:-:S03]  /*40b20*/  IMAD.MOV.U32 R6, RZ, RZ, R196 ;  /* 0x000000ffff067224 */ /* 0x002fc600078e00c4 */
[----:B------:R-:W-:Y:S02]  /*40b30*/  MOV R7, R197 ;  /* 0x000000c500077202 */ /* 0x000fe40000000f00 */
[----:B------:R-:W-:-:S03]  /*40b40*/  IADD3 R194, P3, R194, UR4, RZ ;  /* 0x00000004c2c27c10 */ /* 0x000fc6000ff7e0ff */
[----:B------:R1:W-:Y:S01]  /*40b50*/  LDGSTS.E [R2+0x2c00c], desc[UR8][R6.64], P0 ;  /* 0x2c00c00006027fae */ /* 0x0003e20008121848 */
[----:B------:R-:W-:Y:S02]  /*40b60*/  IADD3 R192, P0, R192, UR4, RZ ;  /* 0x00000004c0c07c10 */ /* 0x000fe4000ff1e0ff */
[----:B------:R-:W-:Y:S01]  /*40b70*/  IADD3.X R195, R195, UR6, RZ, P3, !PT ;  /* 0x00000006c3c37c10 */ /* 0x000fe20009ffe4ff */
[----:B------:R-:W-:Y:S04]  /*40b80*/  STL [R1+0x14c0], R196 ;  /* 0x0014c0c401007387 */ /* 0x000fe80000100800 */
[----:B------:R-:W-:Y:S04]  /*40b90*/  STL [R1+0x14bc], R197 ;  /* 0x0014bcc501007387 */ /* 0x000fe80000100800 */
[----:B------:R-:W-:Y:S04]  /*40ba0*/  STL [R1+0x1848], R194 ;  /* 0x001848c201007387 */ /* 0x000fe80000100800 */
[----:B------:R-:W-:Y:S04]  /*40bb0*/  STL [R1+0x1844], R195 ;  /* 0x001844c301007387 */ /* 0x000fe80000100800 */
[----:B------:R-:W-:Y:S01]  /*40bc0*/  STL [R1+0x1850], R192 ;  /* 0x001850c001007387 */ /* 0x000fe20000100800 */
[----:B------:R-:W-:-:S05]  /*40bd0*/  IADD3.X R193, R193, UR6, RZ, P0, !PT ;  /* 0x00000006c1c17c10 */ /* 0x000fca00087fe4ff */
[----:B------:R3:W-:Y:S01]  /*40be0*/  STL [R1+0x184c], R193 ;  /* 0x00184cc101007387 */ /* 0x0007e20000100800 */
[----:B------:R-:W-:-:S05]  /*40bf0*/  IADD3 R12, P2, R12, UR4, RZ ;  /* 0x000000040c0c7c10 */ /* 0x000fca000ff5e0ff */
[----:B------:R-:W-:Y:S04]  /*40c00*/  STL [R1+0x1858], R12 ;  /* 0x0018580c01007387 */ /* 0x000fe80000100800 */
[----:B------:R-:W3:Y:S01]  /*40c10*/  LDL.LU.64 R204, [R1+0x908] ;  /* 0x0009080001cc7983 */ /* 0x000ee20000300a00 */
[----:B------:R-:W-:-:S04]  /*40c20*/  UISETP.GT.AND UP1, UPT, UR16, 0x78, UPT ;  /* 0x000000781000788c */ /* 0x000fc8000bf24270 */
[----:B------:R-:W-:-:S04]  /*40c30*/  USEL UR12, URZ, 0x4, !UP1 ;  /* 0x000000043f0c7887 */ /* 0x000fc8000c800000 */
[----:B------:R-:W-:-:S06]  /*40c40*/  USEL UR12, UR12, URZ, !UP0 ;  /* 0x0000003f0c0c7287 */ /* 0x000fcc000c000000 */
[----:B------:R-:W-:Y:S01]  /*40c50*/  ISETP.NE.U32.AND P1, PT, RZ, UR12, PT ;  /* 0x0000000cff007c0c */ /* 0x000fe2000bf25070 */
[----:B-1----:R-:W-:Y:S02]  /*40c60*/  IMAD.MOV.U32 R6, RZ, RZ, R194 ;  /* 0x000000ffff067224 */ /* 0x002fe400078e00c2 */
[----:B------:R-:W-:Y:S01]  /*40c70*/  IMAD.MOV.U32 R7, RZ, RZ, R195 ;  /* 0x000000ffff077224 */ /* 0x000fe200078e00c3 */
[----:B------:R-:W-:Y:S02]  /*40c80*/  IADD3.X R13, R13, UR6, RZ, P2, !PT ;  /* 0x000000060d0d7c10 */ /* 0x000fe400097fe4ff */
[----:B--2---:R-:W-:-:S07]  /*40c90*/  IADD3 R10, P0, R10, UR4, RZ ;  /* 0x000000040a0a7c10 */ /* 0x004fce000ff1e0ff */
[----:B------:R1:W-:Y:S01]  /*40ca0*/  LDGSTS.E [R2+0x30000], desc[UR8][R6.64], P1 ;  /* 0x3000000006027fae */ /* 0x0003e20008921848 */
[----:B------:R-:W-:Y:S02]  /*40cb0*/  IADD3.X R11, R11, UR6, RZ, P0, !PT ;  /* 0x000000060b0b7c10 */ /* 0x000fe400087fe4ff */
[----:B-1----:R-:W-:Y:S01]  /*40cc0*/  MOV R6, R192 ;  /* 0x000000c000067202 */ /* 0x002fe20000000f00 */
[----:B------:R-:W-:-:S05]  /*40cd0*/  IMAD.MOV.U32 R7, RZ, RZ, R193 ;  /* 0x000000ffff077224 */ /* 0x000fca00078e00c1 */
[----:B------:R1:W-:Y:S02]  /*40ce0*/  LDGSTS.E [R2+0x34000], desc[UR8][R6.64], P1 ;  /* 0x3400000006027fae */ /* 0x0003e40008921848 */
[----:B-1----:R-:W-:Y:S01]  /*40cf0*/  IMAD.MOV.U32 R6, RZ, RZ, R12 ;  /* 0x000000ffff067224 */ /* 0x002fe200078e000c */
[----:B------:R-:W-:-:S05]  /*40d00*/  MOV R7, R13 ;  /* 0x0000000d00077202 */ /* 0x000fca0000000f00 */
[----:B------:R1:W-:Y:S02]  /*40d10*/  LDGSTS.E [R2+0x38000], desc[UR8][R6.64], P1 ;  /* 0x3800000006027fae */ /* 0x0003e40008921848 */
[----:B-1----:R-:W-:Y:S02]  /*40d20*/  IMAD.MOV.U32 R6, RZ, RZ, R10 ;  /* 0x000000ffff067224 */ /* 0x002fe400078e000a */
[----:B------:R-:W-:Y:S01]  /*40d30*/  IMAD.MOV.U32 R7, RZ, RZ, R11 ;  /* 0x000000ffff077224 */ /* 0x000fe200078e000b */
[----:B------:R1:W-:Y:S04]  /*40d40*/  STL [R1+0x1854], R13 ;  /* 0x0018540d01007387 */ /* 0x0003e80000100800 */
[----:B------:R2:W-:Y:S01]  /*40d50*/  LDGSTS.E [R2+0x3c000], desc[UR8][R6.64], P1 ;  /* 0x3c00000006027fae */ /* 0x0005e20008921848 */
[----:B----4-:R-:W-:-:S02]  /*40d60*/  IADD3 R8, P1, R8, UR4, RZ ;  /* 0x0000000408087c10 */ /* 0x010fc4000ff3e0ff */
[----:B---3--:R-:W-:Y:S01]  /*40d70*/  IADD3 R0, P2, R0, UR4, RZ ;  /* 0x0000000400007c10 */ /* 0x008fe2000ff5e0ff */
[----:B------:R-:W-:Y:S01]  /*40d80*/  STL [R1+0x1860], R10 ;  /* 0x0018600a01007387 */ /* 0x000fe20000100800 */
[----:B------:R-:W-:-:S03]  /*40d90*/  IADD3.X R9, R9, UR6, RZ, P1, !PT ;  /* 0x0000000609097c10 */ /* 0x000fc60008ffe4ff */
[----:B------:R-:W-:Y:S04]  /*40da0*/  STL [R1+0x185c], R11 ;  /* 0x00185c0b01007387 */ /* 0x000fe80000100800 */
[----:B------:R-:W3:Y:S01]  /*40db0*/  LDL.LU.64 R192, [R1+0x900] ;  /* 0x0009000001c07983 */ /* 0x000ee20000300a00 */
[----:B------:R-:W-:-:S03]  /*40dc0*/  IADD3.X R3, R3, UR6, RZ, P2, !PT ;  /* 0x0000000603037c10 */ /* 0x000fc600097fe4ff */
[----:B------:R-:W-:Y:S04]  /*40dd0*/  STL [R1+0x1868], R8 ;  /* 0x0018680801007387 */ /* 0x000fe80000100800 */
[----:B------:R4:W-:Y:S04]  /*40de0*/  STL [R1+0x1864], R9 ;  /* 0x0018640901007387 */ /* 0x0009e80000100800 */
[----:B------:R4:W-:Y:S04]  /*40df0*/  STL [R1+0x1870], R0 ;  /* 0x0018700001007387 */ /* 0x0009e80000100800 */
[----:B------:R-:W3:Y:S01]  /*40e00*/  LDL.LU.64 R202, [R1+0x8f8] ;  /* 0x0008f80001ca7983 */ /* 0x000ee20000300a00 */
[----:B------:R-:W-:-:S03]  /*40e10*/  UISETP.GT.AND UP1, UPT, UR16, 0x79, UPT ;  /* 0x000000791000788c */ /* 0x000fc6000bf24270 */
[----:B------:R3:W-:Y:S04]  /*40e20*/  STL [R1+0x186c], R3 ;  /* 0x00186c0301007387 */ /* 0x0007e80000100800 */
[----:B------:R-:W3:Y:S01]  /*40e30*/  LDL.LU.64 R200, [R1+0x8f0] ;  /* 0x0008f00001c87983 */ /* 0x000ee20000300a00 */
[----:B------:R-:W-:-:S03]  /*40e40*/  USEL UR12, URZ, 0x4, !UP1 ;  /* 0x000000043f0c7887 */ /* 0x000fc6000c800000 */
[----:B------:R-:W3:Y:S01]  /*40e50*/  LDL.LU.64 R198, [R1+0x8e8] ;  /* 0x0008e80001c67983 */ /* 0x000ee20000300a00 */
[----:B------:R-:W-:-:S03]  /*40e60*/  USEL UR12, UR12, URZ, !UP0 ;  /* 0x0000003f0c0c7287 */ /* 0x000fc6000c000000 */
[----:B------:R-:W3:Y:S03]  /*40e70*/  LDL.LU.64 R208, [R1+0x8e0] ;  /* 0x0008e00001d07983 */ /* 0x000ee60000300a00 */
[----:B------:R-:W-:Y:S01]  /*40e80*/  ISETP.NE.U32.AND P0, PT, RZ, UR12, PT ;  /* 0x0000000cff007c0c */ /* 0x000fe2000bf05070 */
[----:B-1----:R-:W3:Y:S01]  /*40e90*/  LDL.LU.64 R12, [R1+0x8d8] ;  /* 0x0008d800010c7983 */ /* 0x002ee20000300a00 */
[----:B--2---:R-:W-:Y:S01]  /*40ea0*/  MOV R6, R8 ;  /* 0x0000000800067202 */ /* 0x004fe20000000f00 */
[----:B------:R-:W-:Y:S02]  /*40eb0*/  IMAD.MOV.U32 R7, RZ, RZ, R9 ;  /* 0x000000ffff077224 */ /* 0x000fe400078e0009 */
[----:B----4-:R-:W2:Y:S04]  /*40ec0*/  LDL.LU.64 R8, [R1+0x8d0] ;  /* 0x0008d00001087983 */ /* 0x010ea80000300a00 */
[----:B------:R-:W4:Y:S04]  /*40ed0*/  LDL.LU R196, [R1+0xcc4] ;  /* 0x000cc40001c47983 */ /* 0x000f280000300800 */
[----:B------:R-:W4:Y:S04]  /*40ee0*/  LDL.LU R194, [R1+0xcc8] ;  /* 0x000cc80001c27983 */ /* 0x000f280000300800 */
[----:B------:R-:W4:Y:S04]  /*40ef0*/  LDL.LU.64 R206, [R1+0x8c8] ;  /* 0x0008c80001ce7983 */ /* 0x000f280000300a00 */
[----:B------:R1:W-:Y:S02]  /*40f00*/  LDGSTS.E [R2+0x30004], desc[UR8][R6.64], P0 ;  /* 0x3000400006027fae */ /* 0x0003e40008121848 */
[----:B-1----:R-:W-:Y:S01]  /*40f10*/  IMAD.MOV.U32 R6, RZ, RZ, R0 ;  /* 0x000000ffff067224 */ /* 0x002fe200078e0000 */
[----:B------:R-:W-:-:S04]  /*40f20*/  IADD3 R11, P1, R204, UR4, RZ ;  /* 0x00000004cc0b7c10 */ /* 0x000fc8000ff3e0ff */
[----:B------:R-:W-:Y:S02]  /*40f30*/  IADD3.X R0, R205, UR6, RZ, P1, !PT ;  /* 0x00000006cd007c10 */ /* 0x000fe40008ffe4ff */
[----:B------:R-:W4:Y:S01]  /*40f40*/  LDL.LU.64 R204, [R1+0x8c0] ;  /* 0x0008c00001cc7983 */ /* 0x000f220000300a00 */
[----:B------:R-:W-:-:S05]  /*40f50*/  MOV R7, R3 ;  /* 0x0000000300077202 */ /* 0x000fca0000000f00 */
[----:B------:R1:W-:Y:S01]  /*40f60*/  LDGSTS.E [R2+0x34004], desc[UR8][R6.64], P0 ;  /* 0x3400400006027fae */ /* 0x0003e20008121848 */
[----:B------:R-:W-:Y:S02]  /*40f70*/  IMAD.MOV.U32 R210, RZ, RZ, R11 ;  /* 0x000000ffffd27224 */ /* 0x000fe400078e000b */
[----:B------:R-:W-:Y:S01]  /*40f80*/  IMAD.MOV.U32 R211, RZ, RZ, R0 ;  /* 0x000000ffffd37224 */ /* 0x000fe200078e0000 */
[----:B------:R-:W-:Y:S01]  /*40f90*/  UISETP.GT.AND UP1, UPT, UR16, 0x7a, UPT ;  /* 0x0000007a1000788c */ /* 0x000fe2000bf24270 */
[----:B---3--:R-:W-:-:S03]  /*40fa0*/  IADD3 R10, P1, R192, UR4, RZ ;  /* 0x00000004c00a7c10 */ /* 0x008fc6000ff3e0ff */
[----:B------:R-:W-:Y:S01]  /*40fb0*/  LDGSTS.E [R2+0x38004], desc[UR8][R210.64], P0 ;  /* 0x38004000d2027fae */ /* 0x000fe20008121848 */
[----:B-1----:R-:W-:Y:S02]  /*40fc0*/  IADD3.X R6, R193, UR6, RZ, P1, !PT ;  /* 0x00000006c1067c10 */ /* 0x002fe40008ffe4ff */
[----:B------:R-:W-:-:S04]  /*40fd0*/  IADD3 R193, P1, R202, UR4, RZ ;  /* 0x00000004cac17c10 */ /* 0x000fc8000ff3e0ff */
[----:B------:R-:W-:Y:S02]  /*40fe0*/  IADD3.X R7, R203, UR6, RZ, P1, !PT ;  /* 0x00000006cb077c10 */ /* 0x000fe40008ffe4ff */
        /* <DEDUP_REMOVED lines=8> */
[----:B--2---:R-:W-:-:S04]  /*41070*/  IADD3 R13, P1, R8, UR4, RZ ;  /* 0x00000004080d7c10 */ /* 0x004fc8000ff3e0ff */
[----:B------:R-:W-:Y:S02]  /*41080*/  IADD3.X R195, R9, UR6, RZ, P1, !PT ;  /* 0x0000000609c37c10 */ /* 0x000fe40008ffe4ff */
[----:B----4-:R-:W-:-:S04]  /*41090*/  IADD3 R9, P1, R206, UR4, RZ ;  /* 0x00000004ce097c10 */ /* 0x010fc8000ff3e0ff */
[----:B------:R-:W-:Y:S01]  /*410a0*/  IADD3.X R12, R207, UR6, RZ, P1, !PT ;  /* 0x00000006cf0c7c10 */ /* 0x000fe20008ffe4ff */
[----:B------:R-:W-:Y:S01]  /*410b0*/  IMAD.MOV.U32 R208, RZ, RZ, R193 ;  /* 0x000000ffffd07224 */ /* 0x000fe200078e00c1 */
[----:B------:R-:W-:Y:S01]  /*410c0*/  MOV R11, R6 ;  /* 0x00000006000b7202 */ /* 0x000fe20000000f00 */
[----:B------:R-:W-:Y:S01]  /*410d0*/  IMAD.MOV.U32 R209, RZ, RZ, R7 ;  /* 0x000000ffffd17224 */ /* 0x000fe200078e0007 */
[----:B------:R-:W-:Y:S01]  /*410e0*/  MOV R193, R252 ;  /* 0x000000fc00c17202 */ /* 0x000fe20000000f00 */
[----:B------:R-:W-:Y:S02]  /*410f0*/  IMAD.MOV.U32 R206, RZ, RZ, R201 ;  /* 0x000000ffffce7224 */ /* 0x000fe400078e00c9 */
[----:B------:R-:W-:Y:S01]  /*41100*/  IMAD.MOV.U32 R207, RZ, RZ, R202 ;  /* 0x000000ffffcf7224 */ /* 0x000fe200078e00ca */
[----:B------:R-:W-:Y:S01]  /*41110*/  MOV R203, R198 ;  /* 0x000000c600cb7202 */ /* 0x000fe20000000f00 */
[----:B------:R-:W-:Y:S01]  /*41120*/  IMAD.MOV.U32 R202, RZ, RZ, R197 ;  /* 0x000000ffffca7224 */ /* 0x000fe200078e00c5 */
[----:B------:R-:W-:Y:S01]  /*41130*/  USEL UR12, URZ, 0x4, !UP1 ;  /* 0x000000043f0c7887 */ /* 0x000fe2000c800000 */
[----:B------:R-:W-:Y:S01]  /*41140*/  IMAD.MOV.U32 R201, RZ, RZ, R195 ;  /* 0x000000ffffc97224 */ /* 0x000fe200078e00c3 */
[----:B------:R-:W-:Y:S01]  /*41150*/  MOV R198, R9 ;  /* 0x0000000900c67202 */ /* 0x000fe20000000f00 */
[----:B------:R-:W-:Y:S01]  /*41160*/  LDGSTS.E [R2+0x3c004], desc[UR8][R10.64], P0 ;  /* 0x3c0040000a027fae */ /* 0x000fe20008121848 */
[----:B------:R-:W-:-:S04]  /*41170*/  IADD3 R3, P1, R204, UR4, RZ ;  /* 0x00000004cc037c10 */ /* 0x000fc8000ff3e0ff */
[----:B------:R-:W-:Y:S02]  /*41180*/  IADD3.X R8, R205, UR6, RZ, P1, !PT ;  /* 0x00000006cd087c10 */ /* 0x000fe40008ffe4ff */
[----:B------:R-:W-:-:S04]  /*41190*/  IADD3 R194, P1, R194, UR4, RZ ;  /* 0x00000004c2c27c10 */ /* 0x000fc8000ff3e0ff */
[----:B------:R-:W-:Y:S01]  /*411a0*/  IADD3.X R196, R196, UR6, RZ, P1, !PT ;  /* 0x00000006c4c47c10 */ /* 0x000fe20008ffe4ff */
[----:B------:R-:W-:Y:S01]  /*411b0*/  STL [R1+0xcc8], R194 ;  /* 0x000cc8c201007387 */ /* 0x000fe20000100800 */
[----:B------:R-:W-:Y:S01]  /*411c0*/  MOV R204, R199 ;  /* 0x000000c700cc7202 */ /* 0x000fe20000000f00 */
[----:B------:R-:W-:Y:S02]  /*411d0*/  IMAD.MOV.U32 R205, RZ, RZ, R200 ;  /* 0x000000ffffcd7224 */ /* 0x000fe400078e00c8 */
[----:B------:R-:W-:Y:S01]  /*411e0*/  STL [R1+0xcc4], R196 ;  /* 0x000cc4c401007387 */ /* 0x000fe20000100800 */
[----:B------:R-:W-:-:S03]  /*411f0*/  IMAD.MOV.U32 R200, RZ, RZ, R13 ;  /* 0x000000ffffc87224 */ /* 0x000fc600078e000d */
[----:B------:R-:W-:Y:S01]  /*41200*/  STL.64 [R1+0x908], R210 ;  /* 0x000908d201007387 */ /* 0x000fe20000100a00 */
[----:B------:R-:W-:-:S03]  /*41210*/  IMAD.MOV.U32 R199, RZ, RZ, R12 ;  /* 0x000000ffffc77224 */ /* 0x000fc600078e000c */
[----:B------:R1:W-:Y:S04]  /*41220*/  STL.64 [R1+0x900], R10 ;  /* 0x0009000a01007387 */ /* 0x0003e80000100a00 */
[----:B------:R-:W-:Y:S04]  /*41230*/  STL.64 [R1+0x8f8], R208 ;  /* 0x0008f8d001007387 */ /* 0x000fe80000100a00 */
[----:B------:R2:W-:Y:S04]  /*41240*/  STL.64 [R1+0x8f0], R192 ;  /* 0x0008f0c001007387 */ /* 0x0005e80000100a00 */
[----:B------:R-:W-:Y:S04]  /*41250*/  STL.64 [R1+0x8e8], R206 ;  /* 0x0008e8ce01007387 */ /* 0x000fe80000100a00 */
[----:B------:R-:W-:Y:S01]  /*41260*/  STL.64 [R1+0x8e0], R204 ;  /* 0x0008e0cc01007387 */ /* 0x000fe20000100a00 */
[----:B------:R-:W-:-:S03]  /*41270*/  IMAD.MOV.U32 R6, RZ, RZ, R3 ;  /* 0x000000ffff067224 */ /* 0x000fc600078e0003 */
[----:B------:R-:W-:Y:S01]  /*41280*/  STL.64 [R1+0x8d8], R202 ;  /* 0x0008d8ca01007387 */ /* 0x000fe20000100a00 */
[----:B------:R-:W-:-:S03]  /*41290*/  MOV R7, R8 ;  /* 0x0000000800077202 */ /* 0x000fc60000000f00 */
[----:B------:R-:W-:Y:S04]  /*412a0*/  STL.64 [R1+0x8d0], R200 ;  /* 0x0008d0c801007387 */ /* 0x000fe80000100a00 */
[----:B------:R-:W3:Y:S04]  /*412b0*/  LDL.LU R13, [R1+0xccc] ;  /* 0x000ccc00010d7983 */ /* 0x000ee80000300800 */
[----:B------:R-:W-:Y:S04]  /*412c0*/  STL.64 [R1+0x8c8], R198 ;  /* 0x0008c8c601007387 */ /* 0x000fe80000100a00 */
[----:B------:R-:W4:Y:S04]  /*412d0*/  LDL.LU R9, [R1+0xcd0] ;  /* 0x000cd00001097983 */ /* 0x000f280000300800 */
[----:B------:R-:W3:Y:S04]  /*412e0*/  LDL.LU R12, [R1+0xcd4] ;  /* 0x000cd400010c7983 */ /* 0x000ee80000300800 */
[----:B------:R2:W-:Y:S04]  /*412f0*/  STL.64 [R1+0x8c0], R6 ;  /* 0x0008c00601007387 */ /* 0x0005e80000100a00 */
[----:B------:R-:W3:Y:S01]  /*41300*/  LDL.LU R8, [R1+0xcd8] ;  /* 0x000cd80001087983 */ /* 0x000ee20000300800 */
[----:B------:R-:W-:-:S03]  /*41310*/  USEL UR12, UR12, URZ, !UP0 ;  /* 0x0000003f0c0c7287 */ /* 0x000fc6000c000000 */
[----:B-1----:R-:W3:Y:S03]  /*41320*/  LDL.LU R11, [R1+0xce0] ;  /* 0x000ce000010b7983 */ /* 0x002ee60000300800 */
[----:B------:R-:W-:-:S13]  /*41330*/  ISETP.NE.U32.AND P1, PT, RZ, UR12, PT ;  /* 0x0000000cff007c0c */ /* 0x000fda000bf25070 */
[----:B------:R-:W-:Y:S04]  /*41340*/  LDGSTS.E [R2+0x30008], desc[UR8][R208.64], P1 ;  /* 0x30008000d0027fae */ /* 0x000fe80008921848 */
[----:B------:R-:W-:Y:S01]  /*41350*/  LDGSTS.E [R2+0x34008], desc[UR8][R192.64], P1 ;  /* 0x34008000c0027fae */ /* 0x000fe20008921848 */
[----:B------:R-:W-:Y:S02]  /*41360*/  UISETP.GT.AND UP2, UPT, UR16, 0x7b, UPT ;  /* 0x0000007b1000788c */ /* 0x000fe4000bf44270 */
[----:B------:R-:W-:Y:S01]  /*41370*/  UISETP.GT.AND UP3, UPT, UR16, 0x1c, UPT ;  /* 0x0000001c1000788c */ /* 0x000fe2000bf64270 */
[----:B------:R-:W-:Y:S04]  /*41380*/  LDGSTS.E [R2+0x38008], desc[UR8][R206.64], P1 ;  /* 0x38008000ce027fae */ /* 0x000fe80008921848 */
[----:B--2---:R-:W2:Y:S04]  /*41390*/  LDL.LU R193, [R1+0xcdc] ;  /* 0x000cdc0001c17983 */ /* 0x004ea80000300800 */
[----:B------:R-:W2:Y:S04]  /*413a0*/  LDL.LU R3, [R1+0xce8] ;  /* 0x000ce80001037983 */ /* 0x000ea80000300800 */
[----:B------:R-:W2:Y:S04]  /*413b0*/  LDL.LU R192, [R1+0xcf0] ;  /* 0x000cf00001c07983 */ /* 0x000ea80000300800 */
[----:B------:R-:W2:Y:S04]  /*413c0*/  LDL.LU R10, [R1+0xce4] ;  /* 0x000ce400010a7983 */ /* 0x000ea80000300800 */
[----:B------:R-:W2:Y:S01]  /*413d0*/  LDL.LU R195, [R1+0xcec] ;  /* 0x000cec0001c37983 */ /* 0x000ea20000300800 */
[----:B------:R-:W-:-:S02]  /*413e0*/  USEL UR13, URZ, 0x4, !UP2 ;  /* 0x000000043f0d7887 */ /* 0x000fc4000d000000 */
[----:B------:R-:W-:Y:S01]  /*413f0*/  USEL UR14, URZ, 0x4, !UP3 ;  /* 0x000000043f0e7887 */ /* 0x000fe2000d800000 */
[----:B------:R-:W-:Y:S01]  /*41400*/  LOP3.LUT R0, R4, 0x70, RZ, 0x3c, !PT ;  /* 0x0000007004007812 */ /* 0x000fe200078e3cff */
[----:B------:R-:W-:Y:S01]  /*41410*/  USEL UR13, UR13, URZ, !UP0 ;  /* 0x0000003f0d0d7287 */ /* 0x000fe2000c000000 */
[----:B------:R-:W-:Y:S01]  /*41420*/  LDGSTS.E [R2+0x3c008], desc[UR8][R204.64], P1 ;  /* 0x3c008000cc027fae */ /* 0x000fe20008921848 */
[----:B------:R-:W-:-:S04]  /*41430*/  USEL UR14, UR14, URZ, !UP0 ;  /* 0x0000003f0e0e7287 */ /* 0x000fc8000c000000 */
[----:B------:R-:W-:Y:S02]  /*41440*/  ISETP.NE.U32.AND P2, PT, RZ, UR13, PT ;  /* 0x0000000dff007c0c */ /* 0x000fe4000bf45070 */
[----:B------:R-:W-:Y:S01]  /*41450*/  ISETP.NE.U32.AND P3, PT, RZ, UR14, PT ;  /* 0x0000000eff007c0c */ /* 0x000fe2000bf65070 */
[----:B------:R-:W-:-:S10]  /*41460*/  VIADD R0, R0, UR17 ;  /* 0x0000001100007c36 */ /* 0x000fd40008000000 */
[----:B------:R-:W-:Y:S04]  /*41470*/  LDGSTS.E [R2+0x3000c], desc[UR8][R202.64], P2 ;  /* 0x3000c000ca027fae */ /* 0x000fe80009121848 */
[----:B------:R-:W-:Y:S04]  /*41480*/  LDGSTS.E [R2+0x3400c], desc[UR8][R200.64], P2 ;  /* 0x3400c000c8027fae */ /* 0x000fe80009121848 */
[----:B------:R-:W-:Y:S04]  /*41490*/  LDGSTS.E [R2+0x3800c], desc[UR8][R198.64], P2 ;  /* 0x3800c000c6027fae */ /* 0x000fe80009121848 */
[----:B------:R1:W-:Y:S02]  /*414a0*/  LDGSTS.E [R2+0x3c00c], desc[UR8][R6.64], P2 ;  /* 0x3c00c00006027fae */ /* 0x0003e40009121848 */
[----:B-1----:R-:W-:Y:S01]  /*414b0*/  IMAD.MOV.U32 R6, RZ, RZ, R194 ;  /* 0x000000ffff067224 */ /* 0x002fe200078e00c2 */
[----:B------:R-:W-:Y:S01]  /*414c0*/  MOV R7, R196 ;  /* 0x000000c400077202 */ /* 0x000fe20000000f00 */
[----:B------:R-:W2:Y:S04]  /*414d0*/  LDL.LU R2, [R1+0xcf8] ;  /* 0x000cf80001027983 */ /* 0x000ea80000300800 */
[----:B------:R1:W-:Y:S01]  /*414e0*/  LDGSTS.E [R0], desc[UR8][R6.64], P3 ;  /* 0x0000000006007fae */ /* 0x0003e20009921848 */
[----:B----4-:R-:W-:-:S04]  /*414f0*/  IADD3 R9, P0, R9, UR4, RZ ;  /* 0x0000000409097c10 */ /* 0x010fc8000ff1e0ff */
[----:B---3--:R-:W-:Y:S01]  /*41500*/  IADD3.X R13, R13, UR6, RZ, P0, !PT ;  /* 0x000000060d0d7c10 */ /* 0x008fe200087fe4ff */
[----:B------:R3:W-:Y:S01]  /*41510*/  STL [R1+0xcd0], R9 ;  /* 0x000cd00901007387 */ /* 0x0007e20000100800 */
[----:B-1----:R-:W-:Y:S01]  /*41520*/  IMAD.MOV.U32 R6, RZ, RZ, R9 ;  /* 0x000000ffff067224 */ /* 0x002fe200078e0009 */
[----:B------:R-:W-:Y:S02]  /*41530*/  IADD3 R8, P1, R8, UR4, RZ ;  /* 0x0000000408087c10 */ /* 0x000fe4000ff3e0ff */
[----:B------:R1:W-:Y:S04]  /*41540*/  STL [R1+0xccc], R13 ;  /* 0x000ccc0d01007387 */ /* 0x0003e80000100800 */
[----:B------:R-:W-:Y:S04]  /*41550*/  STL [R1+0xcd8], R8 ;  /* 0x000cd80801007387 */ /* 0x000fe80000100800 */
[----:B---3--:R-:W3:Y:S01]  /*41560*/  LDL.LU R9, [R1+0xcf4] ;  /* 0x000cf40001097983 */ /* 0x008ee20000300800 */
[----:B------:R-:W-:Y:S01]  /*41570*/  IADD3.X R12, R12, UR6, RZ, P1, !PT ;  /* 0x000000060c0c7c10 */ /* 0x000fe20008ffe4ff */
[----:B------:R-:W-:-:S04]  /*41580*/  IMAD.MOV.U32 R7, RZ, RZ, R13 ;  /* 0x000000ffff077224 */ /* 0x000fc800078e000d */
[----:B------:R4:W-:Y:S04]  /*41590*/  STL [R1+0xcd4], R12 ;  /* 0x000cd40c01007387 */ /* 0x0009e80000100800 */
[----:B------:R4:W-:Y:S04]  /*415a0*/  LDGSTS.E [R0+0x4000], desc[UR8][R6.64], P3 ;  /* 0x0400000006007fae */ /* 0x0009e80009921848 */
[----:B-1----:R-:W3:Y:S01]  /*415b0*/  LDL.LU R13, [R1+0xcfc] ;  /* 0x000cfc00010d7983 */ /* 0x002ee20000300800 */
[----:B----4-:R-:W-:-:S03]  /*415c0*/  IMAD.MOV.U32 R7, RZ, RZ, R12 ;  /* 0x000000ffff077224 */ /* 0x010fc600078e000c */
[----:B------:R-:W4:Y:S01]  /*415d0*/  LDL.LU R12, [R1+0xd00] ;  /* 0x000d0000010c7983 */ /* 0x000f220000300800 */
[----:B------:R-:W-:-:S03]  /*415e0*/  MOV R6, R8 ;  /* 0x0000000800067202 */ /* 0x000fc60000000f00 */
[----:B------:R-:W4:Y:S04]  /*415f0*/  LDL.LU R194, [R1+0xd04] ;  /* 0x000d040001c27983 */ /* 0x000f280000300800 */
[----:B------:R-:W4:Y:S01]  /*41600*/  LDL.LU R8, [R1+0xd08] ;  /* 0x000d080001087983 */ /* 0x000f220000300800 */
[----:B------:R-:W-:Y:S02]  /*41610*/  IADD3 R11, P0, R11, UR4, RZ ;  /* 0x000000040b0b7c10 */ /* 0x000fe4000ff1e0ff */
[----:B--2---:R-:W-:Y:S01]  /*41620*/  IADD3 R3, P1, R3, UR4, RZ ;  /* 0x0000000403037c10 */ /* 0x004fe2000ff3e0ff */
[----:B------:R1:W-:Y:S01]  /*41630*/  LDGSTS.E [R0+0x8000], desc[UR8][R6.64], P3 ;  /* 0x0800000006007fae */ /* 0x0003e20009921848 */
[----:B------:R-:W-:Y:S02]  /*41640*/  IADD3.X R193, R193, UR6, RZ, P0, !PT ;  /* 0x00000006c1c17c10 */ /* 0x000fe400087fe4ff */
[----:B------:R-:W-:Y:S01]  /*41650*/  IADD3 R192, P2, R192, UR4, RZ ;  /* 0x00000004c0c07c10 */ /* 0x000fe2000ff5e0ff */
[----:B------:R2:W-:Y:S01]  /*41660*/  STL [R1+0xce0], R11 ;  /* 0x000ce00b01007387 */ /* 0x0005e20000100800 */
[----:B------:R-:W-:-:S02]  /*41670*/  IADD3.X R10, R10, UR6, RZ, P1, !PT ;  /* 0x000000060a0a7c10 */ /* 0x000fc40008ffe4ff */
[----:B------:R-:W-:Y:S01]  /*41680*/  IADD3.X R195, R195, UR6, RZ, P2, !PT ;  /* 0x00000006c3c37c10 */ /* 0x000fe200097fe4ff */
[----:B------:R2:W-:Y:S01]  /*41690*/  STL [R1+0xcdc], R193 ;  /* 0x000cdcc101007387 */ /* 0x0005e20000100800 */
[----:B-1----:R-:W-:Y:S01]  /*416a0*/  IMAD.MOV.U32 R6, RZ, RZ, R11 ;  /* 0x000000ffff067224 */ /* 0x002fe200078e000b */
[----:B------:R-:W-:Y:S02]  /*416b0*/  MOV R7, R193 ;  /* 0x000000c100077202 */ /* 0x000fe40000000f00 */
[----:B--2---:R-:W2:Y:S04]  /*416c0*/  LDL.LU R11, [R1+0xd10] ;  /* 0x000d1000010b7983 */ /* 0x004ea80000300800 */
[----:B------:R-:W-:Y:S04]  /*416d0*/  STL [R1+0xce8], R3 ;  /* 0x000ce80301007387 */ /* 0x000fe80000100800 */
[----:B------:R1:W-:Y:S04]  /*416e0*/  STL [R1+0xce4], R10 ;  /* 0x000ce40a01007387 */ /* 0x0003e80000100800 */
[----:B------:R3:W-:Y:S04]  /*416f0*/  STL [R1+0xcf0], R192 ;  /* 0x000cf0c001007387 */ /* 0x0007e80000100800 */
[----:B------:R1:W-:Y:S04]  /*41700*/  LDGSTS.E [R0+0xc000], desc[UR8][R6.64], P3 ;  /* 0x0c00000006007fae */ /* 0x0003e80009921848 */
[----:B------:R-:W2:Y:S04]  /*41710*/  LDL.LU R193, [R1+0xd0c] ;  /* 0x000d0c0001c17983 */ /* 0x000ea80000300800 */
[----:B------:R-:W-:Y:S01]  /*41720*/  STL [R1+0xcec], R195 ;  /* 0x000cecc301007387 */ /* 0x000fe20000100800 */
[----:B-1----:R-:W-:-:S02]  /*41730*/  IMAD.MOV.U32 R7, RZ, RZ, R10 ;  /* 0x000000ffff077224 */ /* 0x002fc400078e000a */
[----:B------:R-:W-:Y:S01]  /*41740*/  IMAD.MOV.U32 R6, RZ, RZ, R3 ;  /* 0x000000ffff067224 */ /* 0x000fe200078e0003 */
[----:B------:R-:W2:Y:S04]  /*41750*/  LDL.LU R10, [R1+0xd14] ;  /* 0x000d1400010a7983 */ /* 0x000ea80000300800 */
[----:B------:R-:W2:Y:S01]  /*41760*/  LDL.LU R3, [R1+0xd18] ;  /* 0x000d180001037983 */ /* 0x000ea20000300800 */
[----:B------:R-:W-:-:S04]  /*41770*/  UISETP.GT.AND UP1, UPT, UR16, 0x1d, UPT ;  /* 0x0000001d1000788c */ /* 0x000fc8000bf24270 */
[----:B------:R-:W-:-:S04]  /*41780*/  USEL UR12, URZ, 0x4, !UP1 ;  /* 0x000000043f0c7887 */ /* 0x000fc8000c800000 */
[----:B------:R-:W-:-:S06]  /*41790*/  USEL UR12, UR12, URZ, !UP0 ;  /* 0x0000003f0c0c7287 */ /* 0x000fcc000c000000 */
[----:B------:R-:W-:Y:S02]  /*417a0*/  ISETP.NE.U32.AND P0, PT, RZ, UR12, PT ;  /* 0x0000000cff007c0c */ /* 0x000fe4000bf05070 */
[----:B------:R-:W-:-:S05]  /*417b0*/  IADD3 R2, P1, R2, UR4, RZ ;  /* 0x0000000402027c10 */ /* 0x000fca000ff3e0ff */
[----:B------:R-:W-:Y:S06]  /*417c0*/  STL [R1+0xcf8], R2 ;  /* 0x000cf80201007387 */ /* 0x000fec0000100800 */
[----:B------:R1:W-:Y:S02]  /*417d0*/  LDGSTS.E [R0+0x4], desc[UR8][R6.64], P0 ;  /* 0x0000400006007fae */ /* 0x0003e40008121848 */
[----:B-1----:R-:W-:Y:S01]  /*417e0*/  MOV R6, R192 ;  /* 0x000000c000067202 */ /* 0x002fe20000000f00 */
[----:B------:R-:W-:-:S05]  /*417f0*/  IMAD.MOV.U32 R7, RZ, RZ, R195 ;  /* 0x000000ffff077224 */ /* 0x000fca00078e00c3 */
[----:B------:R1:W-:Y:S02]  /*41800*/  LDGSTS.E [R0+0x4004], desc[UR8][R6.64], P0 ;  /* 0x0400400006007fae */ /* 0x0003e40008121848 */
[----:B-1----:R-:W-:Y:S01]  /*41810*/  IMAD.MOV.U32 R6, RZ, RZ, R2 ;  /* 0x000000ffff067224 */ /* 0x002fe200078e0002 */
[----:B---3--:R-:W-:-:S04]  /*41820*/  IADD3.X R9, R9, UR6, RZ, P1, !PT ;  /* 0x0000000609097c10 */ /* 0x008fc80008ffe4ff */
[----:B------:R-:W-:Y:S01]  /*41830*/  MOV R7, R9 ;  /* 0x0000000900077202 */ /* 0x000fe20000000f00 */
[----:B------:R1:W-:Y:S04]  /*41840*/  STL [R1+0xcf4], R9 ;  /* 0x000cf40901007387 */ /* 0x0003e80000100800 */
[----:B------:R-:W3:Y:S04]  /*41850*/  LDL.LU R192, [R1+0xd1c] ;  /* 0x000d1c0001c07983 */ /* 0x000ee80000300800 */
[----:B------:R4:W-:Y:S04]  /*41860*/  LDGSTS.E [R0+0x8004], desc[UR8][R6.64], P0 ;  /* 0x0800400006007fae */ /* 0x0009e80008121848 */
[----:B-1----:R-:W3:Y:S04]  /*41870*/  LDL.LU R9, [R1+0xd20] ;  /* 0x000d200001097983 */ /* 0x002ee80000300800 */
[----:B------:R-:W3:Y:S01]  /*41880*/  LDL.LU R2, [R1+0xd28] ;  /* 0x000d280001027983 */ /* 0x000ee20000300800 */
[----:B----4-:R-:W-:-:S04]  /*41890*/  IADD3 R12, P2, R12, UR4, RZ ;  /* 0x000000040c0c7c10 */ /* 0x010fc8000ff5e0ff */
[----:B------:R-:W-:Y:S02]  /*418a0*/  IADD3.X R13, R13, UR6, RZ, P2, !PT ;  /* 0x000000060d0d7c10 */ /* 0x000fe400097fe4ff */
[----:B------:R-:W-:Y:S01]  /*418b0*/  IADD3 R8, P3, R8, UR4, RZ ;  /* 0x0000000408087c10 */ /* 0x000fe2000ff7e0ff */
[----:B------:R-:W-:Y:S03]  /*418c0*/  STL [R1+0xd00], R12 ;  /* 0x000d000c01007387 */ /* 0x000fe60000100800 */
[----:B------:R-:W-:Y:S01]  /*418d0*/  IADD3.X R194, R194, UR6, RZ, P3, !PT ;  /* 0x00000006c2c27c10 */ /* 0x000fe20009ffe4ff */
[----:B------:R1:W-:Y:S01]  /*418e0*/  STL [R1+0xcfc], R13 ;  /* 0x000cfc0d01007387 */ /* 0x0003e20000100800 */
[----:B------:R-:W-:-:S03]  /*418f0*/  IMAD.MOV.U32 R7, RZ, RZ, R13 ;  /* 0x000000ffff077224 */ /* 0x000fc600078e000d */
[----:B------:R4:W-:Y:S01]  /*41900*/  STL [R1+0xd08], R8 ;  /* 0x000d080801007387 */ /* 0x0009e20000100800 */
[----:B------:R-:W-:-:S03]  /*41910*/  IMAD.MOV.U32 R6, RZ, RZ, R12 ;  /* 0x000000ffff067224 */ /* 0x000fc600078e000c */
[----:B-1----:R-:W3:Y:S04]  /*41920*/  LDL.LU R13, [R1+0xd24] ;  /* 0x000d2400010d7983 */ /* 0x002ee80000300800 */
[----:B------:R-:W-:Y:S04]  /*41930*/  STL [R1+0xd04], R194 ;  /* 0x000d04c201007387 */ /* 0x000fe80000100800 */
[----:B------:R-:W3:Y:S04]  /*41940*/  LDL.LU R195, [R1+0xd2c] ;  /* 0x000d2c0001c37983 */ /* 0x000ee80000300800 */
[----:B------:R-:W3:Y:S01]  /*41950*/  LDL.LU R12, [R1+0xd30] ;  /* 0x000d3000010c7983 */ /* 0x000ee20000300800 */
[----:B------:R-:W-:-:S03]  /*41960*/  UISETP.GT.AND UP1, UPT, UR16, 0x1e, UPT ;  /* 0x0000001e1000788c */ /* 0x000fc6000bf24270 */
[----:B------:R1:W-:Y:S01]  /*41970*/  LDGSTS.E [R0+0xc004], desc[UR8][R6.64], P0 ;  /* 0x0c00400006007fae */ /* 0x0003e20008121848 */
[----:B------:R-:W-:-:S04]  /*41980*/  USEL UR12, URZ, 0x4, !UP1 ;  /* 0x000000043f0c7887 */ /* 0x000fc8000c800000 */
[----:B------:R-:W-:Y:S01]  /*41990*/  USEL UR12, UR12, URZ, !UP0 ;  /* 0x0000003f0c0c7287 */ /* 0x000fe2000c000000 */
[----:B--2---:R-:W-:-:S05]  /*419a0*/  IADD3 R11, P0, R11, UR4, RZ ;  /* 0x000000040b0b7c10 */ /* 0x004fca000ff1e0ff */
[----:B------:R-:W-:Y:S01]  /*419b0*/  ISETP.NE.U32.AND P1, PT, RZ, UR12, PT ;  /* 0x0000000cff007c0c */ /* 0x000fe2000bf25070 */
[----:B-1----:R-:W-:Y:S01]  /*419c0*/  IMAD.MOV.U32 R7, RZ, RZ, R194 ;  /* 0x000000ffff077224 */ /* 0x002fe200078e00c2 */
[----:B------:R-:W-:Y:S02]  /*419d0*/  MOV R6, R8 ;  /* 0x0000000800067202 */ /* 0x000fe40000000f00 */
[----:B------:R-:W-:Y:S01]  /*419e0*/  IADD3.X R193, R193, UR6, RZ, P0, !PT ;  /* 0x00000006c1c17c10 */ /* 0x000fe200087fe4ff */
[----:B----4-:R-:W2:Y:S01]  /*419f0*/  LDL.LU R8, [R1+0xd38] ;  /* 0x000d380001087983 */ /* 0x010ea20000300800 */
[----:B------:R-:W-:-:S03]  /*41a00*/  IADD3 R3, P2, R3, UR4, RZ ;  /* 0x0000000403037c10 */ /* 0x000fc6000ff5e0ff */
[----:B------:R1:W-:Y:S04]  /*41a10*/  STL [R1+0xd10], R11 ;  /* 0x000d100b01007387 */ /* 0x0003e80000100800 */
[----:B------:R4:W-:Y:S04]  /*41a20*/  LDGSTS.E [R0+0x8], desc[UR8][R6.64], P1 ;  /* 0x0000800006007fae */ /* 0x0009e80008921848 */
[----:B------:R-:W-:Y:S04]  /*41a30*/  STL [R1+0xd0c], R193 ;  /* 0x000d0cc101007387 */ /* 0x000fe80000100800 */
[----:B------:R-:W-:Y:S01]  /*41a40*/  STL [R1+0xd18], R3 ;  /* 0x000d180301007387 */ /* 0x000fe20000100800 */
[----:B----4-:R-:W-:-:S03]  /*41a50*/  IMAD.MOV.U32 R6, RZ, RZ, R11 ;  /* 0x000000ffff067224 */ /* 0x010fc600078e000b */
[----:B-1----:R-:W4:Y:S01]  /*41a60*/  LDL.LU R11, [R1+0xd34] ;  /* 0x000d3400010b7983 */ /* 0x002f220000300800 */
        /* <DEDUP_REMOVED lines=18> */
[----:B------:R1:W-:Y:S04]  /*41b90*/  STL [R1+0xd1c], R192 ;  /* 0x000d1cc001007387 */ /* 0x0003e80000100800 */
[----:B---3--:R-:W3:Y:S01]  /*41ba0*/  LDL.LU R9, [R1+0x10d0] ;  /* 0x0010d00001097983 */ /* 0x008ee20000300800 */
[----:B------:R-:W-:-:S03]  /*41bb0*/  IADD3.X R13, R13, UR6, RZ, P1, !PT ;  /* 0x000000060d0d7c10 */ /* 0x000fc60008ffe4ff */
[----:B------:R-:W-:Y:S04]  /*41bc0*/  STL [R1+0xd28], R2 ;  /* 0x000d280201007387 */ /* 0x000fe80000100800 */
[----:B------:R1:W-:Y:S01]  /*41bd0*/  STL [R1+0xd24], R13 ;  /* 0x000d240d01007387 */ /* 0x0003e20000100800 */
[----:B------:R-:W-:-:S04]  /*41be0*/  IADD3 R12, P2, R12, UR4, RZ ;  /* 0x000000040c0c7c10 */ /* 0x000fc8000ff5e0ff */
[----:B------:R-:W-:Y:S01]  /*41bf0*/  IADD3.X R195, R195, UR6, RZ, P2, !PT ;  /* 0x00000006c3c37c10 */ /* 0x000fe200097fe4ff */
[----:B------:R4:W-:Y:S01]  /*41c00*/  STL [R1+0xd30], R12 ;  /* 0x000d300c01007387 */ /* 0x0009e20000100800 */
[----:B-1----:R-:W-:Y:S01]  /*41c10*/  MOV R7, R13 ;  /* 0x0000000d00077202 */ /* 0x002fe20000000f00 */
[----:B------:R-:W-:Y:S02]  /*41c20*/  IMAD.MOV.U32 R6, RZ, RZ, R2 ;  /* 0x000000ffff067224 */ /* 0x000fe400078e0002 */
[----:B------:R-:W3:Y:S04]  /*41c30*/  LDL.LU R192, [R1+0x10cc] ;  /* 0x0010cc0001c07983 */ /* 0x000ee80000300800 */
[----:B------:R-:W-:Y:S04]  /*41c40*/  STL [R1+0xd2c], R195 ;  /* 0x000d2cc301007387 */ /* 0x000fe80000100800 */
[----:B------:R-:W3:Y:S04]  /*41c50*/  LDL.LU R13, [R1+0x10d4] ;  /* 0x0010d400010d7983 */ /* 0x000ee80000300800 */
[----:B------:R-:W3:Y:S01]  /*41c60*/  LDL.LU R2, [R1+0x10d8] ;  /* 0x0010d80001027983 */ /* 0x000ee20000300800 */
[----:B------:R-:W-:-:S04]  /*41c70*/  UISETP.GT.AND UP1, UPT, UR16, 0x1f, UPT ;  /* 0x0000001f1000788c */ /* 0x000fc8000bf24270 */
[----:B------:R-:W-:-:S04]  /*41c80*/  USEL UR12, URZ, 0x4, !UP1 ;  /* 0x000000043f0c7887 */ /* 0x000fc8000c800000 */
[----:B------:R-:W-:-:S06]  /*41c90*/  USEL UR12, UR12, URZ, !UP0 ;  /* 0x0000003f0c0c7287 */ /* 0x000fcc000c000000 */
[----:B------:R-:W-:Y:S02]  /*41ca0*/  ISETP.NE.U32.AND P0, PT, RZ, UR12, PT ;  /* 0x0000000cff007c0c */ /* 0x000fe4000bf05070 */
[----:B--2---:R-:W-:-:S04]  /*41cb0*/  IADD3 R8, P1, R8, UR4, RZ ;  /* 0x0000000408087c10 */ /* 0x004fc8000ff3e0ff */
[----:B----4-:R-:W-:-:S07]  /*41cc0*/  IADD3.X R11, R11, UR6, RZ, P1, !PT ;  /* 0x000000060b0b7c10 */ /* 0x010fce0008ffe4ff */
[----:B------:R1:W-:Y:S04]  /*41cd0*/  LDGSTS.E [R0+0xc], desc[UR8][R6.64], P0 ;  /* 0x0000c00006007fae */ /* 0x0003e80008121848 */
[----:B------:R-:W-:Y:S01]  /*41ce0*/  STL [R1+0xd38], R8 ;  /* 0x000d380801007387 */ /* 0x000fe20000100800 */
[----:B-1----:R-:W-:Y:S02]  /*41cf0*/  IMAD.MOV.U32 R6, RZ, RZ, R12 ;  /* 0x000000ffff067224 */ /* 0x002fe400078e000c */
[----:B------:R-:W-:Y:S01]  /*41d00*/  IMAD.MOV.U32 R7, RZ, RZ, R195 ;  /* 0x000000ffff077224 */ /* 0x000fe200078e00c3 */
[----:B------:R1:W-:Y:S04]  /*41d10*/  STL [R1+0xd34], R11 ;  /* 0x000d340b01007387 */ /* 0x0003e80000100800 */
[----:B------:R2:W-:Y:S04]  /*41d20*/  LDGSTS.E [R0+0x400c], desc[UR8][R6.64], P0 ;  /* 0x0400c00006007fae */ /* 0x0005e80008121848 */
[----:B------:R-:W4:Y:S01]  /*41d30*/  LDL.LU R12, [R1+0x10dc] ;  /* 0x0010dc00010c7983 */ /* 0x000f220000300800 */
[----:B------:R-:W-:Y:S01]  /*41d40*/  IADD3 R10, P2, R10, UR4, RZ ;  /* 0x000000040a0a7c10 */ /* 0x000fe2000ff5e0ff */
[----:B--2---:R-:W-:-:S02]  /*41d50*/  IMAD.MOV.U32 R7, RZ, RZ, R11 ;  /* 0x000000ffff077224 */ /* 0x004fc400078e000b */
[----:B-1----:R-:W2:Y:S01]  /*41d60*/  LDL.LU R11, [R1+0x10e0] ;  /* 0x0010e000010b7983 */ /* 0x002ea20000300800 */
[----:B------:R-:W-:Y:S02]  /*41d70*/  IADD3 R3, P3, R3, UR4, RZ ;  /* 0x0000000403037c10 */ /* 0x000fe4000ff7e0ff */
[----:B------:R-:W-:Y:S02]  /*41d80*/  MOV R6, R8 ;  /* 0x0000000800067202 */ /* 0x000fe40000000f00 */
[----:B------:R-:W-:Y:S01]  /*41d90*/  IADD3.X R194, R194, UR6, RZ, P2, !PT ;  /* 0x00000006c2c27c10 */ /* 0x000fe200097fe4ff */
[----:B------:R-:W4:Y:S01]  /*41da0*/  LDL.LU R8, [R1+0x10e8] ;  /* 0x0010e80001087983 */ /* 0x000f220000300800 */
[----:B------:R-:W-:-:S03]  /*41db0*/  IADD3.X R193, R193, UR6, RZ, P3, !PT ;  /* 0x00000006c1c17c10 */ /* 0x000fc60009ffe4ff */
[----:B------:R1:W-:Y:S04]  /*41dc0*/  STL [R1+0xd40], R10 ;  /* 0x000d400a01007387 */ /* 0x0003e80000100800 */
[----:B------:R1:W-:Y:S04]  /*41dd0*/  LDGSTS.E [R0+0x800c], desc[UR8][R6.64], P0 ;  /* 0x0800c00006007fae */ /* 0x0003e80008121848 */
[----:B------:R1:W-:Y:S04]  /*41de0*/  STL [R1+0xd3c], R194 ;  /* 0x000d3cc201007387 */ /* 0x0003e80000100800 */
[----:B------:R1:W-:Y:S02]  /*41df0*/  STL [R1+0x10c8], R3 ;  /* 0x0010c80301007387 */ /* 0x0003e40000100800 */
[----:B-1----:R-:W-:-:S02]  /*41e00*/  IMAD.MOV.U32 R6, RZ, RZ, R10 ;  /* 0x000000ffff067224 */ /* 0x002fc400078e000a */
[----:B------:R-:W4:Y:S01]  /*41e10*/  LDL.LU R10, [R1+0x10e4] ;  /* 0x0010e400010a7983 */ /* 0x000f220000300800 */
[----:B------:R-:W-:-:S03]  /*41e20*/  MOV R7, R194 ;  /* 0x000000c200077202 */ /* 0x000fc60000000f00 */
[----:B------:R-:W-:Y:S04]  /*41e30*/  STL [R1+0x10c4], R193 ;  /* 0x0010c4c101007387 */ /* 0x000fe80000100800 */
[----:B------:R-:W4:Y:S04]  /*41e40*/  LDL.LU R195, [R1+0x10ec] ;  /* 0x0010ec0001c37983 */ /* 0x000f280000300800 */
[----:B------:R-:W4:Y:S01]  /*41e50*/  LDL.LU R194, [R1+0x10f0] ;  /* 0x0010f00001c27983 */ /* 0x000f220000300800 */
[----:B------:R-:W-:-:S03]  /*41e60*/  UISETP.GT.AND UP1, UPT, UR16, 0x3c, UPT ;  /* 0x0000003c1000788c */ /* 0x000fc6000bf24270 */
[----:B------:R1:W-:Y:S01]  /*41e70*/  LDGSTS.E [R0+0xc00c], desc[UR8][R6.64], P0 ;  /* 0x0c00c00006007fae */ /* 0x0003e20008121848 */
[----:B------:R-:W-:-:S04]  /*41e80*/  USEL UR12, URZ, 0x4, !UP1 ;  /* 0x000000043f0c7887 */ /* 0x000fc8000c800000 */
[----:B------:R-:W-:-:S06]  /*41e90*/  USEL UR12, UR12, URZ, !UP0 ;  /* 0x0000003f0c0c7287 */ /* 0x000fcc000c000000 */
        /* <DEDUP_REMOVED lines=13> */
[----:B------:R-:W-:Y:S01]  /*41f70*/  IMAD.MOV.U32 R7, RZ, RZ, R192 ;  /* 0x000000ffff077224 */ /* 0x000fe200078e00c0 */
[----:B------:R-:W-:-:S04]  /*41f80*/  IADD3.X R13, R13, UR6, RZ, P2, !PT ;  /* 0x000000060d0d7c10 */ /* 0x000fc800097fe4ff */
[----:B------:R1:W-:Y:S04]  /*41f90*/  LDGSTS.E [R0+0x14000], desc[UR8][R6.64], P1 ;  /* 0x1400000006007fae */ /* 0x0003e80008921848 */
[----:B------:R1:W-:Y:S04]  /*41fa0*/  STL [R1+0x10d4], R13 ;  /* 0x0010d40d01007387 */ /* 0x0003e80000100800 */
[----:B------:R-:W3:Y:S01]  /*41fb0*/  LDL.LU R193, [R1+0x10fc] ;  /* 0x0010fc0001c17983 */ /* 0x000ee20000300800 */
[----:B-1----:R-:W-:Y:S01]  /*41fc0*/  IMAD.MOV.U32 R6, RZ, RZ, R2 ;  /* 0x000000ffff067224 */ /* 0x002fe200078e0002 */
[----:B------:R-:W-:-:S02]  /*41fd0*/  MOV R7, R13 ;  /* 0x0000000d00077202 */ /* 0x000fc40000000f00 */
[----:B------:R-:W3:Y:S04]  /*41fe0*/  LDL.LU R192, [R1+0x1100] ;  /* 0x0011000001c07983 */ /* 0x000ee80000300800 */
[----:B------:R1:W-:Y:S04]  /*41ff0*/  LDGSTS.E [R0+0x18000], desc[UR8][R6.64], P1 ;  /* 0x1800000006007fae */ /* 0x0003e80008921848 */
[----:B------:R-:W3:Y:S04]  /*42000*/  LDL.LU R13, [R1+0x1104] ;  /* 0x00110400010d7983 */ /* 0x000ee80000300800 */
[----:B------:R-:W3:Y:S01]  /*42010*/  LDL.LU R2, [R1+0x1108] ;  /* 0x0011080001027983 */ /* 0x000ee20000300800 */
[----:B--2---:R-:W-:-:S04]  /*42020*/  IADD3 R11, P0, R11, UR4, RZ ;  /* 0x000000040b0b7c10 */ /* 0x004fc8000ff1e0ff */
[----:B----4-:R-:W-:Y:S01]  /*42030*/  IADD3.X R12, R12, UR6, RZ, P0, !PT ;  /* 0x000000060c0c7c10 */ /* 0x010fe200087fe4ff */
[----:B-1----:R-:W-:-:S04]  /*42040*/  IMAD.MOV.U32 R6, RZ, RZ, R11 ;  /* 0x000000ffff067224 */ /* 0x002fc800078e000b */
[----:B------:R-:W-:-:S05]  /*42050*/  IMAD.MOV.U32 R7, RZ, RZ, R12 ;  /* 0x000000ffff077224 */ /* 0x000fca00078e000c */
[----:B------:R1:W-:Y:S01]  /*42060*/  LDGSTS.E [R0+0x1c000], desc[UR8][R6.64], P1 ;  /* 0x1c00000006007fae */ /* 0x0003e20008921848 */
[----:B------:R-:W-:-:S03]  /*42070*/  IADD3 R8, P1, R8, UR4, RZ ;  /* 0x0000000408087c10 */ /* 0x000fc6000ff3e0ff */
[----:B------:R2:W-:Y:S04]  /*42080*/  STL [R1+0x10e0], R11 ;  /* 0x0010e00b01007387 */ /* 0x0005e80000100800 */
[----:B------:R4:W-:Y:S01]  /*42090*/  STL [R1+0x10dc], R12 ;  /* 0x0010dc0c01007387 */ /* 0x0009e20000100800 */
[----:B------:R-:W-:-:S03]  /*420a0*/  IADD3.X R10, R10, UR6, RZ, P1, !PT ;  /* 0x000000060a0a7c10 */ /* 0x000fc60008ffe4ff */
[----:B--2---:R-:W2:Y:S04]  /*420b0*/  LDL.LU R11, [R1+0x1110] ;  /* 0x00111000010b7983 */ /* 0x004ea80000300800 */
[----:B------:R-:W-:Y:S01]  /*420c0*/  STL [R1+0x10e8], R8 ;  /* 0x0010e80801007387 */ /* 0x000fe20000100800 */
[----:B------:R-:W-:-:S03]  /*420d0*/  IADD3 R194, P2, R194, UR4, RZ ;  /* 0x00000004c2c27c10 */ /* 0x000fc6000ff5e0ff */
[----:B------:R4:W-:Y:S01]  /*420e0*/  STL [R1+0x10e4], R10 ;  /* 0x0010e40a01007387 */ /* 0x0009e20000100800 */
[----:B------:R-:W-:-:S03]  /*420f0*/  IADD3.X R195, R195, UR6, RZ, P2, !PT ;  /* 0x00000006c3c37c10 */ /* 0x000fc600097fe4ff */
[----:B------:R-:W-:Y:S01]  /*42100*/  STL [R1+0x10f0], R194 ;  /* 0x0010f0c201007387 */ /* 0x000fe20000100800 */
[----:B-1----:R-:W-:Y:S01]  /*42110*/  IMAD.MOV.U32 R7, RZ, RZ, R10 ;  /* 0x000000ffff077224 */ /* 0x002fe200078e000a */
[----:B------:R-:W-:Y:S02]  /*42120*/  MOV R6, R8 ;  /* 0x0000000800067202 */ /* 0x000fe40000000f00 */
[----:B----4-:R-:W4:Y:S04]  /*42130*/  LDL.LU R12, [R1+0x110c] ;  /* 0x00110c00010c7983 */ /* 0x010f280000300800 */
[----:B------:R-:W-:Y:S04]  /*42140*/  STL [R1+0x10ec], R195 ;  /* 0x0010ecc301007387 */ /* 0x000fe80000100800 */
[----:B------:R-:W4:Y:S04]  /*42150*/  LDL.LU R10, [R1+0x1114] ;  /* 0x00111400010a7983 */ /* 0x000f280000300800 */
[----:B------:R-:W4:Y:S01]  /*42160*/  LDL.LU R8, [R1+0x1118] ;  /* 0x0011180001087983 */ /* 0x000f220000300800 */
        /* <DEDUP_REMOVED lines=8> */
[----:B------:R-:W-:-:S05]  /*421f0*/  MOV R7, R195 ;  /* 0x000000c300077202 */ /* 0x000fca0000000f00 */
[----:B------:R1:W-:Y:S02]  /*42200*/  LDGSTS.E [R0+0x14004], desc[UR8][R6.64], P0 ;  /* 0x1400400006007fae */ /* 0x0003e40008121848 */
[----:B-1----:R-:W-:Y:S01]  /*42210*/  IMAD.MOV.U32 R6, RZ, RZ, R3 ;  /* 0x000000ffff067224 */ /* 0x002fe200078e0003 */
[----:B---3--:R-:W-:-:S05]  /*42220*/  IADD3.X R9, R9, UR6, RZ, P1, !PT ;  /* 0x0000000609097c10 */ /* 0x008fca0008ffe4ff */
[----:B------:R1:W-:Y:S01]  /*42230*/  STL [R1+0x10f4], R9 ;  /* 0x0010f40901007387 */ /* 0x0003e20000100800 */
[----:B------:R-:W-:Y:S01]  /*42240*/  IMAD.MOV.U32 R7, RZ, RZ, R9 ;  /* 0x000000ffff077224 */ /* 0x000fe200078e0009 */
[----:B------:R-:W-:Y:S02]  /*42250*/  UISETP.GT.AND UP1, UPT, UR16, 0x3e, UPT ;  /* 0x0000003e1000788c */ /* 0x000fe4000bf24270 */
[----:B-1----:R-:W3:Y:S04]  /*42260*/  LDL.LU R9, [R1+0x111c] ;  /* 0x00111c0001097983 */ /* 0x002ee80000300800 */
[----:B------:R-:W3:Y:S01]  /*42270*/  LDL.LU R3, [R1+0x1120] ;  /* 0x0011200001037983 */ /* 0x000ee20000300800 */
[----:B------:R-:W-:Y:S01]  /*42280*/  IADD3 R192, P2, R192, UR4, RZ ;  /* 0x00000004c0c07c10 */ /* 0x000fe2000ff5e0ff */
[----:B------:R-:W-:-:S02]  /*42290*/  USEL UR12, URZ, 0x4, !UP1 ;  /* 0x000000043f0c7887 */ /* 0x000fc4000c800000 */
[----:B------:R1:W-:Y:S01]  /*422a0*/  LDGSTS.E [R0+0x18004], desc[UR8][R6.64], P0 ;  /* 0x1800400006007fae */ /* 0x0003e20008121848 */
[----:B------:R-:W-:Y:S01]  /*422b0*/  IADD3.X R193, R193, UR6, RZ, P2, !PT ;  /* 0x00000006c1c17c10 */ /* 0x000fe200097fe4ff */
[----:B------:R-:W-:Y:S02]  /*422c0*/  USEL UR12, UR12, URZ, !UP0 ;  /* 0x0000003f0c0c7287 */ /* 0x000fe4000c000000 */
[----:B------:R-:W-:Y:S01]  /*422d0*/  STL [R1+0x1100], R192 ;  /* 0x001100c001007387 */ /* 0x000fe20000100800 */
[----:B------:R-:W-:Y:S02]  /*422e0*/  IADD3 R2, P3, R2, UR4, RZ ;  /* 0x0000000402027c10 */ /* 0x000fe4000ff7e0ff */
[----:B-1----:R-:W-:Y:S01]  /*422f0*/  MOV R6, R192 ;  /* 0x000000c000067202 */ /* 0x002fe20000000f00 */
[----:B------:R-:W-:Y:S01]  /*42300*/  IMAD.MOV.U32 R7, RZ, RZ, R193 ;  /* 0x000000ffff077224 */ /* 0x000fe200078e00c1 */
[----:B------:R-:W-:Y:S01]  /*42310*/  IADD3.X R13, R13, UR6, RZ, P3, !PT ;  /* 0x000000060d0d7c10 */ /* 0x000fe20009ffe4ff */
[----:B------:R-:W-:Y:S01]  /*42320*/  STL [R1+0x10fc], R193 ;  /* 0x0010fcc101007387 */ /* 0x000fe20000100800 */
[----:B------:R-:W-:-:S03]  /*42330*/  ISETP.NE.U32.AND P1, PT, RZ, UR12, PT ;  /* 0x0000000cff007c0c */ /* 0x000fc6000bf25070 */
[----:B------:R1:W-:Y:S04]  /*42340*/  LDGSTS.E [R0+0x1c004], desc[UR8][R6.64], P0 ;  /* 0x1c00400006007fae */ /* 0x0003e80008121848 */
[----:B------:R1:W-:Y:S04]  /*42350*/  STL [R1+0x1108], R2 ;  /* 0x0011080201007387 */ /* 0x0003e80000100800 */
[----:B------:R-:W3:Y:S04]  /*42360*/  LDL.LU R196, [R1+0x1128] ;  /* 0x0011280001c47983 */ /* 0x000ee80000300800 */
[----:B------:R-:W-:Y:S01]  /*42370*/  STL [R1+0x1104], R13 ;  /* 0x0011040d01007387 */ /* 0x000fe20000100800 */
[----:B-1----:R-:W-:-:S03]  /*42380*/  IMAD.MOV.U32 R6, RZ, RZ, R2 ;  /* 0x000000ffff067224 */ /* 0x002fc600078e0002 */
[----:B------:R-:W3:Y:S04]  /*42390*/  LDL.LU R194, [R1+0x1130] ;  /* 0x0011300001c27983 */ /* 0x000ee80000300800 */
[----:B------:R-:W3:Y:S04]  /*423a0*/  LDL.LU R197, [R1+0x1124] ;  /* 0x0011240001c57983 */ /* 0x000ee80000300800 */
[----:B------:R-:W3:Y:S01]  /*423b0*/  LDL.LU R195, [R1+0x112c] ;  /* 0x00112c0001c37983 */ /* 0x000ee20000300800 */
[----:B------:R-:W-:-:S03]  /*423c0*/  MOV R7, R13 ;  /* 0x0000000d00077202 */ /* 0x000fc60000000f00 */
[----:B------:R-:W3:Y:S04]  /*423d0*/  LDL.LU R2, [R1+0x1138] ;  /* 0x0011380001027983 */ /* 0x000ee80000300800 */
[----:B------:R1:W-:Y:S01]  /*423e0*/  LDGSTS.E [R0+0x10008], desc[UR8][R6.64], P1 ;  /* 0x1000800006007fae */ /* 0x0003e20008921848 */
[----:B--2---:R-:W-:-:S05]  /*423f0*/  IADD3 R11, P0, R11, UR4, RZ ;  /* 0x000000040b0b7c10 */ /* 0x004fca000ff1e0ff */
[----:B------:R-:W-:Y:S01]  /*42400*/  STL [R1+0x1110], R11 ;  /* 0x0011100b01007387 */ /* 0x000fe20000100800 */
[----:B-1----:R-:W-:Y:S01]  /*42410*/  IMAD.MOV.U32 R6, RZ, RZ, R11 ;  /* 0x000000ffff067224 */ /* 0x002fe200078e000b */
[----:B----4-:R-:W-:-:S05]  /*42420*/  IADD3.X R12, R12, UR6, RZ, P0, !PT ;  /* 0x000000060c0c7c10 */ /* 0x010fca00087fe4ff */
[----:B------:R-:W-:Y:S01]  /*42430*/  STL [R1+0x110c], R12 ;  /* 0x00110c0c01007387 */ /* 0x000fe20000100800 */
[----:B------:R-:W-:-:S05]  /*42440*/  IADD3 R8, P2, R8, UR4, RZ ;  /* 0x0000000408087c10 */ /* 0x000fca000ff5e0ff */
[----:B------:R1:W-:Y:S04]  /*42450*/  STL [R1+0x1118], R8 ;  /* 0x0011180801007387 */ /* 0x0003e80000100800 */
[----:B------:R-:W2:Y:S01]  /*42460*/  LDL.LU R193, [R1+0x1134] ;  /* 0x0011340001c17983 */ /* 0x000ea20000300800 */
[----:B------:R-:W-:Y:S01]  /*42470*/  IADD3.X R10, R10, UR6, RZ, P2, !PT ;  /* 0x000000060a0a7c10 */ /* 0x000fe200097fe4ff */
[----:B------:R-:W-:-:S04]  /*42480*/  IMAD.MOV.U32 R7, RZ, RZ, R12 ;  /* 0x000000ffff077224 */ /* 0x000fc800078e000c */
[----:B------:R-:W-:Y:S04]  /*42490*/  STL [R1+0x1114], R10 ;  /* 0x0011140a01007387 */ /* 0x000fe80000100800 */
[----:B------:R4:W-:Y:S04]  /*424a0*/  LDGSTS.E [R0+0x14008], desc[UR8][R6.64], P1 ;  /* 0x1400800006007fae */ /* 0x0009e80008921848 */
[----:B------:R-:W2:Y:S01]  /*424b0*/  LDL.LU R192, [R1+0x113c] ;  /* 0x00113c0001c07983 */ /* 0x000ea20000300800 */
[----:B----4-:R-:W-:-:S03]  /*424c0*/  MOV R6, R8 ;  /* 0x0000000800067202 */ /* 0x010fc60000000f00 */
[----:B-1----:R-:W4:Y:S04]  /*424d0*/  LDL.LU R8, [R1+0x1140] ;  /* 0x0011400001087983 */ /* 0x002f280000300800 */
[----:B------:R-:W4:Y:S04]  /*424e0*/  LDL.LU R13, [R1+0x14c4] ;  /* 0x0014c400010d7983 */ /* 0x000f280000300800 */
[----:B------:R-:W4:Y:S01]  /*424f0*/  LDL.LU R12, [R1+0x14c8] ;  /* 0x0014c800010c7983 */ /* 0x000f220000300800 */
[----:B------:R-:W-:-:S05]  /*42500*/  IMAD.MOV.U32 R7, RZ, RZ, R10 ;  /* 0x000000ffff077224 */ /* 0x000fca00078e000a */
[----:B------:R1:W-:Y:S01]  /*42510*/  LDGSTS.E [R0+0x18008], desc[UR8][R6.64], P1 ;  /* 0x1800800006007fae */ /* 0x0003e20008921848 */
[----:B---3--:R-:W-:-:S04]  /*42520*/  IADD3 R3, P0, R3, UR4, RZ ;  /* 0x0000000403037c10 */ /* 0x008fc8000ff1e0ff */
[----:B------:R-:W-:Y:S01]  /*42530*/  IADD3.X R9, R9, UR6, RZ, P0, !PT ;  /* 0x0000000609097c10 */ /* 0x000fe200087fe4ff */
[----:B------:R-:W-:Y:S03]  /*42540*/  STL [R1+0x1120], R3 ;  /* 0x0011200301007387 */ /* 0x000fe60000100800 */
[----:B-1----:R-:W-:Y:S01]  /*42550*/  MOV R7, R9 ;  /* 0x0000000900077202 */ /* 0x002fe20000000f00 */
[----:B------:R1:W-:Y:S04]  /*42560*/  STL [R1+0x111c], R9 ;  /* 0x00111c0901007387 */ /* 0x0003e80000100800 */
[----:B------:R-:W3:Y:S01]  /*42570*/  LDL.LU R11, [R1+0x14cc] ;  /* 0x0014cc00010b7983 */ /* 0x000ee20000300800 */
[----:B------:R-:W-:-:S03]  /*42580*/  IMAD.MOV.U32 R6, RZ, RZ, R3 ;  /* 0x000000ffff067224 */ /* 0x000fc600078e0003 */
[----:B-1----:R-:W3:Y:S04]  /*42590*/  LDL.LU R9, [R1+0x14d0] ;  /* 0x0014d00001097983 */ /* 0x002ee80000300800 */
        /* <DEDUP_REMOVED lines=20> */
[----:B-1----:R-:W-:Y:S01]  /*426e0*/  IMAD.MOV.U32 R7, RZ, RZ, R195 ;  /* 0x000000ffff077224 */ /* 0x002fe200078e00c3 */
[----:B------:R-:W-:-:S05]  /*426f0*/  MOV R6, R194 ;  /* 0x000000c200067202 */ /* 0x000fca0000000f00 */
[----:B------:R1:W-:Y:S01]  /*42700*/  LDGSTS.E [R0+0x1400c], desc[UR8][R6.64], P0 ;  /* 0x1400c00006007fae */ /* 0x0003e20008121848 */
[----:B--2---:R-:W-:-:S05]  /*42710*/  IADD3.X R193, R193, UR6, RZ, P1, !PT ;  /* 0x00000006c1c17c10 */ /* 0x004fca0008ffe4ff */
[----:B------:R2:W-:Y:S04]  /*42720*/  STL [R1+0x1134], R193 ;  /* 0x001134c101007387 */ /* 0x0005e80000100800 */
[----:B------:R-:W3:Y:S04]  /*42730*/  LDL.LU R195, [R1+0x14dc] ;  /* 0x0014dc0001c37983 */ /* 0x000ee80000300800 */
[----:B------:R-:W3:Y:S01]  /*42740*/  LDL.LU R194, [R1+0x14e0] ;  /* 0x0014e00001c27983 */ /* 0x000ee20000300800 */
[----:B-1----:R-:W-:Y:S01]  /*42750*/  IMAD.MOV.U32 R6, RZ, RZ, R2 ;  /* 0x000000ffff067224 */ /* 0x002fe200078e0002 */
[----:B------:R-:W-:-:S02]  /*42760*/  MOV R7, R193 ;  /* 0x000000c100077202 */ /* 0x000fc40000000f00 */
        /* <DEDUP_REMOVED lines=8> */
[----:B-1----:R-:W-:-:S03]  /*427f0*/  IMAD.MOV.U32 R7, RZ, RZ, R192 ;  /* 0x000000ffff077224 */ /* 0x002fc600078e00c0 */
[----:B------:R-:W-:Y:S01]  /*42800*/  STL [R1+0x14c8], R12 ;  /* 0x0014c80c01007387 */ /* 0x000fe20000100800 */
[----:B------:R-:W-:-:S03]  /*42810*/  IMAD.MOV.U32 R6, RZ, RZ, R8 ;  /* 0x000000ffff067224 */ /* 0x000fc600078e0008 */
[----:B--2---:R-:W2:Y:S04]  /*42820*/  LDL.LU R193, [R1+0x14e4] ;  /* 0x0014e40001c17983 */ /* 0x004ea80000300800 */
[----:B------:R-:W-:Y:S04]  /*42830*/  STL [R1+0x14c4], R13 ;  /* 0x0014c40d01007387 */ /* 0x000fe80000100800 */
[----:B----4-:R-:W4:Y:S04]  /*42840*/  LDL.LU R192, [R1+0x14ec] ;  /* 0x0014ec0001c07983 */ /* 0x010f280000300800 */
[----:B------:R-:W4:Y:S01]  /*42850*/  LDL.LU R8, [R1+0x14f0] ;  /* 0x0014f00001087983 */ /* 0x000f220000300800 */
        /* <DEDUP_REMOVED lines=9> */
[----:B------:R-:W-:Y:S01]  /*428f0*/  IADD3.X R11, R11, UR6, RZ, P0, !PT ;  /* 0x000000060b0b7c10 */ /* 0x000fe200087fe4ff */
[----:B------:R3:W-:Y:S01]  /*42900*/  STL [R1+0x14d0], R9 ;  /* 0x0014d00901007387 */ /* 0x0007e20000100800 */
[----:B------:R-:W-:-:S03]  /*42910*/  IADD3 R3, P2, R3, UR4, RZ ;  /* 0x0000000403037c10 */ /* 0x000fc6000ff5e0ff */
[----:B------:R3:W-:Y:S01]  /*42920*/  STL [R1+0x14cc], R11 ;  /* 0x0014cc0b01007387 */ /* 0x0007e20000100800 */
[----:B-1----:R-:W-:Y:S01]  /*42930*/  IMAD.MOV.U32 R6, RZ, RZ, R9 ;  /* 0x000000ffff067224 */ /* 0x002fe200078e0009 */
[----:B------:R-:W-:Y:S02]  /*42940*/  IADD3.X R10, R10, UR6, RZ, P2, !PT ;  /* 0x000000060a0a7c10 */ /* 0x000fe400097fe4ff */
[----:B------:R-:W-:Y:S04]  /*42950*/  STL [R1+0x14d8], R3 ;  /* 0x0014d80301007387 */ /* 0x000fe80000100800 */
[----:B---3--:R-:W3:Y:S04]  /*42960*/  LDL.LU R9, [R1+0x14f8] ;  /* 0x0014f80001097983 */ /* 0x008ee80000300800 */
[----:B------:R1:W-:Y:S04]  /*42970*/  STL [R1+0x14d4], R10 ;  /* 0x0014d40a01007387 */ /* 0x0003e80000100800 */
[----:B------:R-:W3:Y:S01]  /*42980*/  LDL.LU R13, [R1+0x14f4] ;  /* 0x0014f400010d7983 */ /* 0x000ee20000300800 */
[----:B------:R-:W-:-:S03]  /*42990*/  MOV R7, R11 ;  /* 0x0000000b00077202 */ /* 0x000fc60000000f00 */
[----:B------:R-:W3:Y:S04]  /*429a0*/  LDL.LU R12, [R1+0x14fc] ;  /* 0x0014fc00010c7983 */ /* 0x000ee80000300800 */
[----:B------:R1:W-:Y:S04]  /*429b0*/  LDGSTS.E [R0+0x24000], desc[UR8][R6.64], P1 ;  /* 0x2400000006007fae */ /* 0x0003e80008921848 */
[----:B------:R-:W3:Y:S01]  /*429c0*/  LDL.LU R11, [R1+0x1500] ;  /* 0x00150000010b7983 */ /* 0x000ee20000300800 */
[----:B-1----:R-:W-:Y:S02]  /*429d0*/  IMAD.MOV.U32 R6, RZ, RZ, R3 ;  /* 0x000000ffff067224 */ /* 0x002fe400078e0003 */
[----:B------:R-:W-:-:S02]  /*429e0*/  IMAD.MOV.U32 R7, RZ, RZ, R10 ;  /* 0x000000ffff077224 */ /* 0x000fc400078e000a */
[----:B------:R-:W3:Y:S04]  /*429f0*/  LDL.LU R10, [R1+0x1504] ;  /* 0x00150400010a7983 */ /* 0x000ee80000300800 */
[----:B------:R1:W-:Y:S04]  /*42a00*/  LDGSTS.E [R0+0x28000], desc[UR8][R6.64], P1 ;  /* 0x2800000006007fae */ /* 0x0003e80008921848 */
[----:B------:R-:W3:Y:S01]  /*42a10*/  LDL.LU R3, [R1+0x1508] ;  /* 0x0015080001037983 */ /* 0x000ee20000300800 */
[----:B------:R-:W-:-:S04]  /*42a20*/  IADD3 R194, P0, R194, UR4, RZ ;  /* 0x00000004c2c27c10 */ /* 0x000fc8000ff1e0ff */
[----:B------:R-:W-:Y:S02]  /*42a30*/  IADD3.X R195, R195, UR6, RZ, P0, !PT ;  /* 0x00000006c3c37c10 */ /* 0x000fe400087fe4ff */
[----:B-1----:R-:W-:-:S03]  /*42a40*/  MOV R6, R194 ;  /* 0x000000c200067202 */ /* 0x002fc60000000f00 */
[----:B------:R-:W-:-:S05]  /*42a50*/  IMAD.MOV.U32 R7, RZ, RZ, R195 ;  /* 0x000000ffff077224 */ /* 0x000fca00078e00c3 */
[----:B------:R1:W-:Y:S01]  /*42a60*/  LDGSTS.E [R0+0x2c000], desc[UR8][R6.64], P1 ;  /* 0x2c00000006007fae */ /* 0x0003e20008921848 */
[----:B------:R-:W-:-:S03]  /*42a70*/  IADD3 R2, P1, R2, UR4, RZ ;  /* 0x0000000402027c10 */ /* 0x000fc6000ff3e0ff */
[----:B------:R-:W-:Y:S04]  /*42a80*/  STL [R1+0x14e0], R194 ;  /* 0x0014e0c201007387 */ /* 0x000fe80000100800 */
[----:B------:R-:W-:Y:S04]  /*42a90*/  STL [R1+0x14dc], R195 ;  /* 0x0014dcc301007387 */ /* 0x000fe80000100800 */
[----:B------:R4:W-:Y:S01]  /*42aa0*/  STL [R1+0x14e8], R2 ;  /* 0x0014e80201007387 */ /* 0x0009e20000100800 */
[----:B--2---:R-:W-:Y:S01]  /*42ab0*/  IADD3.X R193, R193, UR6, RZ, P1, !PT ;  /* 0x00000006c1c17c10 */ /* 0x004fe20008ffe4ff */
[----:B-1----:R-:W-:-:S04]  /*42ac0*/  IMAD.MOV.U32 R6, RZ, RZ, R2 ;  /* 0x000000ffff067224 */ /* 0x002fc800078e0002 */
[----:B------:R-:W-:Y:S01]  /*42ad0*/  STL [R1+0x14e4], R193 ;  /* 0x0014e4c101007387 */ /* 0x000fe20000100800 */
[----:B----4-:R-:W-:-:S04]  /*42ae0*/  IADD3 R8, P2, R8, UR4, RZ ;  /* 0x0000000408087c10 */ /* 0x010fc8000ff5e0ff */
[----:B------:R-:W-:Y:S01]  /*42af0*/  IADD3.X R192, R192, UR6, RZ, P2, !PT ;  /* 0x00000006c0c07c10 */ /* 0x000fe200097fe4ff */
[----:B------:R1:W-:Y:S04]  /*42b00*/  STL [R1+0x14f0], R8 ;  /* 0x0014f00801007387 */ /* 0x0003e80000100800 */
[----:B------:R-:W2:Y:S04]  /*42b10*/  LDL.LU R2, [R1+0x1510] ;  /* 0x0015100001027983 */ /* 0x000ea80000300800 */
[----:B------:R-:W-:Y:S04]  /*42b20*/  STL [R1+0x14ec], R192 ;  /* 0x0014ecc001007387 */ /* 0x000fe80000100800 */
[----:B------:R-:W4:Y:S04]  /*42b30*/  LDL.LU R194, [R1+0x1518] ;  /* 0x0015180001c27983 */ /* 0x000f280000300800 */
[----:B------:R-:W4:Y:S01]  /*42b40*/  LDL.LU R196, [R1+0x150c] ;  /* 0x00150c0001c47983 */ /* 0x000f220000300800 */
[----:B------:R-:W-:Y:S01]  /*42b50*/  UISETP.GT.AND UP1, UPT, UR16, 0x5d, UPT ;  /* 0x0000005d1000788c */ /* 0x000fe2000bf24270 */
[----:B------:R-:W-:-:S02]  /*42b60*/  MOV R7, R193 ;  /* 0x000000c100077202 */ /* 0x000fc40000000f00 */
[----:B------:R-:W4:Y:S01]  /*42b70*/  LDL.LU R195, [R1+0x1514] ;  /* 0x0015140001c37983 */ /* 0x000f220000300800 */
[----:B------:R-:W-:-:S04]  /*42b80*/  USEL UR12, URZ, 0x4, !UP1 ;  /* 0x000000043f0c7887 */ /* 0x000fc8000c800000 */
[----:B------:R-:W-:-:S06]  /*42b90*/  USEL UR12, UR12, URZ, !UP0 ;  /* 0x0000003f0c0c7287 */ /* 0x000fcc000c000000 */
[----:B------:R-:W-:-:S13]  /*42ba0*/  ISETP.NE.U32.AND P0, PT, RZ, UR12, PT ;  /* 0x0000000cff007c0c */ /* 0x000fda000bf05070 */
[----:B------:R1:W-:Y:S02]  /*42bb0*/  LDGSTS.E [R0+0x20004], desc[UR8][R6.64], P0 ;  /* 0x2000400006007fae */ /* 0x0003e40008121848 */
[----:B-1----:R-:W-:Y:S02]  /*42bc0*/  IMAD.MOV.U32 R6, RZ, RZ, R8 ;  /* 0x000000ffff067224 */ /* 0x002fe400078e0008 */
[----:B------:R-:W-:Y:S01]  /*42bd0*/  IMAD.MOV.U32 R7, RZ, RZ, R192 ;  /* 0x000000ffff077224 */ /* 0x000fe200078e00c0 */
[----:B------:R-:W4:Y:S04]  /*42be0*/  LDL.LU R8, [R1+0x1520] ;  /* 0x0015200001087983 */ /* 0x000f280000300800 */
[----:B------:R1:W-:Y:S01]  /*42bf0*/  LDGSTS.E [R0+0x24004], desc[UR8][R6.64], P0 ;  /* 0x2400400006007fae */ /* 0x0003e20008121848 */
[----:B---3--:R-:W-:-:S04]  /*42c00*/  IADD3 R9, P1, R9, UR4, RZ ;  /* 0x0000000409097c10 */ /* 0x008fc8000ff3e0ff */
[----:B------:R-:W-:Y:S01]  /*42c10*/  IADD3.X R13, R13, UR6, RZ, P1, !PT ;  /* 0x000000060d0d7c10 */ /* 0x000fe20008ffe4ff */
[----:B------:R3:W-:Y:S01]  /*42c20*/  STL [R1+0x14f8], R9 ;  /* 0x0014f80901007387 */ /* 0x0007e20000100800 */
[----:B-1----:R-:W-:-:S03]  /*42c30*/  MOV R6, R9 ;  /* 0x0000000900067202 */ /* 0x002fc60000000f00 */
[----:B------:R1:W-:Y:S04]  /*42c40*/  STL [R1+0x14f4], R13 ;  /* 0x0014f40d01007387 */ /* 0x0003e80000100800 */
[----:B---3--:R-:W3:Y:S01]  /*42c50*/  LDL.LU R9, [R1+0x151c] ;  /* 0x00151c0001097983 */ /* 0x008ee20000300800 */
[----:B------:R-:W-:Y:S01]  /*42c60*/  UISETP.GT.AND UP1, UPT, UR16, 0x5e, UPT ;  /* 0x0000005e1000788c */ /* 0x000fe2000bf24270 */
[----:B------:R-:W-:Y:S01]  /*42c70*/  IADD3 R11, P2, R11, UR4, RZ ;  /* 0x000000040b0b7c10 */ /* 0x000fe2000ff5e0ff */
[----:B------:R-:W-:Y:S01]  /*42c80*/  IMAD.MOV.U32 R7, RZ, RZ, R13 ;  /* 0x000000ffff077224 */ /* 0x000fe200078e000d */
[----:B------:R-:W3:Y:S01]  /*42c90*/  LDL.LU R192, [R1+0x1528] ;  /* 0x0015280001c07983 */ /* 0x000ee20000300800 */
[----:B------:R-:W-:Y:S01]  /*42ca0*/  USEL UR12, URZ, 0x4, !UP1 ;  /* 0x000000043f0c7887 */ /* 0x000fe2000c800000 */
[----:B------:R-:W-:-:S02]  /*42cb0*/  IADD3.X R12, R12, UR6, RZ, P2, !PT ;  /* 0x000000060c0c7c10 */ /* 0x000fc400097fe4ff */
[----:B------:R-:W-:Y:S01]  /*42cc0*/  STL [R1+0x1500], R11 ;  /* 0x0015000b01007387 */ /* 0x000fe20000100800 */
[----:B------:R-:W-:-:S03]  /*42cd0*/  USEL UR12, UR12, URZ, !UP0 ;  /* 0x0000003f0c0c7287 */ /* 0x000fc6000c000000 */
[----:B------:R1:W-:Y:S04]  /*42ce0*/  STL [R1+0x14fc], R12 ;  /* 0x0014fc0c01007387 */ /* 0x0003e80000100800 */
[----:B------:R1:W-:Y:S01]  /*42cf0*/  LDGSTS.E [R0+0x28004], desc[UR8][R6.64], P0 ;  /* 0x2800400006007fae */ /* 0x0003e20008121848 */
[----:B------:R-:W-:-:S04]  /*42d00*/  IADD3 R3, P3, R3, UR4, RZ ;  /* 0x0000000403037c10 */ /* 0x000fc8000ff7e0ff */
[----:B------:R-:W-:Y:S01]  /*42d10*/  IADD3.X R10, R10, UR6, RZ, P3, !PT ;  /* 0x000000060a0a7c10 */ /* 0x000fe20009ffe4ff */
[----:B------:R-:W-:Y:S01]  /*42d20*/  STL [R1+0x1508], R3 ;  /* 0x0015080301007387 */ /* 0x000fe20000100800 */
[----:B-1----:R-:W-:Y:S01]  /*42d30*/  IMAD.MOV.U32 R6, RZ, RZ, R11 ;  /* 0x000000ffff067224 */ /* 0x002fe200078e000b */
[----:B------:R-:W-:Y:S02]  /*42d40*/  MOV R7, R12 ;  /* 0x0000000c00077202 */ /* 0x000fe40000000f00 */
[----:B------:R-:W3:Y:S01]  /*42d50*/  LDL.LU R193, [R1+0x1524] ;  /* 0x0015240001c17983 */ /* 0x000ee20000300800 */
[----:B------:R-:W-:-:S03]  /*42d60*/  ISETP.NE.U32.AND P1, PT, RZ, UR12, PT ;  /* 0x0000000cff007c0c */ /* 0x000fc6000bf25070 */
[----:B------:R1:W-:Y:S04]  /*42d70*/  STL [R1+0x1504], R10 ;  /* 0x0015040a01007387 */ /* 0x0003e80000100800 */
[----:B------:R-:W3:Y:S04]  /*42d80*/  LDL.LU R13, [R1+0x152c] ;  /* 0x00152c00010d7983 */ /* 0x000ee80000300800 */
[----:B------:R-:W3:Y:S04]  /*42d90*/  LDL.LU R12, [R1+0x1530] ;  /* 0x00153000010c7983 */ /* 0x000ee80000300800 */
[----:B------:R1:W-:Y:S04]  /*42da0*/  LDGSTS.E [R0+0x2c004], desc[UR8][R6.64], P0 ;  /* 0x2c00400006007fae */ /* 0x0003e80008121848 */
[----:B------:R-:W3:Y:S01]  /*42db0*/  LDL.LU R11, [R1+0x1534] ;  /* 0x00153400010b7983 */ /* 0x000ee20000300800 */
[----:B-1----:R-:W-:-:S03]  /*42dc0*/  IMAD.MOV.U32 R7, RZ, RZ, R10 ;  /* 0x000000ffff077224 */ /* 0x002fc600078e000a */
[----:B------:R-:W3:Y:S01]  /*42dd0*/  LDL.LU R10, [R1+0x1538] ;  /* 0x00153800010a7983 */ /* 0x000ee20000300800 */
[----:B------:R-:W-:-:S03]  /*42de0*/  IMAD.MOV.U32 R6, RZ, RZ, R3 ;  /* 0x000000ffff067224 */ /* 0x000fc600078e0003 */
[----:B------:R-:W3:Y:S04]  /*42df0*/  LDL.LU R3, [R1+0x153c] ;  /* 0x00153c0001037983 */ /* 0x000ee80000300800 */
[----:B------:R1:W-:Y:S01]  /*42e00*/  LDGSTS.E [R0+0x20008], desc[UR8][R6.64], P1 ;  /* 0x2000800006007fae */ /* 0x0003e20008921848 */
[----:B--2---:R-:W-:-:S05]  /*42e10*/  IADD3 R2, P0, R2, UR4, RZ ;  /* 0x0000000402027c10 */ /* 0x004fca000ff1e0ff */
[----:B------:R2:W-:Y:S01]  /*42e20*/  STL [R1+0x1510], R2 ;  /* 0x0015100201007387 */ /* 0x0005e20000100800 */
[----:B----4-:R-:W-:Y:S02]  /*42e30*/  IADD3 R194, P2, R194, UR4, RZ ;  /* 0x00000004c2c27c10 */ /* 0x010fe4000ff5e0ff */
[----:B------:R-:W-:Y:S02]  /*42e40*/  IADD3.X R196, R196, UR6, RZ, P0, !PT ;  /* 0x00000006c4c47c10 */ /* 0x000fe400087fe4ff */
[----:B-1----:R-:W-:-:S03]  /*42e50*/  MOV R6, R2 ;  /* 0x0000000200067202 */ /* 0x002fc60000000f00 */
[----:B------:R1:W-:Y:S04]  /*42e60*/  STL [R1+0x150c], R196 ;  /* 0x00150cc401007387 */ /* 0x0003e80000100800 */
[----:B------:R-:W-:Y:S04]  /*42e70*/  STL [R1+0x1518], R194 ;  /* 0x001518c201007387 */ /* 0x000fe80000100800 */
[----:B--2---:R-:W2:Y:S01]  /*42e80*/  LDL.LU R2, [R1+0x1540] ;  /* 0x0015400001027983 */ /* 0x004ea20000300800 */
[----:B------:R-:W-:Y:S01]  /*42e90*/  IMAD.MOV.U32 R7, RZ, RZ, R196 ;  /* 0x000000ffff077224 */ /* 0x000fe200078e00c4 */
[----:B------:R-:W-:-:S04]  /*42ea0*/  IADD3.X R195, R195, UR6, RZ, P2, !PT ;  /* 0x00000006c3c37c10 */ /* 0x000fc800097fe4ff */
[----:B------:R4:W-:Y:S04]  /*42eb0*/  LDGSTS.E [R0+0x24008], desc[UR8][R6.64], P1 ;  /* 0x2400800006007fae */ /* 0x0009e80008921848 */
[----:B------:R-:W-:Y:S04]  /*42ec0*/  STL [R1+0x1514], R195 ;  /* 0x001514c301007387 */ /* 0x000fe80000100800 */
[----:B-1----:R-:W2:Y:S01]  /*42ed0*/  LDL.LU.64 R196, [R1+0x8b8] ;  /* 0x0008b80001c47983 */ /* 0x002ea20000300a00 */
[----:B----4-:R-:W-:Y:S01]  /*42ee0*/  IMAD.MOV.U32 R6, RZ, RZ, R194 ;  /* 0x000000ffff067224 */ /* 0x010fe200078e00c2 */
[----:B------:R-:W-:-:S05]  /*42ef0*/  MOV R7, R195 ;  /* 0x000000c300077202 */ /* 0x000fca0000000f00 */
[----:B------:R1:W-:Y:S01]  /*42f00*/  LDGSTS.E [R0+0x28008], desc[UR8][R6.64], P1 ;  /* 0x2800800006007fae */ /* 0x0003e20008921848 */
[----:B------:R-:W-:-:S05]  /*42f10*/  IADD3 R8, P0, R8, UR4, RZ ;  /* 0x0000000408087c10 */ /* 0x000fca000ff1e0ff */
[----:B------:R-:W-:Y:S01]  /*42f20*/  STL [R1+0x1520], R8 ;  /* 0x0015200801007387 */ /* 0x000fe20000100800 */
[----:B-1----:R-:W-:Y:S01]  /*42f30*/  IMAD.MOV.U32 R6, RZ, RZ, R8 ;  /* 0x000000ffff067224 */ /* 0x002fe200078e0008 */
[----:B---3--:R-:W-:-:S05]  /*42f40*/  IADD3.X R9, R9, UR6, RZ, P0, !PT ;  /* 0x0000000609097c10 */ /* 0x008fca00087fe4ff */
[----:B------:R1:W-:Y:S01]  /*42f50*/  STL [R1+0x151c], R9 ;  /* 0x00151c0901007387 */ /* 0x0003e20000100800 */
[----:B------:R-:W-:Y:S01]  /*42f60*/  IMAD.MOV.U32 R7, RZ, RZ, R9 ;  /* 0x000000ffff077224 */ /* 0x000fe200078e0009 */
[----:B------:R-:W-:Y:S02]  /*42f70*/  UISETP.GT.AND UP1, UPT, UR16, 0x5f, UPT ;  /* 0x0000005f1000788c */ /* 0x000fe4000bf24270 */
[----:B-1----:R-:W3:Y:S02]  /*42f80*/  LDL.LU.64 R8, [R1+0x8b0] ;  /* 0x0008b00001087983 */ /* 0x002ee40000300a00 */
[----:B------:R-:W-:Y:S02]  /*42f90*/  USEL UR12, URZ, 0x4, !UP1 ;  /* 0x000000043f0c7887 */ /* 0x000fe4000c800000 */
[----:B------:R1:W-:Y:S02]  /*42fa0*/  LDGSTS.E [R0+0x2c008], desc[UR8][R6.64], P1 ;  /* 0x2c00800006007fae */ /* 0x0003e40008921848 */
[----:B------:R-:W-:Y:S01]  /*42fb0*/  USEL UR12, UR12, URZ, !UP0 ;  /* 0x0000003f0c0c7287 */ /* 0x000fe2000c000000 */
[----:B------:R-:W-:-:S05]  /*42fc0*/  IADD3 R192, P1, R192, UR4, RZ ;  /* 0x00000004c0c07c10 */ /* 0x000fca000ff3e0ff */
[----:B------:R-:W-:Y:S02]  /*42fd0*/  ISETP.NE.U32.AND P0, PT, RZ, UR12, PT ;  /* 0x0000000cff007c0c */ /* 0x000fe4000bf05070 */
[----:B------:R-:W-:Y:S02]  /*42fe0*/  IADD3.X R193, R193, UR6, RZ, P1, !PT ;  /* 0x00000006c1c17c10 */ /* 0x000fe40008ffe4ff */
[----:B-1----:R-:W-:-:S03]  /*42ff0*/  MOV R6, R192 ;  /* 0x000000c000067202 */ /* 0x002fc60000000f00 */
[----:B------:R-:W-:-:S06]  /*43000*/  IMAD.MOV.U32 R7, RZ, RZ, R193 ;  /* 0x000000ffff077224 */ /* 0x000fcc00078e00c1 */
[----:B------:R1:W-:Y:S01]  /*43010*/  LDGSTS.E [R0+0x2000c], desc[UR8][R6.64], P0 ;  /* 0x2000c00006007fae */ /* 0x0003e20008121848 */
[----:B------:R-:W-:-:S04]  /*43020*/  IADD3 R12, P2, R12, UR4, RZ ;  /* 0x000000040c0c7c10 */ /* 0x000fc8000ff5e0ff */
[----:B------:R-:W-:Y:S01]  /*43030*/  IADD3.X R13, R13, UR6, RZ, P2, !PT ;  /* 0x000000060d0d7c10 */ /* 0x000fe200097fe4ff */
[----:B------:R-:W-:Y:S01]  /*43040*/  STL [R1+0x1528], R192 ;  /* 0x001528c001007387 */ /* 0x000fe20000100800 */
[----:B-1----:R-:W-:Y:S02]  /*43050*/  IMAD.MOV.U32 R6, RZ, RZ, R12 ;  /* 0x000000ffff067224 */ /* 0x002fe400078e000c */
[----:B------:R-:W-:Y:S02]  /*43060*/  MOV R7, R13 ;  /* 0x0000000d00077202 */ /* 0x000fe40000000f00 */
[----:B------:R-:W-:-:S03]  /*43070*/  IADD3 R10, P1, R10, UR4, RZ ;  /* 0x000000040a0a7c10 */ /* 0x000fc6000ff3e0ff */
[----:B------:R1:W-:Y:S01]  /*43080*/  LDGSTS.E [R0+0x2400c], desc[UR8][R6.64], P0 ;  /* 0x2400c00006007fae */ /* 0x0003e20008121848 */
[----:B------:R-:W-:-:S03]  /*43090*/  IADD3.X R11, R11, UR6, RZ, P1, !PT ;  /* 0x000000060b0b7c10 */ /* 0x000fc60008ffe4ff */
[----:B------:R-:W-:Y:S04]  /*430a0*/  STL [R1+0x1524], R193 ;  /* 0x001524c101007387 */ /* 0x000fe80000100800 */
[----:B------:R-:W-:Y:S01]  /*430b0*/  STL [R1+0x1530], R12 ;  /* 0x0015300c01007387 */ /* 0x000fe20000100800 */
[----:B-1----:R-:W-:-:S03]  /*430c0*/  IMAD.MOV.U32 R6, RZ, RZ, R10 ;  /* 0x000000ffff067224 */ /* 0x002fc600078e000a */
[----:B------:R-:W4:Y:S01]  /*430d0*/  LDL.LU.64 R194, [R1+0x8a8] ;  /* 0x0008a80001c27983 */ /* 0x000f220000300a00 */
[----:B------:R-:W-:-:S03]  /*430e0*/  IMAD.MOV.U32 R7, RZ, RZ, R11 ;  /* 0x000000ffff077224 */ /* 0x000fc600078e000b */
[----:B------:R1:W-:Y:S04]  /*430f0*/  STL [R1+0x152c], R13 ;  /* 0x00152c0d01007387 */ /* 0x0003e80000100800 */
[----:B------:R-:W-:Y:S04]  /*43100*/  STL [R1+0x1538], R10 ;  /* 0x0015380a01007387 */ /* 0x000fe80000100800 */
[----:B------:R-:W-:Y:S04]  /*43110*/  STL [R1+0x1534], R11 ;  /* 0x0015340b01007387 */ /* 0x000fe80000100800 */
[----:B------:R1:W-:Y:S01]  /*43120*/  LDGSTS.E [R0+0x2800c], desc[UR8][R6.64], P0 ;  /* 0x2800c00006007fae */ /* 0x0003e20008121848 */
[----:B------:R-:W-:-:S02]  /*43130*/  PLOP3.LUT P1, PT, PT, PT, UP0, 0x80, 0x0 ;  /* 0x000000000000781c */ /* 0x000fc40003f2f008 */
[----:B--2---:R-:W-:-:S04]  /*43140*/  IADD3 R2, P2, R2, UR4, RZ ;  /* 0x0000000402027c10 */ /* 0x004fc8000ff5e0ff */
[----:B-1----:R-:W-:Y:S01]  /*43150*/  MOV R6, R2 ;  /* 0x0000000200067202 */ /* 0x002fe20000000f00 */
[----:B------:R1:W-:Y:S01]  /*43160*/  STL [R1+0x1540], R2 ;  /* 0x0015400201007387 */ /* 0x0003e20000100800 */
[----:B------:R-:W-:-:S03]  /*43170*/  IADD3.X R3, R3, UR6, RZ, P2, !PT ;  /* 0x0000000603037c10 */ /* 0x000fc600097fe4ff */
[----:B------:R-:W2:Y:S01]  /*43180*/  LDL.LU.64 R12, [R1+0x8a0] ;  /* 0x0008a000010c7983 */ /* 0x000ea20000300a00 */
[----:B-1----:R-:W1:Y:S01]  /*43190*/  S2R R2, SR_TID.X ;  /* 0x0000000000027919 */ /* 0x002e620000002100 */
[----:B------:R-:W-:Y:S02]  /*431a0*/  IMAD.MOV.U32 R7, RZ, RZ, R3 ;  /* 0x000000ffff077224 */ /* 0x000fe400078e0003 */
[----:B------:R2:W-:Y:S04]  /*431b0*/  STL [R1+0x153c], R3 ;  /* 0x00153c0301007387 */ /* 0x0005e80000100800 */
[----:B------:R-:W2:Y:S04]  /*431c0*/  LDL.LU.64 R192, [R1+0x898] ;  /* 0x0008980001c07983 */ /* 0x000ea80000300a00 */
[----:B------:R3:W-:Y:S04]  /*431d0*/  LDGSTS.E [R0+0x2c00c], desc[UR8][R6.64], P0 ;  /* 0x2c00c00006007fae */ /* 0x0007e80008121848 */
[----:B------:R-:W2:Y:S01]  /*431e0*/  LDL.LU.64 R10, [R1+0x890] ;  /* 0x00089000010a7983 */ /* 0x000ea20000300a00 */
[----:B-1----:R-:W-:-:S04]  /*431f0*/  LOP3.LUT R2, R2, 0x7f, RZ, 0xc0, !PT ;  /* 0x0000007f02027812 */ /* 0x002fc800078ec0ff */
[----:B------:R-:W-:-:S04]  /*43200*/  ISETP.GE.AND P0, PT, R2, UR16, PT ;  /* 0x0000001002007c0c */ /* 0x000fc8000bf06270 */
[----:B------:R-:W-:-:S04]  /*43210*/  SEL R2, RZ, 0x4, P0 ;  /* 0x00000004ff027807 */ /* 0x000fc80000000000 */
[----:B------:R-:W-:Y:S02]  /*43220*/  SEL R2, R2, RZ, !P1 ;  /* 0x000000ff02027207 */ /* 0x000fe40004800000 */
[----:B------:R-:W-:Y:S02]  /*43230*/  IADD3 R211, P1, R196, UR4, RZ ;  /* 0x00000004c4d37c10 */ /* 0x000fe4000ff3e0ff */
[----:B------:R-:W-:Y:S02]  /*43240*/  ISETP.NE.U32.AND P0, PT, R2, RZ, PT ;  /* 0x000000ff0200720c */ /* 0x000fe40003f05070 */
[----:B------:R-:W-:Y:S02]  /*43250*/  IADD3.X R2, R197, UR6, RZ, P1, !PT ;  /* 0x00000006c5027c10 */ /* 0x000fe40008ffe4ff */
[----:B---3--:R-:W-:-:S04]  /*43260*/  IADD3 R210, P1, R8, UR4, RZ ;  /* 0x0000000408d27c10 */ /* 0x008fc8000ff3e0ff */
[----:B------:R-:W-:Y:S02]  /*43270*/  IADD3.X R6, R9, UR6, RZ, P1, !PT ;  /* 0x0000000609067c10 */ /* 0x000fe40008ffe4ff */
[----:B------:R-:W3:Y:S04]  /*43280*/  LDL.LU.64 R8, [R1+0x888] ;  /* 0x0008880001087983 */ /* 0x000ee80000300a00 */
[----:B------:R-:W3:Y:S04]  /*43290*/  LDL.LU.64 R202, [R1+0x880] ;  /* 0x0008800001ca7983 */ /* 0x000ee80000300a00 */
[----:B------:R-:W3:Y:S01]  /*432a0*/  LDL.LU.64 R200, [R1+0x878] ;  /* 0x0008780001c87983 */ /* 0x000ee20000300a00 */
[----:B----4-:R-:W-:-:S04]  /*432b0*/  IADD3 R209, P1, R194, UR4, RZ ;  /* 0x00000004c2d17c10 */ /* 0x010fc8000ff3e0ff */
[----:B------:R-:W-:Y:S02]  /*432c0*/  IADD3.X R7, R195, UR6, RZ, P1, !PT ;  /* 0x00000006c3077c10 */ /* 0x000fe40008ffe4ff */
[----:B--2---:R-:W-:-:S04]  /*432d0*/  IADD3 R208, P1, R12, UR4, RZ ;  /* 0x000000040cd07c10 */ /* 0x004fc8000ff3e0ff */
[----:B------:R-:W-:Y:S02]  /*432e0*/  IADD3.X R252, R13, UR6, RZ, P1, !PT ;  /* 0x000000060dfc7c10 */ /* 0x000fe40008ffe4ff */
[----:B------:R-:W2:Y:S01]  /*432f0*/  LDL.LU.64 R12, [R1+0x870] ;  /* 0x00087000010c7983 */ /* 0x000ea20000300a00 */
[----:B------:R-:W-:-:S04]  /*43300*/  IADD3 R3, P1, R192, UR4, RZ ;  /* 0x00000004c0037c10 */ /* 0x000fc8000ff3e0ff */
[----:B------:R-:W-:Y:S02]  /*43310*/  IADD3.X R221, R193, UR6, RZ, P1, !PT ;  /* 0x00000006c1dd7c10 */ /* 0x000fe40008ffe4ff */
[----:B------:R-:W4:Y:S04]  /*43320*/  LDL.LU.64 R192, [R1+0x868] ;  /* 0x0008680001c07983 */ /* 0x000f280000300a00 */
[----:B------:R-:W4:Y:S01]  /*43330*/  LDL.LU.64 R198, [R1+0x860] ;  /* 0x0008600001c67983 */ /* 0x000f220000300a00 */
[----:B------:R-:W-:-:S03]  /*43340*/  IADD3 R206, P1, R10, UR4, RZ ;  /* 0x000000040ace7c10 */ /* 0x000fc6000ff3e0ff */
[----:B------:R-:W4:Y:S01]  /*43350*/  LDL.LU.64 R196, [R1+0x858] ;  /* 0x0008580001c47983 */ /* 0x000f220000300a00 */
[----:B------:R-:W-:-:S03]  /*43360*/  IADD3.X R207, R11, UR6, RZ, P1, !PT ;  /* 0x000000060bcf7c10 */ /* 0x000fc60008ffe4ff */
[----:B------:R-:W4:Y:S01]  /*43370*/  LDL.LU.64 R10, [R1+0x850] ;  /* 0x00085000010a7983 */ /* 0x000f220000300a00 */
[----:B---3--:R-:W-:-:S04]  /*43380*/  IADD3 R204, P1, R8, UR4, RZ ;  /* 0x0000000408cc7c10 */ /* 0x008fc8000ff3e0ff */
[----:B------:R-:W-:Y:S02]  /*43390*/  IADD3.X R205, R9, UR6, RZ, P1, !PT ;  /* 0x0000000609cd7c10 */ /* 0x000fe40008ffe4ff */
[----:B------:R-:W3:Y:S04]  /*433a0*/  LDL.LU.64 R8, [R1+0x848] ;  /* 0x0008480001087983 */ /* 0x000ee80000300a00 */
[----:B------:R-:W3:Y:S01]  /*433b0*/  LDL.LU.64 R212, [R1+0x840] ;  /* 0x0008400001d47983 */ /* 0x000ee20000300a00 */
[----:B------:R-:W-:-:S04]  /*433c0*/  IADD3 R194, P1, R202, UR4, RZ ;  /* 0x00000004cac27c10 */ /* 0x000fc8000ff3e0ff */
[----:B------:R-:W-:Y:S02]  /*433d0*/  IADD3.X R195, R203, UR6, RZ, P1, !PT ;  /* 0x00000006cbc37c10 */ /* 0x000fe40008ffe4ff */
[----:B------:R-:W-:-:S04]  /*433e0*/  IADD3 R202, P1, R200, UR4, RZ ;  /* 0x00000004c8ca7c10 */ /* 0x000fc8000ff3e0ff */
[----:B------:R-:W-:Y:S01]  /*433f0*/  IADD3.X R203, R201, UR6, RZ, P1, !PT ;  /* 0x00000006c9cb7c10 */ /* 0x000fe20008ffe4ff */
[----:B------:R-:W-:Y:S02]  /*43400*/  UISETP.GT.AND UP1, UPT, UR16, 0x7c, UPT ;  /* 0x0000007c1000788c */ /* 0x000fe4000bf24270 */
[----:B------:R-:W-:Y:S02]  /*43410*/  UISETP.GT.AND UP2, UPT, UR16, 0x7d, UPT ;  /* 0x0000007d1000788c */ /* 0x000fe4000bf44270 */
[----:B------:R-:W-:Y:S01]  /*43420*/  USEL UR12, URZ, 0x4, !UP1 ;  /* 0x000000043f0c7887 */ /* 0x000fe2000c800000 */
[----:B------:R-:W-:Y:S01]  /*43430*/  IMAD.MOV.U32 R214, RZ, RZ, R211 ;  /* 0x000000ffffd67224 */ /* 0x000fe200078e00d3 */
[----:B------:R-:W-:Y:S01]  /*43440*/  MOV R215, R2 ;  /* 0x0000000200d77202 */ /* 0x000fe20000000f00 */
[----:B------:R-:W-:Y:S02]  /*43450*/  USEL UR13, URZ, 0x4, !UP2 ;  /* 0x000000043f0d7887 */ /* 0x000fe4000d000000 */
[----:B------:R-:W-:Y:S01]  /*43460*/  USEL UR12, UR12, URZ, !UP0 ;  /* 0x0000003f0c0c7287 */ /* 0x000fe2000c000000 */
[----:B------:R-:W-:Y:S01]  /*43470*/  IMAD.MOV.U32 R211, RZ, RZ, R7 ;  /* 0x000000ffffd37224 */ /* 0x000fe200078e0007 */
[----:B------:R-:W-:Y:S01]  /*43480*/  UISETP.GT.AND UP3, UPT, UR16, 0x7e, UPT ;  /* 0x0000007e1000788c */ /* 0x000fe2000bf64270 */
[----:B------:R-:W-:Y:S01]  /*43490*/  MOV R2, R3 ;  /* 0x0000000300027202 */ /* 0x000fe20000000f00 */
[----:B------:R-:W-:Y:S01]  /*434a0*/  USEL UR13, UR13, URZ, !UP0 ;  /* 0x0000003f0d0d7287 */ /* 0x000fe2000c000000 */
[----:B------:R-:W-:Y:S01]  /*434b0*/  STL.64 [R1+0x8b8], R214 ;  /* 0x0008b8d601007387 */ /* 0x000fe20000100a00 */
[----:B------:R-:W-:Y:S01]  /*434c0*/  IMAD.MOV.U32 R3, RZ, RZ, R221 ;  /* 0x000000ffff037224 */ /* 0x000fe200078e00dd */
[----:B------:R-:W-:-:S03]  /*434d0*/  USEL UR14, URZ, 0x4, !UP3 ;  /* 0x000000043f0e7887 */ /* 0x000fc6000d800000 */
[----:B------:R-:W-:Y:S01]  /*434e0*/  ISETP.NE.U32.AND P2, PT, RZ, UR13, PT ;  /* 0x0000000dff007c0c */ /* 0x000fe2000bf45070 */
[----:B------:R-:W-:Y:S02]  /*434f0*/  USEL UR14, UR14, URZ, !UP0 ;  /* 0x0000003f0e0e7287 */ /* 0x000fe4000c000000 */
[----:B------:R-:W-:-:S04]  /*43500*/  UISETP.GT.AND UP4, UPT, UR16, 0x7f, UPT ;  /* 0x0000007f1000788c */ /* 0x000fc8000bf84270 */
[----:B------:R-:W-:Y:S01]  /*43510*/  ISETP.NE.U32.AND P3, PT, RZ, UR14, PT ;  /* 0x0000000eff007c0c */ /* 0x000fe2000bf65070 */
[----:B------:R-:W-:-:S04]  /*43520*/  USEL UR15, URZ, 0x4, !UP4 ;  /* 0x000000043f0f7887 */ /* 0x000fc8000e000000 */
[----:B------:R-:W-:-:S06]  /*43530*/  USEL UR15, UR15, URZ, !UP0 ;  /* 0x0000003f0f0f7287 */ /* 0x000fcc000c000000 */
[----:B------:R-:W-:Y:S02]  /*43540*/  ISETP.NE.U32.AND P4, PT, RZ, UR15, PT ;  /* 0x0000000fff007c0c */ /* 0x000fe4000bf85070 */
[----:B--2---:R-:W-:-:S04]  /*43550*/  IADD3 R200, P1, R12, UR4, RZ ;  /* 0x000000040cc87c10 */ /* 0x004fc8000ff3e0ff */
[----:B------:R-:W-:Y:S02]  /*43560*/  IADD3.X R201, R13, UR6, RZ, P1, !PT ;  /* 0x000000060dc97c10 */ /* 0x000fe40008ffe4ff */
[----:B----4-:R-:W-:-:S04]  /*43570*/  IADD3 R13, P1, R192, UR4, RZ ;  /* 0x00000004c00d7c10 */ /* 0x010fc8000ff3e0ff */
[----:B------:R-:W-:Y:S02]  /*43580*/  IADD3.X R12, R193, UR6, RZ, P1, !PT ;  /* 0x00000006c10c7c10 */ /* 0x000fe40008ffe4ff */
[----:B------:R-:W-:-:S04]  /*43590*/  IADD3 R192, P1, R198, UR4, RZ ;  /* 0x00000004c6c07c10 */ /* 0x000fc8000ff3e0ff */
[----:B------:R-:W-:Y:S02]  /*435a0*/  IADD3.X R193, R199, UR6, RZ, P1, !PT ;  /* 0x00000006c7c17c10 */ /* 0x000fe40008ffe4ff */
[----:B------:R-:W-:-:S04]  /*435b0*/  IADD3 R198, P1, R196, UR4, RZ ;  /* 0x00000004c4c67c10 */ /* 0x000fc8000ff3e0ff */
[----:B------:R-:W-:Y:S02]  /*435c0*/  IADD3.X R199, R197, UR6, RZ, P1, !PT ;  /* 0x00000006c5c77c10 */ /* 0x000fe40008ffe4ff */
[----:B------:R-:W-:-:S04]  /*435d0*/  IADD3 R196, P1, R10, UR4, RZ ;  /* 0x000000040ac47c10 */ /* 0x000fc8000ff3e0ff */
[----:B------:R-:W-:Y:S02]  /*435e0*/  IADD3.X R197, R11, UR6, RZ, P1, !PT ;  /* 0x000000060bc57c10 */ /* 0x000fe40008ffe4ff */
[----:B------:R-:W-:Y:S02]  /*435f0*/  MOV R7, R12 ;  /* 0x0000000c00077202 */ /* 0x000fe40000000f00 */
[----:B---3--:R-:W-:-:S04]  /*43600*/  IADD3 R10, P1, R8, UR4, RZ ;  /* 0x00000004080a7c10 */ /* 0x008fc8000ff3e0ff */
[----:B------:R-:W-:Y:S02]  /*43610*/  IADD3.X R11, R9, UR6, RZ, P1, !PT ;  /* 0x00000006090b7c10 */ /* 0x000fe40008ffe4ff */
[----:B------:R-:W-:Y:S01]  /*43620*/  IADD3 R8, P1, R212, UR4, RZ ;  /* 0x00000004d4087c10 */ /* 0x000fe2000ff3e0ff */
[----:B------:R-:W-:-:S03]  /*43630*/  IMAD.MOV.U32 R212, RZ, RZ, R210 ;  /* 0x000000ffffd47224 */ /* 0x000fc600078e00d2 */
[----:B------:R-:W-:Y:S01]  /*43640*/  IADD3.X R9, R213, UR6, RZ, P1, !PT ;  /* 0x00000006d5097c10 */ /* 0x000fe20008ffe4ff */
[----:B------:R-:W-:Y:S01]  /*43650*/  IMAD.MOV.U32 R213, RZ, RZ, R6 ;  /* 0x000000ffffd57224 */ /* 0x000fe200078e0006 */
[----:B------:R-:W-:Y:S01]  /*43660*/  MOV R210, R209 ;  /* 0x000000d100d27202 */ /* 0x000fe20000000f00 */
[----:B------:R-:W-:Y:S01]  /*43670*/  IMAD.MOV.U32 R209, RZ, RZ, R252 ;  /* 0x000000ffffd17224 */ /* 0x000fe200078e00fc */
[----:B------:R-:W-:Y:S02]  /*43680*/  ISETP.NE.U32.AND P1, PT, RZ, UR12, PT ;  /* 0x0000000cff007c0c */ /* 0x000fe4000bf25070 */
[----:B------:R-:W-:Y:S04]  /*43690*/  STL.64 [R1+0x8b0], R212 ;  /* 0x0008b0d401007387 */ /* 0x000fe80000100a00 */
[----:B------:R-:W2:Y:S04]  /*436a0*/  LDL.LU R221, [R1+0x1d94] ;  /* 0x001d940001dd7983 */ /* 0x000ea80000300800 */
[----:B------:R-:W-:Y:S04]  /*436b0*/  STL.64 [R1+0x8a8], R210 ;  /* 0x0008a8d201007387 */ /* 0x000fe80000100a00 */
[----:B------:R-:W-:Y:S01]  /*436c0*/  STL.64 [R1+0x8a0], R208 ;  /* 0x0008a0d001007387 */ /* 0x000fe20000100a00 */
[----:B------:R-:W-:-:S03]  /*436d0*/  IMAD.MOV.U32 R6, RZ, RZ, R13 ;  /* 0x000000ffff067224 */ /* 0x000fc600078e000d */
[----:B------:R1:W-:Y:S04]  /*436e0*/  STL.64 [R1+0x898], R2 ;  /* 0x0008980201007387 */ /* 0x0003e80000100a00 */
[----:B------:R-:W-:Y:S04]  /*436f0*/  STL.64 [R1+0x890], R206 ;  /* 0x000890ce01007387 */ /* 0x000fe80000100a00 */
[----:B------:R-:W-:Y:S04]  /*43700*/  STL.64 [R1+0x888], R204 ;  /* 0x000888cc01007387 */ /* 0x000fe80000100a00 */
[----:B------:R3:W-:Y:S04]  /*43710*/  STL.64 [R1+0x880], R194 ;  /* 0x000880c201007387 */ /* 0x0007e80000100a00 */
[----:B------:R-:W-:Y:S04]  /*43720*/  STL.64 [R1+0x878], R202 ;  /* 0x000878ca01007387 */ /* 0x000fe80000100a00 */
[----:B------:R-:W4:Y:S04]  /*43730*/  LDL.LU R12, [R1+0x1d90] ;  /* 0x001d9000010c7983 */ /* 0x000f280000300800 */
[----:B------:R-:W4:Y:S04]  /*43740*/  LDL.LU R13, [R1+0x1d8c] ;  /* 0x001d8c00010d7983 */ /* 0x000f280000300800 */
[----:B------:R-:W-:Y:S04]  /*43750*/  STL.64 [R1+0x870], R200 ;  /* 0x000870c801007387 */ /* 0x000fe80000100a00 */
[----:B------:R3:W-:Y:S04]  /*43760*/  STL.64 [R1+0x868], R6 ;  /* 0x0008680601007387 */ /* 0x0007e80000100a00 */
[----:B------:R3:W-:Y:S04]  /*43770*/  STL.64 [R1+0x860], R192 ;  /* 0x000860c001007387 */ /* 0x0007e80000100a00 */
[----:B------:R-:W-:Y:S04]  /*43780*/  LDGSTS.E [R0+0x30000], desc[UR8][R214.64], P1 ;  /* 0x30000000d6007fae */ /* 0x000fe80008921848 */
[----:B------:R-:W-:Y:S04]  /*43790*/  STL.64 [R1+0x858], R198 ;  /* 0x000858c601007387 */ /* 0x000fe80000100a00 */
[----:B------:R-:W-:Y:S04]  /*437a0*/  LDGSTS.E [R0+0x34000], desc[UR8][R212.64], P1 ;  /* 0x34000000d4007fae */ /* 0x000fe80008921848 */
[----:B------:R-:W-:Y:S04]  /*437b0*/  STL.64 [R1+0x850], R196 ;  /* 0x000850c401007387 */ /* 0x000fe80000100a00 */
[----:B------:R-:W-:Y:S04]  /*437c0*/  LDGSTS.E [R0+0x38000], desc[UR8][R210.64], P1 ;  /* 0x38000000d2007fae */ /* 0x000fe80008921848 */
[----:B------:R3:W-:Y:S04]  /*437d0*/  STL.64 [R1+0x848], R10 ;  /* 0x0008480a01007387 */ /* 0x0007e80000100a00 */
[----:B------:R2:W-:Y:S04]  /*437e0*/  LDGSTS.E [R0+0x3c000], desc[UR8][R208.64], P1 ;  /* 0x3c000000d0007fae */ /* 0x0005e80008921848 */
[----:B------:R3:W-:Y:S04]  /*437f0*/  STL.64 [R1+0x840], R8 ;  /* 0x0008400801007387 */ /* 0x0007e80000100a00 */
[----:B------:R2:W-:Y:S04]  /*43800*/  LDGSTS.E [R0+0x30004], desc[UR8][R2.64], P2 ;  /* 0x3000400002007fae */ /* 0x0005e80009121848 */
[----:B------:R2:W-:Y:S04]  /*43810*/  LDGSTS.E [R0+0x34004], desc[UR8][R206.64], P2 ;  /* 0x34004000ce007fae */ /* 0x0005e80009121848 */
[----:B------:R-:W-:Y:S04]  /*43820*/  LDGSTS.E [R0+0x38004], desc[UR8][R204.64], P2 ;  /* 0x38004000cc007fae */ /* 0x000fe80009121848 */
[----:B-1----:R-:W2:Y:S04]  /*43830*/  LDL.LU.64 R2, [R1+0x838] ;  /* 0x0008380001027983 */ /* 0x002ea80000300a00 */
[----:B------:R-:W-:Y:S04]  /*43840*/  LDGSTS.E [R0+0x3c004], desc[UR8][R194.64], P2 ;  /* 0x3c004000c2007fae */ /* 0x000fe80009121848 */
[----:B------:R-:W-:Y:S04]  /*43850*/  LDGSTS.E [R0+0x30008], desc[UR8][R202.64], P3 ;  /* 0x30008000ca007fae */ /* 0x000fe80009921848 */
[----:B------:R-:W-:Y:S04]  /*43860*/  LDGSTS.E [R0+0x34008], desc[UR8][R200.64], P3 ;  /* 0x34008000c8007fae */ /* 0x000fe80009921848 */
[----:B---3--:R-:W3:Y:S04]  /*43870*/  LDL.LU.64 R194, [R1+0x7f8] ;  /* 0x0007f80001c27983 */ /* 0x008ee80000300a00 */
[----:B------:R-:W-:Y:S04]  /*43880*/  LDGSTS.E [R0+0x38008], desc[UR8][R6.64], P3 ;  /* 0x3800800006007fae */ /* 0x000fe80009921848 */
[----:B------:R-:W-:Y:S04]  /*43890*/  LDGSTS.E [R0+0x3c008], desc[UR8][R192.64], P3 ;  /* 0x3c008000c0007fae */ /* 0x000fe80009921848 */
[----:B------:R-:W-:Y:S04]  /*438a0*/  LDGSTS.E [R0+0x3000c], desc[UR8][R198.64], P4 ;  /* 0x3000c000c6007fae */ /* 0x000fe8000a121848 */
[----:B------:R-:W4:Y:S04]  /*438b0*/  LDL.LU.64 R6, [R1+0x7b8] ;  /* 0x0007b80001067983 */ /* 0x000f280000300a00 */
[----:B------:R-:W4:Y:S04]  /*438c0*/  LDL.LU.64 R192, [R1+0x778] ;  /* 0x0007780001c07983 */ /* 0x000f280000300a00 */
[----:B------:R-:W-:Y:S04]  /*438d0*/  LDGSTS.E [R0+0x3400c], desc[UR8][R196.64], P4 ;  /* 0x3400c000c4007fae */ /* 0x000fe8000a121848 */
[----:B------:R-:W-:Y:S04]  /*438e0*/  LDGSTS.E [R0+0x3800c], desc[UR8][R10.64], P4 ;  /* 0x3800c0000a007fae */ /* 0x000fe8000a121848 */
[----:B------:R1:W-:Y:S01]  /*438f0*/  LDGSTS.E [R0+0x3c00c], desc[UR8][R8.64], P4 ;  /* 0x3c00c00008007fae */ /* 0x0003e2000a121848 */
[----:B------:R-:W-:-:S03]  /*43900*/  ULEA UR12, UR61, UR11, 0x10 ;  /* 0x0000000b3d0c7291 */ /* 0x000fc6000f8e803f */
[----:B------:R-:W0:Y:S04]  /*43910*/  LDGDEPBAR ;  /* 0x00000000000079af */ /* 0x000e280000000000 */
[----:B------:R-:W4:Y:S04]  /*43920*/  LDL.LU.64 R10, [R1+0x738] ;  /* 0x00073800010a7983 */ /* 0x000f280000300a00 */
[----:B------:R-:W4:Y:S04]  /*43930*/  LDL.LU.64 R8, [R1+0x6f8] ;  /* 0x0006f80001087983 */ /* 0x000f280000300a00 */
[----:B------:R-:W4:Y:S04]  /*43940*/  LDL.LU.64 R200, [R1+0x6b8] ;  /* 0x0006b80001c87983 */ /* 0x000f280000300a00 */
[----:B------:R-:W4:Y:S04]  /*43950*/  LDL.LU.64 R198, [R1+0x678] ;  /* 0x0006780001c67983 */ /* 0x000f280000300a00 */
[----:B------:R-:W4:Y:S01]  /*43960*/  LDL.LU.64 R196, [R1+0x638] ;  /* 0x0006380001c47983 */ /* 0x000f220000300a00 */
[----:B--2---:R-:W-:-:S04]  /*43970*/  IADD3 R208, P1, R2, UR5, RZ ;  /* 0x0000000502d07c10 */ /* 0x004fc8000ff3e0ff */
[----:B------:R-:W-:Y:S02]  /*43980*/  IADD3.X R2, R3, UR7, RZ, P1, !PT ;  /* 0x0000000703027c10 */ /* 0x000fe40008ffe4ff */
[----:B---3--:R-:W-:-:S04]  /*43990*/  IADD3 R207, P1, R194, UR5, RZ ;  /* 0x00000005c2cf7c10 */ /* 0x008fc8000ff3e0ff */
[----:B-1----:R-:W-:Y:S02]  /*439a0*/  IADD3.X R0, R195, UR7, RZ, P1, !PT ;  /* 0x00000007c3007c10 */ /* 0x002fe40008ffe4ff */
[----:B----4-:R-:W-:-:S04]  /*439b0*/  IADD3 R206, P1, R6, UR5, RZ ;  /* 0x0000000506ce7c10 */ /* 0x010fc8000ff3e0ff */
[----:B------:R-:W-:Y:S02]  /*439c0*/  IADD3.X R6, R7, UR7, RZ, P1, !PT ;  /* 0x0000000707067c10 */ /* 0x000fe40008ffe4ff */
[----:B------:R-:W-:-:S04]  /*439d0*/  IADD3 R205, P1, R192, UR5, RZ ;  /* 0x00000005c0cd7c10 */ /* 0x000fc8000ff3e0ff */
[----:B------:R-:W-:Y:S02]  /*439e0*/  IADD3.X R7, R193, UR7, RZ, P1, !PT ;  /* 0x00000007c1077c10 */ /* 0x000fe40008ffe4ff */
[----:B------:R-:W2:Y:S04]  /*439f0*/  LDL.LU.64 R192, [R1+0x5f8] ;  /* 0x0005f80001c07983 */ /* 0x000ea80000300a00 */
[----:B------:R-:W3:Y:S01]  /*43a00*/  LDL.LU.64 R194, [R1+0x5b8] ;  /* 0x0005b80001c27983 */ /* 0x000ee20000300a00 */
[----:B------:R-:W-:-:S04]  /*43a10*/  IADD3 R204, P1, R10, UR5, RZ ;  /* 0x000000050acc7c10 */ /* 0x000fc8000ff3e0ff */
[----:B------:R-:W-:Y:S02]  /*43a20*/  IADD3.X R252, R11, UR7, RZ, P1, !PT ;  /* 0x000000070bfc7c10 */ /* 0x000fe40008ffe4ff */
[----:B------:R-:W4:Y:S04]  /*43a30*/  LDL.LU.64 R10, [R1+0x578] ;  /* 0x00057800010a7983 */ /* 0x000f280000300a00 */
[----:B------:R-:W4:Y:S01]  /*43a40*/  LDL.LU.64 R210, [R1+0x538] ;  /* 0x0005380001d27983 */ /* 0x000f220000300a00 */
        /* <DEDUP_REMOVED lines=9> */
[----:B------:R-:W-:Y:S01]  /*43ae0*/  IADD3.X R218, R219, UR7, RZ, P1, !PT ;  /* 0x00000007dbda7c10 */ /* 0x000fe20008ffe4ff */
[----:B------:R-:W-:Y:S02]  /*43af0*/  IMAD.MOV.U32 R212, RZ, RZ, R208 ;  /* 0x000000ffffd47224 */ /* 0x000fe400078e00d0 */
[----:B------:R-:W-:Y:S01]  /*43b00*/  IMAD.MOV.U32 R213, RZ, RZ, R2 ;  /* 0x000000ffffd57224 */ /* 0x000fe200078e0002 */
[----:B------:R-:W-:Y:S01]  /*43b10*/  MOV R209, R6 ;  /* 0x0000000600d17202 */ /* 0x000fe20000000f00 */
[----:B------:R-:W-:Y:S02]  /*43b20*/  IMAD.MOV.U32 R208, RZ, RZ, R206 ;  /* 0x000000ffffd07224 */ /* 0x000fe400078e00ce */
[----:B------:R-:W-:Y:S01]  /*43b30*/  IMAD.MOV.U32 R206, RZ, RZ, R205 ;  /* 0x000000ffffce7224 */ /* 0x000fe200078e00cd */
[----:B------:R-:W-:Y:S01]  /*43b40*/  MOV R205, R252 ;  /* 0x000000fc00cd7202 */ /* 0x000fe20000000f00 */
[----:B------:R-:W-:Y:S01]  /*43b50*/  STL.64 [R1+0x838], R212 ;  /* 0x000838d401007387 */ /* 0x000fe20000100a00 */
[----:B------:R-:W-:-:S02]  /*43b60*/  MOV R2, UR12 ;  /* 0x0000000c00027c02 */ /* 0x000fc40008000f00 */
[----:B--2---:R-:W-:-:S04]  /*43b70*/  IADD3 R196, P1, R192, UR5, RZ ;  /* 0x00000005c0c47c10 */ /* 0x004fc8000ff3e0ff */
[----:B------:R-:W-:Y:S02]  /*43b80*/  IADD3.X R197, R193, UR7, RZ, P1, !PT ;  /* 0x00000007c1c57c10 */ /* 0x000fe40008ffe4ff */
[----:B---3--:R-:W-:-:S04]  /*43b90*/  IADD3 R192, P1, R194, UR5, RZ ;  /* 0x00000005c2c07c10 */ /* 0x008fc8000ff3e0ff */
[----:B------:R-:W-:Y:S02]  /*43ba0*/  IADD3.X R193, R195, UR7, RZ, P1, !PT ;  /* 0x00000007c3c17c10 */ /* 0x000fe40008ffe4ff */
[----:B----4-:R-:W-:-:S04]  /*43bb0*/  IADD3 R194, P1, R10, UR5, RZ ;  /* 0x000000050ac27c10 */ /* 0x010fc8000ff3e0ff */
[----:B------:R-:W-:Y:S02]  /*43bc0*/  IADD3.X R195, R11, UR7, RZ, P1, !PT ;  /* 0x000000070bc37c10 */ /* 0x000fe40008ffe4ff */
[----:B------:R-:W-:Y:S02]  /*43bd0*/  IADD3 R10, P1, R210, UR5, RZ ;  /* 0x00000005d20a7c10 */ /* 0x000fe4000ff3e0ff */
[----:B------:R-:W-:Y:S02]  /*43be0*/  MOV R210, R207 ;  /* 0x000000cf00d27202 */ /* 0x000fe40000000f00 */
[----:B------:R-:W-:Y:S01]  /*43bf0*/  IADD3.X R11, R211, UR7, RZ, P1, !PT ;  /* 0x00000007d30b7c10 */ /* 0x000fe20008ffe4ff */
[----:B------:R-:W-:Y:S02]  /*43c00*/  IMAD.MOV.U32 R211, RZ, RZ, R0 ;  /* 0x000000ffffd37224 */ /* 0x000fe400078e0000 */
[----:B------:R-:W-:-:S03]  /*43c10*/  IMAD.MOV.U32 R207, RZ, RZ, R7 ;  /* 0x000000ffffcf7224 */ /* 0x000fc600078e0007 */
[----:B------:R-:W-:Y:S04]  /*43c20*/  STL.64 [R1+0x7f8], R210 ;  /* 0x0007f8d201007387 */ /* 0x000fe80000100a00 */
[----:B------:R-:W-:Y:S01]  /*43c30*/  STL.64 [R1+0x7b8], R208 ;  /* 0x0007b8d001007387 */ /* 0x000fe20000100a00 */
[----:B------:R-:W-:-:S03]  /*43c40*/  IADD3 R0, R5, 0x100000, R2 ;  /* 0x0010000005007810 */ /* 0x000fc60007ffe002 */
[----:B------:R-:W-:Y:S04]  /*43c50*/  STL.64 [R1+0x778], R206 ;  /* 0x000778ce01007387 */ /* 0x000fe80000100a00 */
[----:B------:R-:W-:Y:S04]  /*43c60*/  STL.64 [R1+0x738], R204 ;  /* 0x000738cc01007387 */ /* 0x000fe80000100a00 */
[----:B------:R-:W-:Y:S04]  /*43c70*/  STL.64 [R1+0x6f8], R202 ;  /* 0x0006f8ca01007387 */ /* 0x000fe80000100a00 */
[----:B------:R1:W-:Y:S04]  /*43c80*/  STL.64 [R1+0x6b8], R8 ;  /* 0x0006b80801007387 */ /* 0x0003e80000100a00 */
[----:B------:R-:W-:Y:S04]  /*43c90*/  STL.64 [R1+0x678], R200 ;  /* 0x000678c801007387 */ /* 0x000fe80000100a00 */
[----:B------:R-:W-:Y:S04]  /*43ca0*/  STL.64 [R1+0x638], R198 ;  /* 0x000638c601007387 */ /* 0x000fe80000100a00 */
[----:B------:R2:W-:Y:S04]  /*43cb0*/  STL.64 [R1+0x5f8], R196 ;  /* 0x0005f8c401007387 */ /* 0x0005e80000100a00 */
[----:B------:R3:W-:Y:S04]  /*43cc0*/  STL.64 [R1+0x5b8], R192 ;  /* 0x0005b8c001007387 */ /* 0x0007e80000100a00 */
[----:B------:R-:W-:Y:S04]  /*43cd0*/  STL.64 [R1+0x578], R194 ;  /* 0x000578c201007387 */ /* 0x000fe80000100a00 */
[----:B------:R-:W-:Y:S04]  /*43ce0*/  LDGSTS.E [R0+-0x40000], desc[UR8][R212.64], P0 ;  /* 0xc0000000d4007fae */ /* 0x000fe80008121848 */
[----:B------:R4:W-:Y:S04]  /*43cf0*/  STL.64 [R1+0x538], R10 ;  /* 0x0005380a01007387 */ /* 0x0009e80000100a00 */
[----:B------:R-:W-:Y:S04]  /*43d00*/  LDGSTS.E [R0+-0x3fc00], desc[UR8][R210.64], P0 ;  /* 0xc0400000d2007fae */ /* 0x000fe80008121848 */
[----:B------:R4:W-:Y:S04]  /*43d10*/  LDGSTS.E [R0+-0x3f800], desc[UR8][R208.64], P0 ;  /* 0xc0800000d0007fae */ /* 0x0009e80008121848 */
[----:B------:R-:W4:Y:S04]  /*43d20*/  LDL.LU.64 R6, [R1+0x830] ;  /* 0x0008300001067983 */ /* 0x000f280000300a00 */
[----:B------:R-:W-:Y:S04]  /*43d30*/  LDGSTS.E [R0+-0x3f400], desc[UR8][R206.64], P0 ;  /* 0xc0c00000ce007fae */ /* 0x000fe80008121848 */
[----:B------:R-:W-:Y:S04]  /*43d40*/  LDGSTS.E [R0+-0x3f000], desc[UR8][R204.64], P0 ;  /* 0xc1000000cc007fae */ /* 0x000fe80008121848 */
[----:B------:R-:W-:Y:S04]  /*43d50*/  LDGSTS.E [R0+-0x3ec00], desc[UR8][R202.64], P0 ;  /* 0xc1400000ca007fae */ /* 0x000fe80008121848 */
[----:B------:R-:W-:Y:S04]  /*43d60*/  LDGSTS.E [R0+-0x3e800], desc[UR8][R8.64], P0 ;  /* 0xc180000008007fae */ /* 0x000fe80008121848 */
[----:B------:R-:W-:Y:S04]  /*43d70*/  LDGSTS.E [R0+-0x3e400], desc[UR8][R200.64], P0 ;  /* 0xc1c00000c8007fae */ /* 0x000fe80008121848 */
[----:B------:R-:W-:Y:S04]  /*43d80*/  LDGSTS.E [R0+-0x3e000], desc[UR8][R198.64], P0 ;  /* 0xc2000000c6007fae */ /* 0x000fe80008121848 */
[----:B-1----:R-:W4:Y:S04]  /*43d90*/  LDL.LU.64 R8, [R1+0x7f0] ;  /* 0x0007f00001087983 */ /* 0x002f280000300a00 */
[----:B------:R-:W-:Y:S04]  /*43da0*/  LDGSTS.E [R0+-0x3dc00], desc[UR8][R196.64], P0 ;  /* 0xc2400000c4007fae */ /* 0x000fe80008121848 */
[----:B------:R-:W-:Y:S04]  /*43db0*/  LDGSTS.E [R0+-0x3d800], desc[UR8][R192.64], P0 ;  /* 0xc2800000c0007fae */ /* 0x000fe80008121848 */
[----:B------:R-:W-:Y:S04]  /*43dc0*/  LDGSTS.E [R0+-0x3d400], desc[UR8][R194.64], P0 ;  /* 0xc2c00000c2007fae */ /* 0x000fe80008121848 */
[----:B--2---:R-:W2:Y:S04]  /*43dd0*/  LDL.LU.64 R196, [R1+0x7b0] ;  /* 0x0007b00001c47983 */ /* 0x004ea80000300a00 */
[----:B---3--:R-:W3:Y:S04]  /*43de0*/  LDL.LU.64 R192, [R1+0x770] ;  /* 0x0007700001c07983 */ /* 0x008ee80000300a00 */
[----:B------:R-:W-:Y:S04]  /*43df0*/  LDGSTS.E [R0+-0x3d000], desc[UR8][R10.64], P0 ;  /* 0xc30000000a007fae */ /* 0x000fe80008121848 */
[----:B----4-:R-:W4:Y:S01]  /*43e00*/  LDL.LU.64 R10, [R1+0x730] ;  /* 0x00073000010a7983 */ /* 0x010f220000300a00 */
[----:B------:R-:W-:-:S03]  /*43e10*/  IADD3 R214, P1, R250, UR5, RZ ;  /* 0x00000005fad67c10 */ /* 0x000fc6000ff3e0ff */
[----:B------:R-:W4:Y:S01]  /*43e20*/  LDL.LU.64 R194, [R1+0x6f0] ;  /* 0x0006f00001c27983 */ /* 0x000f220000300a00 */
[----:B------:R-:W-:Y:S02]  /*43e30*/  IADD3.X R250, R251, UR7, RZ, P1, !PT ;  /* 0x00000007fbfa7c10 */ /* 0x000fe40008ffe4ff */
[----:B------:R-:W-:Y:S01]  /*43e40*/  IADD3 R3, P1, R234, UR5, RZ ;  /* 0x00000005ea037c10 */ /* 0x000fe2000ff3e0ff */
[----:B------:R-:W4:Y:S03]  /*43e50*/  LDL.LU.64 R200, [R1+0x6b0] ;  /* 0x0006b00001c87983 */ /* 0x000f260000300a00 */
[----:B------:R-:W-:Y:S01]  /*43e60*/  IADD3.X R234, R235, UR7, RZ, P1, !PT ;  /* 0x00000007ebea7c10 */ /* 0x000fe20008ffe4ff */
[----:B------:R-:W-:Y:S01]  /*43e70*/  IMAD.MOV.U32 R251, RZ, RZ, R250 ;  /* 0x000000fffffb7224 */ /* 0x000fe200078e00fa */
[----:B------:R-:W4:Y:S01]  /*43e80*/  LDL.LU.64 R198, [R1+0x670] ;  /* 0x0006700001c67983 */ /* 0x000f220000300a00 */
[----:B------:R-:W-:Y:S01]  /*43e90*/  IMAD.MOV.U32 R250, RZ, RZ, R214 ;  /* 0x000000fffffa7224 */ /* 0x000fe200078e00d6 */
[----:B------:R-:W-:Y:S01]  /*43ea0*/  MOV R235, R234 ;  /* 0x000000ea00eb7202 */ /* 0x000fe20000000f00 */
[----:B------:R-:W-:-:S02]  /*43eb0*/  IMAD.MOV.U32 R219, RZ, RZ, R218 ;  /* 0x000000ffffdb7224 */ /* 0x000fc400078e00da */
[----:B------:R-:W-:Y:S01]  /*43ec0*/  IMAD.MOV.U32 R234, RZ, RZ, R3 ;  /* 0x000000ffffea7224 */ /* 0x000fe200078e0003 */
[----:B------:R-:W-:Y:S01]  /*43ed0*/  LDGSTS.E [R0+-0x3cc00], desc[UR8][R250.64], P0 ;  /* 0xc3400000fa007fae */ /* 0x000fe20008121848 */
[----:B------:R-:W-:-:S03]  /*43ee0*/  IMAD.MOV.U32 R218, RZ, RZ, R215 ;  /* 0x000000ffffda7224 */ /* 0x000fc600078e00d7 */
[----:B------:R-:W-:Y:S04]  /*43ef0*/  LDGSTS.E [R0+-0x3c800], desc[UR8][R234.64], P0 ;  /* 0xc3800000ea007fae */ /* 0x000fe80008121848 */
[----:B------:R1:W-:Y:S01]  /*43f00*/  LDGSTS.E [R0+-0x3c400], desc[UR8][R218.64], P0 ;  /* 0xc3c00000da007fae */ /* 0x0003e20008121848 */
[----:B------:R-:W-:-:S04]  /*43f10*/  IADD3 R209, P1, R6, UR5, RZ ;  /* 0x0000000506d17c10 */ /* 0x000fc8000ff3e0ff */
[----:B------:R-:W-:Y:S02]  /*43f20*/  IADD3.X R6, R7, UR7, RZ, P1, !PT ;  /* 0x0000000707067c10 */ /* 0x000fe40008ffe4ff */
[----:B------:R-:W-:-:S04]  /*43f30*/  IADD3 R208, P1, R8, UR5, RZ ;  /* 0x0000000508d07c10 */ /* 0x000fc8000ff3e0ff */
[----:B-1----:R-:W-:Y:S02]  /*43f40*/  IADD3.X R0, R9, UR7, RZ, P1, !PT ;  /* 0x0000000709007c10 */ /* 0x002fe40008ffe4ff */
[----:B------:R-:W4:Y:S01]  /*43f50*/  LDL.LU.64 R8, [R1+0x630] ;  /* 0x0006300001087983 */ /* 0x000f220000300a00 */
[----:B--2---:R-:W-:-:S04]  /*43f60*/  IADD3 R207, P1, R196, UR5, RZ ;  /* 0x00000005c4cf7c10 */ /* 0x004fc8000ff3e0ff */
[----:B------:R-:W-:Y:S02]  /*43f70*/  IADD3.X R7, R197, UR7, RZ, P1, !PT ;  /* 0x00000007c5077c10 */ /* 0x000fe40008ffe4ff */
[----:B------:R-:W2:Y:S01]  /*43f80*/  LDL.LU.64 R196, [R1+0x5f0] ;  /* 0x0005f00001c47983 */ /* 0x000ea20000300a00 */
[----:B---3--:R-:W-:-:S04]  /*43f90*/  IADD3 R206, P1, R192, UR5, RZ ;  /* 0x00000005c0ce7c10 */ /* 0x008fc8000ff3e0ff */
[----:B------:R-:W-:Y:S02]  /*43fa0*/  IADD3.X R252, R193, UR7, RZ, P1, !PT ;  /* 0x00000007c1fc7c10 */ /* 0x000fe40008ffe4ff */
[----:B------:R-:W3:Y:S01]  /*43fb0*/  LDL.LU.64 R192, [R1+0x5b0] ;  /* 0x0005b00001c07983 */ /* 0x000ee20000300a00 */
[----:B----4-:R-:W-:-:S04]  /*43fc0*/  IADD3 R204, P1, R10, UR5, RZ ;  /* 0x000000050acc7c10 */ /* 0x010fc8000ff3e0ff */
        /* <DEDUP_REMOVED lines=13> */
[----:B------:R-:W-:-:S04]  /*440a0*/  IADD3 R213, P1, R216, UR5, RZ ;  /* 0x00000005d8d57c10 */ /* 0x000fc8000ff3e0ff */
[----:B------:R-:W-:Y:S02]  /*440b0*/  IADD3.X R216, R217, UR7, RZ, P1, !PT ;  /* 0x00000007d9d87c10 */ /* 0x000fe40008ffe4ff */
[----:B---3--:R-:W-:-:S04]  /*440c0*/  IADD3 R196, P1, R192, UR5, RZ ;  /* 0x00000005c0c47c10 */ /* 0x008fc8000ff3e0ff */
[----:B------:R-:W-:Y:S02]  /*440d0*/  IADD3.X R197, R193, UR7, RZ, P1, !PT ;  /* 0x00000007c1c57c10 */ /* 0x000fe40008ffe4ff */
[----:B----4-:R-:W-:-:S04]  /*440e0*/  IADD3 R192, P1, R10, UR5, RZ ;  /* 0x000000050ac07c10 */ /* 0x010fc8000ff3e0ff */
[----:B------:R-:W-:Y:S02]  /*440f0*/  IADD3.X R193, R11, UR7, RZ, P1, !PT ;  /* 0x000000070bc17c10 */ /* 0x000fe40008ffe4ff */
[----:B------:R-:W-:Y:S01]  /*44100*/  IADD3 R10, P1, R210, UR5, RZ ;  /* 0x00000005d20a7c10 */ /* 0x000fe2000ff3e0ff */
[----:B------:R-:W-:-:S03]  /*44110*/  IMAD.MOV.U32 R210, RZ, RZ, R209 ;  /* 0x000000ffffd27224 */ /* 0x000fc600078e00d1 */
[----:B------:R-:W-:Y:S01]  /*44120*/  IADD3.X R11, R211, UR7, RZ, P1, !PT ;  /* 0x00000007d30b7c10 */ /* 0x000fe20008ffe4ff */
[----:B------:R-:W-:Y:S01]  /*44130*/  IMAD.MOV.U32 R209, RZ, RZ, R0 ;  /* 0x000000ffffd17224 */ /* 0x000fe200078e0000 */
[----:B------:R-:W-:Y:S01]  /*44140*/  MOV R211, R6 ;  /* 0x0000000600d37202 */ /* 0x000fe20000000f00 */
[----:B------:R-:W-:Y:S01]  /*44150*/  IMAD.MOV.U32 R6, RZ, RZ, R207 ;  /* 0x000000ffff067224 */ /* 0x000fe200078e00cf */
[----:B------:R-:W-:Y:S02]  /*44160*/  MOV R207, R252 ;  /* 0x000000fc00cf7202 */ /* 0x000fe40000000f00 */
[----:B------:R-:W-:Y:S01]  /*44170*/  LOP3.LUT R0, R5, 0x10, RZ, 0x3c, !PT ;  /* 0x0000001005007812 */ /* 0x000fe200078e3cff */
[----:B------:R-:W-:Y:S04]  /*44180*/  STL.64 [R1+0x830], R210 ;  /* 0x000830d201007387 */ /* 0x000fe80000100a00 */
[----:B------:R-:W-:Y:S01]  /*44190*/  STL.64 [R1+0x7f0], R208 ;  /* 0x0007f0d001007387 */ /* 0x000fe20000100a00 */
[----:B------:R-:W-:-:S03]  /*441a0*/  IADD3 R0, R0, 0x100000, R2 ;  /* 0x0010000000007810 */ /* 0x000fc60007ffe002 */
[----:B------:R1:W-:Y:S04]  /*441b0*/  STL.64 [R1+0x7b0], R6 ;  /* 0x0007b00601007387 */ /* 0x0003e80000100a00 */
[----:B------:R-:W-:Y:S04]  /*441c0*/  STL.64 [R1+0x770], R206 ;  /* 0x000770ce01007387 */ /* 0x000fe80000100a00 */
[----:B------:R-:W-:Y:S04]  /*441d0*/  STL.64 [R1+0x730], R204 ;  /* 0x000730cc01007387 */ /* 0x000fe80000100a00 */
[----:B------:R-:W-:Y:S04]  /*441e0*/  STL.64 [R1+0x6f0], R202 ;  /* 0x0006f0ca01007387 */ /* 0x000fe80000100a00 */
[----:B------:R2:W-:Y:S04]  /*441f0*/  STL.64 [R1+0x6b0], R194 ;  /* 0x0006b0c201007387 */ /* 0x0005e80000100a00 */
[----:B------:R-:W-:Y:S04]  /*44200*/  STL.64 [R1+0x670], R200 ;  /* 0x000670c801007387 */ /* 0x000fe80000100a00 */
[----:B------:R-:W-:Y:S04]  /*44210*/  STL.64 [R1+0x630], R198 ;  /* 0x000630c601007387 */ /* 0x000fe80000100a00 */
[----:B------:R3:W-:Y:S04]  /*44220*/  STL.64 [R1+0x5f0], R8 ;  /* 0x0005f00801007387 */ /* 0x0007e80000100a00 */
[----:B------:R-:W-:Y:S04]  /*44230*/  STL.64 [R1+0x5b0], R196 ;  /* 0x0005b0c401007387 */ /* 0x000fe80000100a00 */
[----:B------:R-:W-:Y:S04]  /*44240*/  LDGSTS.E [R0+-0x3ff80], desc[UR8][R210.64], P0 ;  /* 0xc0080000d2007fae */ /* 0x000fe80008121848 */
[----:B------:R4:W-:Y:S04]  /*44250*/  STL.64 [R1+0x570], R192 ;  /* 0x000570c001007387 */ /* 0x0009e80000100a00 */
[----:B------:R4:W-:Y:S04]  /*44260*/  LDGSTS.E [R0+-0x3fb80], desc[UR8][R208.64], P0 ;  /* 0xc0480000d0007fae */ /* 0x0009e80008121848 */
[----:B------:R4:W-:Y:S04]  /*44270*/  STL.64 [R1+0x530], R10 ;  /* 0x0005300a01007387 */ /* 0x0009e80000100a00 */
[----:B------:R4:W-:Y:S04]  /*44280*/  LDGSTS.E [R0+-0x3f780], desc[UR8][R6.64], P0 ;  /* 0xc088000006007fae */ /* 0x0009e80008121848 */
[----:B------:R-:W-:Y:S04]  /*44290*/  LDGSTS.E [R0+-0x3f380], desc[UR8][R206.64], P0 ;  /* 0xc0c80000ce007fae */ /* 0x000fe80008121848 */
[----:B------:R-:W-:Y:S04]  /*442a0*/  LDGSTS.E [R0+-0x3ef80], desc[UR8][R204.64], P0 ;  /* 0xc1080000cc007fae */ /* 0x000fe80008121848 */
[----:B-1----:R-:W4:Y:S04]  /*442b0*/  LDL.LU.64 R6, [R1+0x828] ;  /* 0x0008280001067983 */ /* 0x002f280000300a00 */
[----:B------:R-:W-:Y:S04]  /*442c0*/  LDGSTS.E [R0+-0x3eb80], desc[UR8][R202.64], P0 ;  /* 0xc1480000ca007fae */ /* 0x000fe80008121848 */
[----:B------:R-:W-:Y:S04]  /*442d0*/  LDGSTS.E [R0+-0x3e780], desc[UR8][R194.64], P0 ;  /* 0xc1880000c2007fae */ /* 0x000fe80008121848 */
[----:B------:R-:W-:Y:S04]  /*442e0*/  LDGSTS.E [R0+-0x3e380], desc[UR8][R200.64], P0 ;  /* 0xc1c80000c8007fae */ /* 0x000fe80008121848 */
[----:B------:R-:W-:Y:S04]  /*442f0*/  LDGSTS.E [R0+-0x3df80], desc[UR8][R198.64], P0 ;  /* 0xc2080000c6007fae */ /* 0x000fe80008121848 */
[----:B--2---:R-:W2:Y:S04]  /*44300*/  LDL.LU.64 R194, [R1+0x7e8] ;  /* 0x0007e80001c27983 */ /* 0x004ea80000300a00 */
[----:B------:R-:W-:Y:S04]  /*44310*/  LDGSTS.E [R0+-0x3db80], desc[UR8][R8.64], P0 ;  /* 0xc248000008007fae */ /* 0x000fe80008121848 */
[----:B------:R-:W-:Y:S04]  /*44320*/  LDGSTS.E [R0+-0x3d780], desc[UR8][R196.64], P0 ;  /* 0xc2880000c4007fae */ /* 0x000fe80008121848 */
[----:B------:R-:W-:Y:S04]  /*44330*/  LDGSTS.E [R0+-0x3d380], desc[UR8][R192.64], P0 ;  /* 0xc2c80000c0007fae */ /* 0x000fe80008121848 */
[----:B---3--:R-:W3:Y:S01]  /*44340*/  LDL.LU.64 R8, [R1+0x7a8] ;  /* 0x0007a80001087983 */ /* 0x008ee20000300a00 */
[----:B------:R-:W-:-:S03]  /*44350*/  IADD3 R212, P1, R248, UR5, RZ ;  /* 0x00000005f8d47c10 */ /* 0x000fc6000ff3e0ff */
[----:B------:R-:W-:Y:S04]  /*44360*/  LDGSTS.E [R0+-0x3cf80], desc[UR8][R10.64], P0 ;  /* 0xc30800000a007fae */ /* 0x000fe80008121848 */
[----:B----4-:R-:W4:Y:S01]  /*44370*/  LDL.LU.64 R192, [R1+0x768] ;  /* 0x0007680001c07983 */ /* 0x010f220000300a00 */
[----:B------:R-:W-:-:S03]  /*44380*/  IADD3.X R248, R249, UR7, RZ, P1, !PT ;  /* 0x00000007f9f87c10 */ /* 0x000fc60008ffe4ff */
[----:B------:R-:W4:Y:S01]  /*44390*/  LDL.LU.64 R202, [R1+0x728] ;  /* 0x0007280001ca7983 */ /* 0x000f220000300a00 */
[----:B------:R-:W-:-:S03]  /*443a0*/  IADD3 R3, P1, R232, UR5, RZ ;  /* 0x00000005e8037c10 */ /* 0x000fc6000ff3e0ff */
[----:B------:R-:W4:Y:S01]  /*443b0*/  LDL.LU.64 R10, [R1+0x6e8] ;  /* 0x0006e800010a7983 */ /* 0x000f220000300a00 */
[----:B------:R-:W-:Y:S02]  /*443c0*/  IADD3.X R232, R233, UR7, RZ, P1, !PT ;  /* 0x00000007e9e87c10 */ /* 0x000fe40008ffe4ff */
[----:B------:R-:W-:Y:S01]  /*443d0*/  MOV R249, R248 ;  /* 0x000000f800f97202 */ /* 0x000fe20000000f00 */
[----:B------:R-:W4:Y:S01]  /*443e0*/  LDL.LU.64 R200, [R1+0x6a8] ;  /* 0x0006a80001c87983 */ /* 0x000f220000300a00 */
[----:B------:R-:W-:Y:S02]  /*443f0*/  IMAD.MOV.U32 R248, RZ, RZ, R212 ;  /* 0x000000fffff87224 */ /* 0x000fe400078e00d4 */
[----:B------:R-:W-:Y:S01]  /*44400*/  IMAD.MOV.U32 R233, RZ, RZ, R232 ;  /* 0x000000ffffe97224 */ /* 0x000fe200078e00e8 */
[----:B------:R-:W-:Y:S01]  /*44410*/  MOV R232, R3 ;  /* 0x0000000300e87202 */ /* 0x000fe20000000f00 */
[----:B------:R-:W-:Y:S01]  /*44420*/  IMAD.MOV.U32 R217, RZ, RZ, R216 ;  /* 0x000000ffffd97224 */ /* 0x000fe200078e00d8 */
[----:B------:R-:W4:Y:S01]  /*44430*/  LDL.LU.64 R198, [R1+0x668] ;  /* 0x0006680001c67983 */ /* 0x000f220000300a00 */
[----:B------:R-:W-:-:S03]  /*44440*/  IMAD.MOV.U32 R216, RZ, RZ, R213 ;  /* 0x000000ffffd87224 */ /* 0x000fc600078e00d5 */
[----:B------:R-:W-:Y:S04]  /*44450*/  LDGSTS.E [R0+-0x3cb80], desc[UR8][R248.64], P0 ;  /* 0xc3480000f8007fae */ /* 0x000fe80008121848 */
[----:B------:R-:W-:Y:S04]  /*44460*/  LDGSTS.E [R0+-0x3c780], desc[UR8][R232.64], P0 ;  /* 0xc3880000e8007fae */ /* 0x000fe80008121848 */
[----:B------:R1:W-:Y:S01]  /*44470*/  LDGSTS.E [R0+-0x3c380], desc[UR8][R216.64], P0 ;  /* 0xc3c80000d8007fae */ /* 0x0003e20008121848 */
[----:B------:R-:W-:-:S04]  /*44480*/  IADD3 R209, P1, R6, UR5, RZ ;  /* 0x0000000506d17c10 */ /* 0x000fc8000ff3e0ff */
[----:B------:R-:W-:Y:S02]  /*44490*/  IADD3.X R6, R7, UR7, RZ, P1, !PT ;  /* 0x0000000707067c10 */ /* 0x000fe40008ffe4ff */
[----:B--2---:R-:W-:-:S04]  /*444a0*/  IADD3 R208, P1, R194, UR5, RZ ;  /* 0x00000005c2d07c10 */ /* 0x004fc8000ff3e0ff */
[----:B-1----:R-:W-:Y:S02]  /*444b0*/  IADD3.X R0, R195, UR7, RZ, P1, !PT ;  /* 0x00000007c3007c10 */ /* 0x002fe40008ffe4ff */
[----:B------:R-:W2:Y:S04]  /*444c0*/  LDL.LU.64 R194, [R1+0x628] ;  /* 0x0006280001c27983 */ /* 0x000ea80000300a00 */
        /* <DEDUP_REMOVED lines=25> */
[----:B------:R-:W-:Y:S01]  /*44660*/  IMAD.MOV.U32 R210, RZ, RZ, R209 ;  /* 0x000000ffffd27224 */ /* 0x000fe200078e00d1 */
[----:B------:R-:W-:Y:S02]  /*44670*/  MOV R209, R0 ;  /* 0x0000000000d17202 */ /* 0x000fe40000000f00 */
[----:B------:R-:W-:Y:S01]  /*44680*/  IADD3.X R193, R211, UR7, RZ, P1, !PT ;  /* 0x00000007d3c17c10 */ /* 0x000fe20008ffe4ff */
[----:B------:R-:W-:Y:S02]  /*44690*/  IMAD.MOV.U32 R211, RZ, RZ, R6 ;  /* 0x000000ffffd37224 */ /* 0x000fe400078e0006 */
[----:B------:R-:W-:Y:S02]  /*446a0*/  IMAD.MOV.U32 R6, RZ, RZ, R207 ;  /* 0x000000ffff067224 */ /* 0x000fe400078e00cf */
[----:B------:R-:W-:Y:S01]  /*446b0*/  IMAD.MOV.U32 R207, RZ, RZ, R252 ;  /* 0x000000ffffcf7224 */ /* 0x000fe200078e00fc */
[----:B------:R-:W-:Y:S01]  /*446c0*/  STL.64 [R1+0x828], R210 ;  /* 0x000828d201007387 */ /* 0x000fe20000100a00 */
[----:B------:R-:W-:-:S03]  /*446d0*/  LOP3.LUT R0, R5, 0x20, RZ, 0x3c, !PT ;  /* 0x0000002005007812 */ /* 0x000fc600078e3cff */
        /* <DEDUP_REMOVED lines=31> */
[----:B------:R-:W-:Y:S02]  /*448d0*/  IADD3.X R246, R247, UR7, RZ, P1, !PT ;  /* 0x00000007f7f67c10 */ /* 0x000fe40008ffe4ff */
[----:B------:R-:W-:Y:S01]  /*448e0*/  IADD3 R212, P1, R230, UR5, RZ ;  /* 0x00000005e6d47c10 */ /* 0x000fe2000ff3e0ff */
[----:B------:R-:W4:Y:S03]  /*448f0*/  LDL.LU.64 R202, [R1+0x720] ;  /* 0x0007200001ca7983 */ /* 0x000f260000300a00 */
[----:B------:R-:W-:Y:S01]  /*44900*/  IADD3.X R230, R231, UR7, RZ, P1, !PT ;  /* 0x00000007e7e67c10 */ /* 0x000fe20008ffe4ff */
[----:B------:R-:W4:Y:S01]  /*44910*/  LDL.LU.64 R192, [R1+0x6e0] ;  /* 0x0006e00001c07983 */ /* 0x000f220000300a00 */
[----:B------:R-:W-:-:S02]  /*44920*/  IADD3 R3, P1, R22, UR5, RZ ;  /* 0x0000000516037c10 */ /* 0x000fc4000ff3e0ff */
[----:B------:R-:W-:Y:S01]  /*44930*/  MOV R247, R246 ;  /* 0x000000f600f77202 */ /* 0x000fe20000000f00 */
[----:B------:R-:W4:Y:S01]  /*44940*/  LDL.LU.64 R200, [R1+0x6a0] ;  /* 0x0006a00001c87983 */ /* 0x000f220000300a00 */
[----:B------:R-:W-:Y:S01]  /*44950*/  IADD3.X R22, R23, UR7, RZ, P1, !PT ;  /* 0x0000000717167c10 */ /* 0x000fe20008ffe4ff */
        /* <DEDUP_REMOVED lines=41> */
[----:B------:R-:W-:Y:S01]  /*44bf0*/  IMAD.MOV.U32 R211, RZ, RZ, R6 ;  /* 0x000000ffffd37224 */ /* 0x000fe200078e0006 */
[----:B------:R-:W-:Y:S01]  /*44c00*/  MOV R6, R207 ;  /* 0x000000cf00067202 */ /* 0x000fe20000000f00 */
        /* <DEDUP_REMOVED lines=40> */
[----:B------:R-:W-:Y:S01]  /*44e90*/  IADD3 R3, P1, R20, UR5, RZ ;  /* 0x0000000514037c10 */ /* 0x000fe2000ff3e0ff */
[----:B------:R-:W-:-:S02]  /*44ea0*/  IMAD.MOV.U32 R245, RZ, RZ, R244 ;  /* 0x000000fffff57224 */ /* 0x000fc400078e00f4 */
[----:B------:R-:W4:Y:S01]  /*44eb0*/  LDL.LU.64 R200, [R1+0x698] ;  /* 0x0006980001c87983 */ /* 0x000f220000300a00 */
[----:B------:R-:W-:Y:S01]  /*44ec0*/  IADD3.X R20, R21, UR7, RZ, P1, !PT ;  /* 0x0000000715147c10 */ /* 0x000fe20008ffe4ff */
[----:B------:R-:W-:Y:S01]  /*44ed0*/  IMAD.MOV.U32 R229, RZ, RZ, R228 ;  /* 0x000000ffffe57224 */ /* 0x000fe200078e00e4 */
[----:B------:R-:W-:Y:S01]  /*44ee0*/  MOV R244, R213 ;  /* 0x000000d500f47202 */ /* 0x000fe20000000f00 */
[----:B------:R-:W-:Y:S01]  /*44ef0*/  IMAD.MOV.U32 R228, RZ, RZ, R212 ;  /* 0x000000ffffe47224 */ /* 0x000fe200078e00d4 */
[----:B------:R-:W-:Y:S01]  /*44f00*/  MOV R21, R20 ;  /* 0x0000001400157202 */ /* 0x000fe20000000f00 */
[----:B------:R-:W-:Y:S01]  /*44f10*/  IMAD.MOV.U32 R20, RZ, RZ, R3 ;  /* 0x000000ffff147224 */ /* 0x000fe200078e0003 */
[----:B------:R-:W4:Y:S04]  /*44f20*/  LDL.LU.64 R198, [R1+0x658] ;  /* 0x0006580001c67983 */ /* 0x000f280000300a00 */
        /* <DEDUP_REMOVED lines=78> */
[----:B------:R-:W-:Y:S01]  /*45410*/  IMAD.MOV.U32 R243, RZ, RZ, R242 ;  /* 0x000000fffff37224 */ /* 0x000fe200078e00f2 */
[----:B------:R-:W-:Y:S01]  /*45420*/  MOV R227, R226 ;  /* 0x000000e200e37202 */ /* 0x000fe20000000f00 */
[----:B------:R-:W4:Y:S01]  /*45430*/  LDL.LU.64 R200, [R1+0x690] ;  /* 0x0006900001c87983 */ /* 0x000f220000300a00 */
[----:B------:R-:W-:Y:S01]  /*45440*/  IADD3.X R18, R19, UR7, RZ, P1, !PT ;  /* 0x0000000713127c10 */ /* 0x000fe20008ffe4ff */
[----:B------:R-:W-:-:S02]  /*45450*/  IMAD.MOV.U32 R242, RZ, RZ, R213 ;  /* 0x000000fffff27224 */ /* 0x000fc400078e00d5 */
[----:B------:R-:W-:Y:S01]  /*45460*/  IMAD.MOV.U32 R226, RZ, RZ, R212 ;  /* 0x000000ffffe27224 */ /* 0x000fe200078e00d4 */
[----:B------:R-:W4:Y:S01]  /*45470*/  LDL.LU.64 R198, [R1+0x650] ;  /* 0x0006500001c67983 */ /* 0x000f220000300a00 */
[----:B------:R-:W-:Y:S01]  /*45480*/  IMAD.MOV.U32 R19, RZ, RZ, R18 ;  /* 0x000000ffff137224 */ /* 0x000fe200078e0012 */
[----:B------:R-:W-:Y:S02]  /*45490*/  MOV R18, R3 ;  /* 0x0000000300127202 */ /* 0x000fe40000000f00 */
        /* <DEDUP_REMOVED lines=89> */
[----:B------:R1:W-:Y:S04]  /*45a30*/  LDGSTS.E [R0+-0x3c180], desc[UR8][R16.64], P0 ;  /* 0xc3e8000010007fae */ /* 0x0003e80008121848 */
[----:B------:R-:W4:Y:S01]  /*45a40*/  LDL.LU.64 R196, [R1+0x608] ;  /* 0x0006080001c47983 */ /* 0x000f220000300a00 */
[----:B------:R-:W-:-:S04]  /*45a50*/  IADD3 R209, P1, R6, UR5, RZ ;  /* 0x0000000506d17c10 */ /* 0x000fc8000ff3e0ff */
[----:B------:R-:W-:Y:S02]  /*45a60*/  IADD3.X R6, R7, UR7, RZ, P1, !PT ;  /* 0x0000000707067c10 */ /* 0x000fe40008ffe4ff */
[----:B--2---:R-:W-:-:S04]  /*45a70*/  IADD3 R208, P1, R194, UR5, RZ ;  /* 0x00000005c2d07c10 */ /* 0x004fc8000ff3e0ff */
[----:B-1----:R-:W-:Y:S02]  /*45a80*/  IADD3.X R0, R195, UR7, RZ, P1, !PT ;  /* 0x00000007c3007c10 */ /* 0x002fe40008ffe4ff */
[----:B---3--:R-:W-:-:S04]  /*45a90*/  IADD3 R207, P1, R8, UR5, RZ ;  /* 0x0000000508cf7c10 */ /* 0x008fc8000ff3e0ff */
[----:B------:R-:W-:Y:S02]  /*45aa0*/  IADD3.X R7, R9, UR7, RZ, P1, !PT ;  /* 0x0000000709077c10 */ /* 0x000fe40008ffe4ff */
[----:B------:R-:W2:Y:S01]  /*45ab0*/  LDL.LU.64 R8, [R1+0x5c8] ;  /* 0x0005c80001087983 */ /* 0x000ea20000300a00 */
[----:B----4-:R-:W-:-:S03]  /*45ac0*/  IADD3 R206, P1, R192, UR5, RZ ;  /* 0x00000005c0ce7c10 */ /* 0x010fc6000ff3e0ff */
[----:B------:R-:W3:Y:S01]  /*45ad0*/  LDL.LU.64 R194, [R1+0x588] ;  /* 0x0005880001c27983 */ /* 0x000ee20000300a00 */
[----:B------:R-:W-:-:S03]  /*45ae0*/  IADD3.X R252, R193, UR7, RZ, P1, !PT ;  /* 0x00000007c1fc7c10 */ /* 0x000fc60008ffe4ff */
        /* <DEDUP_REMOVED lines=33> */
[----:B------:R-:W-:Y:S04]  /*45d00*/  STL.64 [R1+0x688], R200 ;  /* 0x000688c801007387 */ /* 0x000fe80000100a00 */
[----:B------:R2:W-:Y:S04]  /*45d10*/  STL.64 [R1+0x648], R10 ;  /* 0x0006480a01007387 */ /* 0x0005e80000100a00 */
[----:B------:R-:W-:Y:S04]  /*45d20*/  STL.64 [R1+0x608], R198 ;  /* 0x000608c601007387 */ /* 0x000fe80000100a00 */
[----:B------:R-:W-:Y:S04]  /*45d30*/  STL.64 [R1+0x5c8], R196 ;  /* 0x0005c8c401007387 */ /* 0x000fe80000100a00 */
[----:B------:R3:W-:Y:S04]  /*45d40*/  STL.64 [R1+0x588], R8 ;  /* 0x0005880801007387 */ /* 0x0007e80000100a00 */
[----:B------:R-:W-:Y:S04]  /*45d50*/  LDGSTS.E [R0+-0x3fd00], desc[UR8][R210.64], P0 ;  /* 0xc0300000d2007fae */ /* 0x000fe80008121848 */
[----:B------:R-:W-:Y:S04]  /*45d60*/  STL.64 [R1+0x548], R194 ;  /* 0x000548c201007387 */ /* 0x000fe80000100a00 */
[----:B------:R-:W-:Y:S04]  /*45d70*/  LDGSTS.E [R0+-0x3f900], desc[UR8][R208.64], P0 ;  /* 0xc0700000d0007fae */ /* 0x000fe80008121848 */
[----:B------:R4:W-:Y:S04]  /*45d80*/  STL.64 [R1+0x508], R192 ;  /* 0x000508c001007387 */ /* 0x0009e80000100a00 */
[----:B------:R-:W-:Y:S04]  /*45d90*/  LDGSTS.E [R0+-0x3f500], desc[UR8][R6.64], P0 ;  /* 0xc0b0000006007fae */ /* 0x000fe80008121848 */
[----:B------:R-:W-:Y:S04]  /*45da0*/  LDGSTS.E [R0+-0x3f100], desc[UR8][R206.64], P0 ;  /* 0xc0f00000ce007fae */ /* 0x000fe80008121848 */
[----:B------:R-:W-:Y:S04]  /*45db0*/  LDGSTS.E [R0+-0x3ed00], desc[UR8][R204.64], P0 ;  /* 0xc1300000cc007fae */ /* 0x000fe80008121848 */
[----:B-1----:R-:W4:Y:S04]  /*45dc0*/  LDL.LU.64 R6, [R1+0x800] ;  /* 0x0008000001067983 */ /* 0x002f280000300a00 */
[----:B------:R-:W-:Y:S04]  /*45dd0*/  LDGSTS.E [R0+-0x3e900], desc[UR8][R202.64], P0 ;  /* 0xc1700000ca007fae */ /* 0x000fe80008121848 */
[----:B------:R-:W-:Y:S04]  /*45de0*/  LDGSTS.E [R0+-0x3e500], desc[UR8][R200.64], P0 ;  /* 0xc1b00000c8007fae */ /* 0x000fe80008121848 */
[----:B------:R-:W-:Y:S04]  /*45df0*/  LDGSTS.E [R0+-0x3e100], desc[UR8][R10.64], P0 ;  /* 0xc1f000000a007fae */ /* 0x000fe80008121848 */
[----:B------:R-:W-:Y:S04]  /*45e00*/  LDGSTS.E [R0+-0x3dd00], desc[UR8][R198.64], P0 ;  /* 0xc2300000c6007fae */ /* 0x000fe80008121848 */
[----:B------:R1:W-:Y:S04]  /*45e10*/  LDGSTS.E [R0+-0x3d900], desc[UR8][R196.64], P0 ;  /* 0xc2700000c4007fae */ /* 0x0003e80008121848 */
[----:B--2---:R-:W2:Y:S04]  /*45e20*/  LDL.LU.64 R10, [R1+0x7c0] ;  /* 0x0007c000010a7983 */ /* 0x004ea80000300a00 */
[----:B------:R-:W-:Y:S04]  /*45e30*/  LDGSTS.E [R0+-0x3d500], desc[UR8][R8.64], P0 ;  /* 0xc2b0000008007fae */ /* 0x000fe80008121848 */
[----:B------:R-:W-:Y:S04]  /*45e40*/  LDGSTS.E [R0+-0x3d100], desc[UR8][R194.64], P0 ;  /* 0xc2f00000c2007fae */ /* 0x000fe80008121848 */
[----:B------:R-:W-:Y:S04]  /*45e50*/  LDGSTS.E [R0+-0x3cd00], desc[UR8][R192.64], P0 ;  /* 0xc3300000c0007fae */ /* 0x000fe80008121848 */
[----:B---3--:R-:W3:Y:S04]  /*45e60*/  LDL.LU.64 R8, [R1+0x780] ;  /* 0x0007800001087983 */ /* 0x008ee80000300a00 */
[----:B----4-:R-:W4:Y:S01]  /*45e70*/  LDL.LU.64 R192, [R1+0x740] ;  /* 0x0007400001c07983 */ /* 0x010f220000300a00 */
[----:B------:R-:W-:-:S03]  /*45e80*/  IADD3 R213, P1, R238, UR5, RZ ;  /* 0x00000005eed57c10 */ /* 0x000fc6000ff3e0ff */
[----:B------:R-:W4:Y:S01]  /*45e90*/  LDL.LU.64 R206, [R1+0x700] ;  /* 0x0007000001ce7983 */ /* 0x000f220000300a00 */
        /* <DEDUP_REMOVED lines=8> */
[----:B------:R-:W-:Y:S01]  /*45f20*/  IMAD.MOV.U32 R223, RZ, RZ, R222 ;  /* 0x000000ffffdf7224 */ /* 0x000fe200078e00de */
[----:B------:R-:W-:Y:S01]  /*45f30*/  IADD3.X R14, R15, UR7, RZ, P1, !PT ;  /* 0x000000070f0e7c10 */ /* 0x000fe20008ffe4ff */
[----:B------:R-:W-:-:S02]  /*45f40*/  IMAD.MOV.U32 R222, RZ, RZ, R212 ;  /* 0x000000ffffde7224 */ /* 0x000fc400078e00d4 */
[----:B------:R-:W4:Y:S04]  /*45f50*/  LDL.LU.64 R212, [R1+0x640] ;  /* 0x0006400001d47983 */ /* 0x000f280000300a00 */
[----:B------:R-:W4:Y:S04]  /*45f60*/  LDL.LU.64 R214, [R1+0x600] ;  /* 0x0006000001d67983 */ /* 0x000f280000300a00 */
[----:B------:R-:W-:Y:S01]  /*45f70*/  LDGSTS.E [R0+-0x3c900], desc[UR8][R238.64], P0 ;  /* 0xc3700000ee007fae */ /* 0x000fe20008121848 */
[----:B-1----:R-:W-:-:S03]  /*45f80*/  IADD3 R196, P1, R6, UR5, RZ ;  /* 0x0000000506c47c10 */ /* 0x002fc6000ff3e0ff */
[----:B------:R-:W-:Y:S01]  /*45f90*/  LDGSTS.E [R0+-0x3c500], desc[UR8][R222.64], P0 ;  /* 0xc3b00000de007fae */ /* 0x000fe20008121848 */
[----:B------:R-:W-:Y:S02]  /*45fa0*/  IADD3.X R6, R7, UR7, RZ, P1, !PT ;  /* 0x0000000707067c10 */ /* 0x000fe40008ffe4ff */
        /* <DEDUP_REMOVED lines=20> */
[----:B------:R-:W-:Y:S01]  /*460f0*/  IMAD.MOV.U32 R197, RZ, RZ, R6 ;  /* 0x000000ffffc57224 */ /* 0x000fe200078e0006 */
[----:B------:R-:W-:Y:S01]  /*46100*/  MOV R199, R7 ;  /* 0x0000000700c77202 */ /* 0x000fe20000000f00 */
[----:B------:R-:W-:Y:S01]  /*46110*/  IMAD.MOV.U32 R201, RZ, RZ, R252 ;  /* 0x000000ffffc97224 */ /* 0x000fe200078e00fc */
[----:B------:R-:W-:Y:S02]  /*46120*/  MOV R15, R14 ;  /* 0x0000000e000f7202 */ /* 0x000fe40000000f00 */
[----:B------:R1:W-:Y:S01]  /*46130*/  STL.64 [R1+0x800], R196 ;  /* 0x000800c401007387 */ /* 0x0003e20000100a00 */
[----:B------:R-:W-:-:S03]  /*46140*/  IMAD.MOV.U32 R14, RZ, RZ, R3 ;  /* 0x000000ffff0e7224 */ /* 0x000fc600078e0003 */
[----:B------:R1:W-:Y:S04]  /*46150*/  STL.64 [R1+0x7c0], R198 ;  /* 0x0007c0c601007387 */ /* 0x0003e80000100a00 */
[----:B------:R1:W-:Y:S04]  /*46160*/  STL.64 [R1+0x780], R200 ;  /* 0x000780c801007387 */ /* 0x0003e80000100a00 */
[----:B------:R1:W-:Y:S04]  /*46170*/  STL.64 [R1+0x740], R202 ;  /* 0x000740ca01007387 */ /* 0x0003e80000100a00 */
[----:B------:R1:W-:Y:S04]  /*46180*/  STL.64 [R1+0x700], R204 ;  /* 0x000700cc01007387 */ /* 0x0003e80000100a00 */
[----:B------:R1:W-:Y:S04]  /*46190*/  STL.64 [R1+0x6c0], R206 ;  /* 0x0006c0ce01007387 */ /* 0x0003e80000100a00 */
[----:B------:R1:W-:Y:S04]  /*461a0*/  STL.64 [R1+0x680], R208 ;  /* 0x000680d001007387 */ /* 0x0003e80000100a00 */
[----:B------:R1:W-:Y:S04]  /*461b0*/  LDGSTS.E [R0+-0x3c100], desc[UR8][R14.64], P0 ;  /* 0xc3f000000e007fae */ /* 0x0003e80008121848 */
[----:B------:R4:W-:Y:S04]  /*461c0*/  STL.64 [R1+0x640], R210 ;  /* 0x000640d201007387 */ /* 0x0009e80000100a00 */
[----:B------:R4:W-:Y:S01]  /*461d0*/  STL.64 [R1+0x600], R212 ;  /* 0x000600d401007387 */ /* 0x0009e20000100a00 */
[----:B-1----:R-:W-:-:S04]  /*461e0*/  LOP3.LUT R0, R5, 0x70, RZ, 0x3c, !PT ;  /* 0x0000007005007812 */ /* 0x002fc800078e3cff */
[----:B------:R-:W-:-:S05]  /*461f0*/  IADD3 R0, R0, 0x100000, R2 ;  /* 0x0010000000007810 */ /* 0x000fca0007ffe002 */
[----:B------:R1:W-:Y:S04]  /*46200*/  LDGSTS.E [R0+-0x3fc80], desc[UR8][R196.64], P0 ;  /* 0xc0380000c4007fae */ /* 0x0003e80008121848 */
[----:B------:R1:W-:Y:S04]  /*46210*/  LDGSTS.E [R0+-0x3f880], desc[UR8][R198.64], P0 ;  /* 0xc0780000c6007fae */ /* 0x0003e80008121848 */
[----:B------:R1:W-:Y:S04]  /*46220*/  LDGSTS.E [R0+-0x3f480], desc[UR8][R200.64], P0 ;  /* 0xc0b80000c8007fae */ /* 0x0003e80008121848 */
[----:B------:R1:W-:Y:S04]  /*46230*/  LDGSTS.E [R0+-0x3f080], desc[UR8][R202.64], P0 ;  /* 0xc0f80000ca007fae */ /* 0x0003e80008121848 */
[----:B------:R1:W-:Y:S04]  /*46240*/  LDGSTS.E [R0+-0x3ec80], desc[UR8][R204.64], P0 ;  /* 0xc1380000cc007fae */ /* 0x0003e80008121848 */
[----:B------:R1:W-:Y:S04]  /*46250*/  LDGSTS.E [R0+-0x3e880], desc[UR8][R206.64], P0 ;  /* 0xc1780000ce007fae */ /* 0x0003e80008121848 */
[----:B------:R1:W-:Y:S04]  /*46260*/  LDGSTS.E [R0+-0x3e480], desc[UR8][R208.64], P0 ;  /* 0xc1b80000d0007fae */ /* 0x0003e80008121848 */
[----:B------:R1:W-:Y:S04]  /*46270*/  LDGSTS.E [R0+-0x3e080], desc[UR8][R210.64], P0 ;  /* 0xc1f80000d2007fae */ /* 0x0003e80008121848 */
[----:B------:R1:W-:Y:S01]  /*46280*/  LDGSTS.E [R0+-0x3dc80], desc[UR8][R212.64], P0 ;  /* 0xc2380000d4007fae */ /* 0x0003e20008121848 */
[----:B--2---:R-:W-:-:S04]  /*46290*/  IADD3 R214, P1, R10, UR5, RZ ;  /* 0x000000050ad67c10 */ /* 0x004fc8000ff3e0ff */
[----:B------:R-:W-:-:S05]  /*462a0*/  IADD3.X R215, R11, UR7, RZ, P1, !PT ;  /* 0x000000070bd77c10 */ /* 0x000fca0008ffe4ff */
[----:B------:R1:W-:Y:S01]  /*462b0*/  LDGSTS.E [R0+-0x3d880], desc[UR8][R214.64], P0 ;  /* 0xc2780000d6007fae */ /* 0x0003e20008121848 */
[----:B---3--:R-:W-:-:S04]  /*462c0*/  IADD3 R10, P1, R8, UR5, RZ ;  /* 0x00000005080a7c10 */ /* 0x008fc8000ff3e0ff */
[----:B------:R-:W-:Y:S02]  /*462d0*/  IADD3.X R11, R9, UR7, RZ, P1, !PT ;  /* 0x00000007090b7c10 */ /* 0x000fe40008ffe4ff */
[----:B----4-:R-:W-:-:S03]  /*462e0*/  IADD3 R8, P1, R192, UR5, RZ ;  /* 0x00000005c0087c10 */ /* 0x010fc6000ff3e0ff */
[----:B------:R1:W-:Y:S01]  /*462f0*/  LDGSTS.E [R0+-0x3d480], desc[UR8][R10.64], P0 ;  /* 0xc2b800000a007fae */ /* 0x0003e20008121848 */
[----:B------:R-:W-:Y:S02]  /*46300*/  IADD3.X R9, R193, UR7, RZ, P1, !PT ;  /* 0x00000007c1097c10 */ /* 0x000fe40008ffe4ff */
[----:B------:R-:W-:-:S03]  /*46310*/  IADD3 R193, P1, R194, UR5, RZ ;  /* 0x00000005c2c17c10 */ /* 0x000fc6000ff3e0ff */
[----:B------:R1:W-:Y:S01]  /*46320*/  LDGSTS.E [R0+-0x3d080], desc[UR8][R8.64], P0 ;  /* 0xc2f8000008007fae */ /* 0x0003e20008121848 */
[----:B------:R-:W-:Y:S02]  /*46330*/  IADD3.X R192, R195, UR7, RZ, P1, !PT ;  /* 0x00000007c3c07c10 */ /* 0x000fe40008ffe4ff */
[----:B------:R-:W-:-:S04]  /*46340*/  IADD3 R194, P1, R236, UR5, RZ ;  /* 0x00000005ecc27c10 */ /* 0x000fc8000ff3e0ff */
[----:B------:R-:W-:Y:S02]  /*46350*/  IADD3.X R236, R237, UR7, RZ, P1, !PT ;  /* 0x00000007edec7c10 */ /* 0x000fe40008ffe4ff */
[----:B------:R-:W-:-:S04]  /*46360*/  IADD3 R195, P1, R220, UR5, RZ ;  /* 0x00000005dcc37c10 */ /* 0x000fc8000ff3e0ff */
[----:B------:R-:W-:Y:S02]  /*46370*/  IADD3.X R220, R221, UR7, RZ, P1, !PT ;  /* 0x00000007dddc7c10 */ /* 0x000fe40008ffe4ff */
[----:B------:R-:W-:Y:S01]  /*46380*/  IADD3 R3, P1, R12, UR5, RZ ;  /* 0x000000050c037c10 */ /* 0x000fe2000ff3e0ff */
[----:B------:R-:W-:Y:S01]  /*46390*/  IMAD.MOV.U32 R6, RZ, RZ, R193 ;  /* 0x000000ffff067224 */ /* 0x000fe200078e00c1 */
[----:B------:R-:W-:Y:S01]  /*463a0*/  MOV R7, R192 ;  /* 0x000000c000077202 */ /* 0x000fe20000000f00 */
[----:B------:R-:W-:Y:S01]  /*463b0*/  IMAD.MOV.U32 R237, RZ, RZ, R236 ;  /* 0x000000ffffed7224 */ /* 0x000fe200078e00ec */
[----:B------:R-:W-:Y:S01]  /*463c0*/  IADD3.X R12, R13, UR7, RZ, P1, !PT ;  /* 0x000000070d0c7c10 */ /* 0x000fe20008ffe4ff */
[----:B------:R1:W5:Y:S01]  /*463d0*/  LDL.LU R192, [R1+0x1d88] ;  /* 0x001d880001c07983 */ /* 0x0003620000300800 */
[----:B------:R-:W-:Y:S01]  /*463e0*/  IMAD.MOV.U32 R236, RZ, RZ, R194 ;  /* 0x000000ffffec7224 */ /* 0x000fe200078e00c2 */
[----:B------:R-:W-:Y:S02]  /*463f0*/  MOV R221, R220 ;  /* 0x000000dc00dd7202 */ /* 0x000fe40000000f00 */
[----:B------:R1:W5:Y:S01]  /*46400*/  LDL.LU R193, [R1+0x1d84] ;  /* 0x001d840001c17983 */ /* 0x0003620000300800 */
[----:B------:R-:W-:-:S03]  /*46410*/  IMAD.MOV.U32 R220, RZ, RZ, R195 ;  /* 0x000000ffffdc7224 */ /* 0x000fc600078e00c3 */
[----:B------:R2:W-:Y:S01]  /*46420*/  STL.64 [R1+0x5c0], R214 ;  /* 0x0005c0d601007387 */ /* 0x0005e20000100a00 */
[----:B------:R-:W-:-:S03]  /*46430*/  IMAD.MOV.U32 R13, RZ, RZ, R12 ;  /* 0x000000ffff0d7224 */ /* 0x000fc600078e000c */
[----:B------:R1:W5:Y:S01]  /*46440*/  LDL.LU R194, [R1+0x1d80] ;  /* 0x001d800001c27983 */ /* 0x0003620000300800 */
[----:B------:R-:W-:-:S03]  /*46450*/  MOV R12, R3 ;  /* 0x00000003000c7202 */ /* 0x000fc60000000f00 */
[----:B------:R3:W-:Y:S04]  /*46460*/  STL.64 [R1+0x580], R10 ;  /* 0x0005800a01007387 */ /* 0x0007e80000100a00 */
[----:B------:R1:W5:Y:S04]  /*46470*/  LDL.LU R195, [R1+0x1d7c] ;  /* 0x001d7c0001c37983 */ /* 0x0003680000300800 */
[----:B------:R4:W-:Y:S04]  /*46480*/  STL.64 [R1+0x540], R8 ;  /* 0x0005400801007387 */ /* 0x0009e80000100a00 */
[----:B------:R1:W5:Y:S04]  /*46490*/  LDL.LU R3, [R1+0x1d78] ;  /* 0x001d780001037983 */ /* 0x0003680000300800 */
[----:B------:R1:W-:Y:S04]  /*464a0*/  STL.64 [R1+0x500], R6 ;  /* 0x0005000601007387 */ /* 0x0003e80000100a00 */
[----:B------:R1:W5:Y:S04]  /*464b0*/  LDL.LU.64 R196, [R1+0x1d70] ;  /* 0x001d700001c47983 */ /* 0x0003680000300a00 */
        /* <DEDUP_REMOVED lines=8> */
[----:B--2---:R1:W5:Y:S04]  /*46540*/  LDL.LU.64 R214, [R1+0x1d28] ;  /* 0x001d280001d67983 */ /* 0x0043680000300a00 */
[----:B---3--:R1:W5:Y:S04]  /*46550*/  LDL.LU.64 R10, [R1+0x1d20] ;  /* 0x001d2000010a7983 */ /* 0x0083680000300a00 */
[----:B----4-:R1:W5:Y:S01]  /*46560*/  LDL.LU.64 R8, [R1+0x1d18] ;  /* 0x001d180001087983 */ /* 0x0103620000300a00 */
[----:B------:R-:W-:-:S03]  /*46570*/  UIADD3 UR10, UR10, 0x1, URZ ;  /* 0x000000010a0a7890 */ /* 0x000fc6000fffe03f */
[----:B------:R1:W-:Y:S01]  /*46580*/  LDGSTS.E [R0+-0x3cc80], desc[UR8][R6.64], P0 ;  /* 0xc338000006007fae */ /* 0x0003e20008121848 */
[----:B------:R-:W-:-:S03]  /*46590*/  UISETP.NE.U32.AND UP0, UPT, UR10, UR42, UPT ;  /* 0x0000002a0a00728c */ /* 0x000fc6000bf05070 */
[----:B------:R1:W-:Y:S04]  /*465a0*/  LDGSTS.E [R0+-0x3c880], desc[UR8][R236.64], P0 ;  /* 0xc3780000ec007fae */ /* 0x0003e80008121848 */
[----:B------:R1:W-:Y:S04]  /*465b0*/  LDGSTS.E [R0+-0x3c480], desc[UR8][R220.64], P0 ;  /* 0xc3b80000dc007fae */ /* 0x0003e80008121848 */
[----:B------:R1:W-:Y:S01]  /*465c0*/  LDGSTS.E [R0+-0x3c080], desc[UR8][R12.64], P0 ;  /* 0xc3f800000c007fae */ /* 0x0003e20008121848 */
[----:B------:R-:W-:-:S03]  /*465d0*/  PLOP3.LUT P0, PT, PT, PT, UP0, 0x80, 0x0 ;  /* 0x000000000000781c */ /* 0x000fc60003f0f008 */
[----:B------:R-:W0:Y:S10]  /*465e0*/  LDGDEPBAR ;  /* 0x00000000000079af */ /* 0x000e340000000000 */
[----:B-1----:R-:W-:Y:S05]  /*465f0*/  @P0 BRA `(.L_x_1) ;  /* 0xfffffe4c00300947 */ /* 0x002fea000383ffff */
.L_x_0:
[----:B------:R-:W2:Y:S01]  /*46600*/  LDL.LU R12, [R1+0x400] ;  /* 0x00040000010c7983 */ /* 0x000ea20000300800 */
[----:B------:R-:W-:-:S04]  /*46610*/  DEPBAR.LE SB0, 0x0 ;  /* 0x000080000000791a */ /* 0x000fc80000000000 */
[----:B------:R-:W2:Y:S01]  /*46620*/  LDL.LU R13, [R1+0x408] ;  /* 0x00040800010d7983 */ /* 0x000ea20000300800 */
[----:B------:R-:W-:Y:S01]  /*46630*/  ULDC UR5, c[0x0][0x22c] ;  /* 0x00008b0000057ab9 */ /* 0x000fe20000000800 */
[----:B------:R-:W1:Y:S01]  /*46640*/  LDC R240, c[0x0][0x244] ;  /* 0x00009100fff07b82 */ /* 0x000e620000000800 */
[----:B------:R-:W-:Y:S01]  /*46650*/  ULDC.64 UR6, c[0x0][0x220] ;  /* 0x0000880000067ab9 */ /* 0x000fe20000000a00 */
[----:B------:R-:W2:Y:S01]  /*46660*/  LDL.LU R14, [R1+0x300] ;  /* 0x00030000010e7983 */ /* 0x000ea20000300800 */
[----:B------:R-:W-:Y:S01]  /*46670*/  ULDC UR4, c[0x0][0x22c] ;  /* 0x00008b0000047ab9 */ /* 0x000fe20000000800 */
[----:B------:R-:W-:Y:S01]  /*46680*/  ULDC.64 UR24, c[0x0][0x228] ;  /* 0x00008a0000187ab9 */ /* 0x000fe20000000a00 */
[----:B------:R-:W-:Y:S01]  /*46690*/  ULDC UR28, c[0x0][0x248] ;  /* 0x00009200001c7ab9 */ /* 0x000fe20000000800 */
[----:B------:R-:W2:Y:S01]  /*466a0*/  LDL.LU R15, [R1+0x308] ;  /* 0x00030800010f7983 */ /* 0x000ea20000300800 */
[----:B------:R-:W-:Y:S01]  /*466b0*/  ULDC.64 UR14, c[0x0][0x228] ;  /* 0x00008a00000e7ab9 */ /* 0x000fe20000000a00 */
[----:B------:R-:W-:Y:S01]  /*466c0*/  ULDC.64 UR12, c[0x0][0x228] ;  /* 0x00008a00000c7ab9 */ /* 0x000fe20000000a00 */
[----:B------:R-:W-:Y:S01]  /*466d0*/  ULDC.64 UR22, c[0x0][0x228] ;  /* 0x00008a0000167ab9 */ /* 0x000fe20000000a00 */
[----:B------:R-:W3:Y:S01]  /*466e0*/  S2R R0, SR_TID.X ;  /* 0x0000000000007919 */ /* 0x000ee20000002100 */
[----:B------:R-:W-:Y:S01]  /*466f0*/  ULDC.64 UR20, c[0x0][0x228] ;  /* 0x00008a0000147ab9 */ /* 0x000fe20000000a00 */
[----:B------:R-:W-:Y:S01]  /*46700*/  ULDC.64 UR18, c[0x0][0x228] ;  /* 0x00008a0000127ab9 */ /* 0x000fe20000000a00 */
[----:B------:R-:W-:Y:S01]  /*46710*/  ULDC.64 UR16, c[0x0][0x228] ;  /* 0x00008a0000107ab9 */ /* 0x000fe20000000a00 */
[----:B------:R-:W4:Y:S01]  /*46720*/  S2R R6, SR_TID.X ;  /* 0x0000000000067919 */ /* 0x000f220000002100 */
[----:B------:R-:W-:Y:S01]  /*46730*/  ULDC.64 UR26, c[0x0][0x228] ;  /* 0x00008a00001a7ab9 */ /* 0x000fe20000000a00 */
[C---:B---3-5:R-:W-:Y:S01]  /*46740*/  IMAD.SHL.U32 R4, R0.reuse, 0x10, RZ ;  /* 0x0000001000047824 */ /* 0x068fe200078e00ff */
[C---:B------:R-:W-:Y:S01]  /*46750*/  LOP3.LUT R5, R0.reuse, 0x60, RZ, 0xc0, !PT ;  /* 0x0000006000057812 */ /* 0x040fe200078ec0ff */
[----:B------:R-:W-:Y:S01]  /*46760*/  IMAD.SHL.U32 R2, R0, 0x40, RZ ;  /* 0x0000004000027824 */ /* 0x000fe200078e00ff */
[----:B----4-:R-:W-:-:S02]  /*46770*/  LOP3.LUT R6, R6, 0x7f, RZ, 0xc0, !PT ;  /* 0x0000007f06067812 */ /* 0x010fc400078ec0ff */
[----:B------:R-:W-:Y:S02]  /*46780*/  LOP3.LUT R4, R4, 0xf0, RZ, 0xc0, !PT ;  /* 0x000000f004047812 */ /* 0x000fe400078ec0ff */
[----:B------:R-:W-:Y:S02]  /*46790*/  LOP3.LUT R2, R2, 0x400, RZ, 0xc0, !PT ;  /* 0x0000040002027812 */ /* 0x000fe400078ec0ff */
[----:B------:R-:W-:Y:S01]  /*467a0*/  LEA R252, R6, UR11, 0x4 ;  /* 0x0000000b06fc7c11 */ /* 0x000fe2000f8e20ff */
[----:B------:R-:W-:Y:S01]  /*467b0*/  BAR.SYNC.DEFER_BLOCKING 0x0 ;  /* 0x0000000000007b1d */ /* 0x000fe20000010000 */
[----:B------:R-:W-:Y:S01]  /*467c0*/  IADD3 R0, R2, UR11, R4 ;  /* 0x0000000b02007c10 */ /* 0x000fe2000fffe004 */
[C---:B------:R-:W-:Y:S01]  /*467d0*/  VIADD R4, R3.reuse, 0x2 ;  /* 0x0000000203047836 */ /* 0x040fe20000000000 */
[----:B------:R-:W-:-:S03]  /*467e0*/  IADD3 R2, R3, 0x1, RZ ;  /* 0x0000000103027810 */ /* 0x000fc60007ffe0ff */
[----:B------:R-:W-:Y:S01]  /*467f0*/  IMAD R0, R5, 0x8, R0 ;  /* 0x0000000805007824 */ /* 0x000fe200078e0200 */
[----:B------:R-:W-:Y:S01]  /*46800*/  ISETP.GE.AND P2, PT, R4, UR5, PT ;  /* 0x0000000504007c0c */ /* 0x000fe2000bf46270 */
[----:B------:R-:W-:Y:S01]  /*46810*/  IMAD R244, R3, UR28, RZ ;  /* 0x0000001c03f47c24 */ /* 0x000fe2000f8e02ff */
[----:B------:R-:W3:Y:S01]  /*46820*/  LDL.LU R4, [R1+0x200] ;  /* 0x0002000001047983 */ /* 0x000ee20000300800 */
[----:B------:R-:W-:Y:S01]  /*46830*/  ISETP.GE.AND P3, PT, R2, UR4, PT ;  /* 0x0000000402007c0c */ /* 0x000fe2000bf66270 */
[----:B------:R-:W-:Y:S01]  /*46840*/  ULDC.64 UR4, c[0x0][0x228] ;  /* 0x00008a0000047ab9 */ /* 0x000fe20000000a00 */
[----:B------:R-:W-:Y:S01]  /*46850*/  ULDC.64 UR10, c[0x0][0x228] ;  /* 0x00008a00000a7ab9 */ /* 0x000fe20000000a00 */
[----:B------:R-:W3:Y:S04]  /*46860*/  LDL.LU R5, [R1+0x208] ;  /* 0x0002080001057983 */ /* 0x000ee80000300800 */
[----:B------:R-:W3:Y:S04]  /*46870*/  LDL.LU R6, [R1+0x100] ;  /* 0x0001000001067983 */ /* 0x000ee80000300800 */
[----:B------:R-:W3:Y:S04]  /*46880*/  LDL.LU R7, [R1+0x108] ;  /* 0x0001080001077983 */ /* 0x000ee80000300800 */
[----:B--2---:R-:W-:Y:S01]  /*46890*/  STSM.16.M88.4 [R0], R12 ;  /* 0x0000000c00007844 */ /* 0x004fe20000000200 */
[----:B------:R-:W-:Y:S06]  /*468a0*/  BAR.SYNC.DEFER_BLOCKING 0x0 ;  /* 0x0000000000007b1d */ /* 0x000fec0000010000 */
[----:B------:R-:W2:Y:S02]  /*468b0*/  LDS.128 R16, [R252] ;  /* 0x00000000fc107984 */ /* 0x000ea40000000c00 */
[----:B------:R-:W-:Y:S06]  /*468c0*/  BAR.SYNC.DEFER_BLOCKING 0x0 ;  /* 0x0000000000007b1d */ /* 0x000fec0000010000 */
[----:B--2---:R-:W-:Y:S04]  /*468d0*/  STL [R1+0x504], R17 ;  /* 0x0005041101007387 */ /* 0x004fe80000100800 */
[----:B------:R-:W-:Y:S04]  /*468e0*/  STL.64 [R1+0x508], R18 ;  /* 0x0005081201007387 */ /* 0x000fe80000100a00 */
[----:B------:R-:W2:Y:S04]  /*468f0*/  LDL.LU R12, [R1] ;  /* 0x00000000010c7983 */ /* 0x000ea80000300800 */
[----:B------:R-:W2:Y:S04]  /*46900*/  LDL.LU R13, [R1+0x8] ;  /* 0x00000800010d7983 */ /* 0x000ea80000300800 */
[----:B---3--:R-:W-:Y:S01]  /*46910*/  STSM.16.M88.4 [R0], R4 ;  /* 0x0000000400007844 */ /* 0x008fe20000000200 */
[----:B------:R-:W-:Y:S01]  /*46920*/  MOV R246, R16 ;  /* 0x0000001000f67202 */ /* 0x000fe20000000f00 */
[----:B------:R-:W-:Y:S01]  /*46930*/  BAR.SYNC.DEFER_BLOCKING 0x0 ;  /* 0x0000000000007b1d */ /* 0x000fe20000010000 */
[----:B------:R-:W-:-:S02]  /*46940*/  IMAD.MOV.U32 R14, RZ, RZ, R152 ;  /* 0x000000ffff0e7224 */ /* 0x000fc400078e0098 */
[----:B------:R-:W-:-:S03]  /*46950*/  IMAD.MOV.U32 R15, RZ, RZ, R154 ;  /* 0x000000ffff0f7224 */ /* 0x000fc600078e009a */
[----:B------:R-:W3:Y:S02]  /*46960*/  LDS.128 R16, [R252] ;  /* 0x00000000fc107984 */ /* 0x000ee40000000c00 */
[----:B------:R-:W-:Y:S06]  /*46970*/  BAR.SYNC.DEFER_BLOCKING 0x0 ;  /* 0x0000000000007b1d */ /* 0x000fec0000010000 */
[----:B---3--:R-:W-:Y:S04]  /*46980*/  STL [R1+0x524], R17 ;  /* 0x0005241101007387 */ /* 0x008fe80000100800 */
[----:B------:R-:W-:Y:S04]  /*46990*/  STL.64 [R1+0x528], R18 ;  /* 0x0005281201007387 */ /* 0x000fe80000100a00 */
[----:B--2---:R-:W-:Y:S01]  /*469a0*/  STSM.16.M88.4 [R0], R12 ;  /* 0x0000000c00007844 */ /* 0x004fe20000000200 */
[----:B------:R-:W-:Y:S06]  /*469b0*/  BAR.SYNC.DEFER_BLOCKING 0x0 ;  /* 0x0000000000007b1d */ /* 0x000fec0000010000 */
[----:B------:R-:W2:Y:S04]  /*469c0*/  LDS.128 R12, [R252] ;  /* 0x00000000fc0c7984 */ /* 0x000ea80000000c00 */
[----:B--2---:R2:W-:Y:S04]  /*469d0*/  STL.64 [R1+0x510], R12 ;  /* 0x0005100c01007387 */ /* 0x0045e80000100a00 */
[----:B------:R3:W-:Y:S04]  /*469e0*/  STL.64 [R1+0x518], R14 ;  /* 0x0005180e01007387 */ /* 0x0007e80000100a00 */
[----:B--2---:R-:W2:Y:S04]  /*469f0*/  LDL.LU R12, [R1+0x404] ;  /* 0x00040400010c7983 */ /* 0x004ea80000300800 */
[----:B------:R-:W2:Y:S04]  /*46a00*/  LDL.LU R13, [R1+0x40c] ;  /* 0x00040c00010d7983 */ /* 0x000ea80000300800 */
[----:B---3--:R-:W2:Y:S04]  /*46a10*/  LDL.LU R14, [R1+0x304] ;  /* 0x00030400010e7983 */ /* 0x008ea80000300800 */
[----:B------:R-:W2:Y:S01]  /*46a20*/  LDL.LU R15, [R1+0x30c] ;  /* 0x00030c00010f7983 */ /* 0x000ea20000300800 */
[----:B------:R-:W-:Y:S01]  /*46a30*/  BAR.SYNC.DEFER_BLOCKING 0x0 ;  /* 0x0000000000007b1d */ /* 0x000fe20000010000 */
[----:B------:R-:W-:Y:S01]  /*46a40*/  MOV R4, R88 ;  /* 0x0000005800047202 */ /* 0x000fe20000000f00 */
[----:B------:R-:W-:Y:S01]  /*46a50*/  IMAD.MOV.U32 R5, RZ, RZ, R90 ;  /* 0x000000ffff057224 */ /* 0x000fe200078e005a */
[----:B------:R-:W-:Y:S01]  /*46a60*/  MOV R7, R26 ;  /* 0x0000001a00077202 */ /* 0x000fe20000000f00 */
[----:B------:R-:W-:-:S05]  /*46a70*/  IMAD.MOV.U32 R6, RZ, RZ, R24 ;  /* 0x000000ffff067224 */ /* 0x000fca00078e0018 */
[----:B------:R3:W-:Y:S01]  /*46a80*/  STSM.16.M88.4 [R0], R4 ;  /* 0x0000000400007844 */ /* 0x0007e20000000200 */
[----:B------:R-:W-:Y:S01]  /*46a90*/  IMAD.MOV.U32 R245, RZ, RZ, R16 ;  /* 0x000000fffff57224 */ /* 0x000fe200078e0010 */
[----:B------:R-:W-:Y:S06]  /*46aa0*/  BAR.SYNC.DEFER_BLOCKING 0x0 ;  /* 0x0000000000007b1d */ /* 0x000fec0000010000 */
[----:B---3--:R-:W3:Y:S04]  /*46ab0*/  LDL.LU R4, [R1+0x204] ;  /* 0x0002040001047983 */ /* 0x008ee80000300800 */
[----:B------:R-:W3:Y:S04]  /*46ac0*/  LDL.LU R5, [R1+0x20c] ;  /* 0x00020c0001057983 */ /* 0x000ee80000300800 */
[----:B------:R-:W3:Y:S04]  /*46ad0*/  LDL.LU R6, [R1+0x104] ;  /* 0x0001040001067983 */ /* 0x000ee80000300800 */
[----:B------:R-:W4:Y:S01]  /*46ae0*/  LDS.128 R16, [R252] ;  /* 0x00000000fc107984 */ /* 0x000f220000000c00 */
[----:B------:R-:W-:Y:S06]  /*46af0*/  BAR.SYNC.DEFER_BLOCKING 0x0 ;  /* 0x0000000000007b1d */ /* 0x000fec0000010000 */
[----:B------:R-:W3:Y:S04]  /*46b00*/  LDL.LU R7, [R1+0x10c] ;  /* 0x00010c0001077983 */ /* 0x000ee80000300800 */
[----:B----4-:R-:W-:Y:S04]  /*46b10*/  STL.64 [R1+0x300], R16 ;  /* 0x0003001001007387 */ /* 0x010fe80000100a00 */
[----:B------:R-:W-:Y:S04]  /*46b20*/  STL.64 [R1+0x308], R18 ;  /* 0x0003081201007387 */ /* 0x000fe80000100a00 */
[----:B--2---:R-:W-:Y:S01]  /*46b30*/  STSM.16.M88.4 [R0], R12 ;  /* 0x0000000c00007844 */ /* 0x004fe20000000200 */
[----:B------:R-:W-:Y:S06]  /*46b40*/  BAR.SYNC.DEFER_BLOCKING 0x0 ;  /* 0x0000000000007b1d */ /* 0x000fec0000010000 */
[----:B------:R-:W2:Y:S02]  /*46b50*/  LDS.128 R12, [R252] ;  /* 0x00000000fc0c7984 */ /* 0x000ea40000000c00 */
[----:B------:R-:W-:Y:S06]  /*46b60*/  BAR.SYNC.DEFER_BLOCKING 0x0 ;  /* 0x0000000000007b1d */ /* 0x000fec0000010000 */
[----:B--2---:R2:W-:Y:S04]  /*46b70*/  STL.64 [R1+0x200], R12 ;  /* 0x0002000c01007387 */ /* 0x0045e80000100a00 */
[----:B------:R4:W-:Y:S04]  /*46b80*/  STL.64 [R1+0x208], R14 ;  /* 0x0002080e01007387 */ /* 0x0009e80000100a00 */
[----:B--2---:R-:W2:Y:S04]  /*46b90*/  LDL.LU R12, [R1+0x4] ;  /* 0x00000400010c7983 */ /* 0x004ea80000300800 */
[----:B------:R-:W2:Y:S04]  /*46ba0*/  LDL.LU R13, [R1+0xc] ;  /* 0x00000c00010d7983 */ /* 0x000ea80000300800 */
[----:B---3--:R-:W-:Y:S01]  /*46bb0*/  STSM.16.M88.4 [R0], R4 ;  /* 0x0000000400007844 */ /* 0x008fe20000000200 */
[----:B------:R-:W-:Y:S01]  /*46bc0*/  BAR.SYNC.DEFER_BLOCKING 0x0 ;  /* 0x0000000000007b1d */ /* 0x000fe20000010000 */
[----:B----4-:R-:W-:Y:S01]  /*46bd0*/  IMAD.MOV.U32 R14, RZ, RZ, R153 ;  /* 0x000000ffff0e7224 */ /* 0x010fe200078e0099 */
[----:B------:R-:W-:-:S04]  /*46be0*/  MOV R15, R155 ;  /* 0x0000009b000f7202 */ /* 0x000fc80000000f00 */
[----:B------:R-:W3:Y:S02]  /*46bf0*/  LDS.128 R16, [R252] ;  /* 0x00000000fc107984 */ /* 0x000ee40000000c00 */
[----:B------:R-:W-:Y:S06]  /*46c00*/  BAR.SYNC.DEFER_BLOCKING 0x0 ;  /* 0x0000000000007b1d */ /* 0x000fec0000010000 */
[----:B---3--:R-:W-:Y:S04]  /*46c10*/  STL.64 [R1+0x100], R16 ;  /* 0x0001001001007387 */ /* 0x008fe80000100a00 */
[----:B------:R-:W-:Y:S04]  /*46c20*/  STL.64 [R1+0x108], R18 ;  /* 0x0001081201007387 */ /* 0x000fe80000100a00 */
[----:B--2---:R-:W-:Y:S01]  /*46c30*/  STSM.16.M88.4 [R0], R12 ;  /* 0x0000000c00007844 */ /* 0x004fe20000000200 */
[----:B------:R-:W-:Y:S06]  /*46c40*/  BAR.SYNC.DEFER_BLOCKING 0x0 ;  /* 0x0000000000007b1d */ /* 0x000fec0000010000 */
[----:B------:R-:W2:Y:S04]  /*46c50*/  LDS.128 R12, [R252] ;  /* 0x00000000fc0c7984 */ /* 0x000ea80000000c00 */
[----:B--2---:R2:W-:Y:S04]  /*46c60*/  STL.64 [R1], R12 ;  /* 0x0000000c01007387 */ /* 0x0045e80000100a00 */
[----:B------:R3:W-:Y:S04]  /*46c70*/  STL.64 [R1+0x8], R14 ;  /* 0x0000080e01007387 */ /* 0x0007e80000100a00 */
[----:B--2---:R-:W2:Y:S04]  /*46c80*/  LDL.LU R12, [R1+0x410] ;  /* 0x00041000010c7983 */ /* 0x004ea80000300800 */
[----:B------:R-:W2:Y:S04]  /*46c90*/  LDL.LU R13, [R1+0x418] ;  /* 0x00041800010d7983 */ /* 0x000ea80000300800 */
[----:B---3--:R-:W2:Y:S04]  /*46ca0*/  LDL.LU R14, [R1+0x310] ;  /* 0x00031000010e7983 */ /* 0x008ea80000300800 */
[----:B------:R-:W2:Y:S01]  /*46cb0*/  LDL.LU R15, [R1+0x318] ;  /* 0x00031800010f7983 */ /* 0x000ea20000300800 */
[----:B------:R-:W-:Y:S01]  /*46cc0*/  BAR.SYNC.DEFER_BLOCKING 0x0 ;  /* 0x0000000000007b1d */ /* 0x000fe20000010000 */
[----:B------:R-:W-:Y:S01]  /*46cd0*/  IMAD.MOV.U32 R4, RZ, RZ, R89 ;  /* 0x000000ffff047224 */ /* 0x000fe200078e0059 */
[----:B------:R-:W-:Y:S01]  /*46ce0*/  MOV R6, R25 ;  /* 0x0000001900067202 */ /* 0x000fe20000000f00 */
[----:B------:R-:W-:-:S02]  /*46cf0*/  IMAD.MOV.U32 R5, RZ, RZ, R91 ;  /* 0x000000ffff057224 */ /* 0x000fc400078e005b */
[----:B------:R-:W-:-:S05]  /*46d00*/  IMAD.MOV.U32 R7, RZ, RZ, R27 ;  /* 0x000000ffff077224 */ /* 0x000fca00078e001b */
[----:B------:R3:W-:Y:S01]  /*46d10*/  STSM.16.M88.4 [R0], R4 ;  /* 0x0000000400007844 */ /* 0x0007e20000000200 */
[----:B------:R-:W-:Y:S06]  /*46d20*/  BAR.SYNC.DEFER_BLOCKING 0x0 ;  /* 0x0000000000007b1d */ /* 0x000fec0000010000 */
[----:B---3--:R-:W3:Y:S04]  /*46d30*/  LDL.LU R4, [R1+0x210] ;  /* 0x0002100001047983 */ /* 0x008ee80000300800 */
[----:B------:R-:W3:Y:S04]  /*46d40*/  LDL.LU R5, [R1+0x218] ;  /* 0x0002180001057983 */ /* 0x000ee80000300800 */
[----:B------:R-:W3:Y:S04]  /*46d50*/  LDL.LU R6, [R1+0x110] ;  /* 0x0001100001067983 */ /* 0x000ee80000300800 */
[----:B------:R-:W4:Y:S01]  /*46d60*/  LDS.128 R248, [R252] ;  /* 0x00000000fcf87984 */ /* 0x000f220000000c00 */
[----:B------:R-:W-:Y:S06]  /*46d70*/  BAR.SYNC.DEFER_BLOCKING 0x0 ;  /* 0x0000000000007b1d */ /* 0x000fec0000010000 */
[----:B------:R-:W3:Y:S04]  /*46d80*/  LDL.LU R7, [R1+0x118] ;  /* 0x0001180001077983 */ /* 0x000ee80000300800 */
[----:B----4-:R-:W-:Y:S04]  /*46d90*/  STL [R1+0x1d28], R249 ;  /* 0x001d28f901007387 */ /* 0x010fe80000100800 */
[----:B------:R-:W-:Y:S04]  /*46da0*/  STL [R1+0x1d24], R250 ;  /* 0x001d24fa01007387 */ /* 0x000fe80000100800 */
[----:B------:R-:W-:Y:S04]  /*46db0*/  STL [R1+0x1d20], R251 ;  /* 0x001d20fb01007387 */ /* 0x000fe80000100800 */
        /* <DEDUP_REMOVED lines=635> */
[----:B------:R-:W3:Y:S04]  /*49570*/  LDL.LU R7, [R1+0x198] ;  /* 0x0001980001077983 */ /* 0x000ee80000300800 */
[----:B------:R-:W4:Y:S01]  /*49580*/  LDS.128 R236, [R252] ;  /* 0x00000000fcec7984 */ /* 0x000f220000000c00 */
[----:B------:R-:W-:Y:S06]  /*49590*/  BAR.SYNC.DEFER_BLOCKING 0x0 ;  /* 0x0000000000007b1d */ /* 0x000fec0000010000 */
[----:B----4-:R-:W-:Y:S04]  /*495a0*/  STL [R1+0x1d1c], R238 ;  /* 0x001d1cee01007387 */ /* 0x010fe80000100800 */
[----:B------:R-:W-:Y:S04]  /*495b0*/  STL [R1+0x1d18], R239 ;  /* 0x001d18ef01007387 */ /* 0x000fe80000100800 */
[----:B--2---:R2:W-:Y:S01]  /*495c0*/  STSM.16.M88.4 [R0], R12 ;  /* 0x0000000c00007844 */ /* 0x0045e20000000200 */
[----:B------:R-:W-:Y:S06]  /*495d0*/  BAR.SYNC.DEFER_BLOCKING 0x0 ;  /* 0x0000000000007b1d */ /* 0x000fec0000010000 */
[----:B--2---:R-:W2:Y:S04]  /*495e0*/  LDL.LU R12, [R1+0x90] ;  /* 0x00009000010c7983 */ /* 0x004ea80000300800 */
[----:B------:R-:W2:Y:S04]  /*495f0*/  LDL.LU R13, [R1+0x98] ;  /* 0x00009800010d7983 */ /* 0x000ea80000300800 */
[----:B------:R-:W4:Y:S01]  /*49600*/  LDS.128 R232, [R252] ;  /* 0x00000000fce87984 */ /* 0x000f220000000c00 */
[----:B------:R-:W-:Y:S06]  /*49610*/  BAR.SYNC.DEFER_BLOCKING 0x0 ;  /* 0x0000000000007b1d */ /* 0x000fec0000010000 */
[----:B---3--:R3:W-:Y:S02]  /*49620*/  STSM.16.M88.4 [R0], R4 ;  /* 0x0000000400007844 */ /* 0x0087e40000000200 */
[----:B------:R-:W-:Y:S01]  /*49630*/  BAR.SYNC.DEFER_BLOCKING 0x0 ;  /* 0x0000000000007b1d */ /* 0x000fe20000010000 */
[----:B------:R-:W-:Y:S01]  /*49640*/  IMAD.MOV.U32 R14, RZ, RZ, R188 ;  /* 0x000000ffff0e7224 */ /* 0x000fe200078e00bc */
[----:B------:R-:W-:-:S04]  /*49650*/  MOV R15, R190 ;  /* 0x000000be000f7202 */ /* 0x000fc80000000f00 */
[----:B------:R-:W4:Y:S02]  /*49660*/  LDS.128 R228, [R252] ;  /* 0x00000000fce47984 */ /* 0x000f240000000c00 */
[----:B------:R-:W-:Y:S01]  /*49670*/  BAR.SYNC.DEFER_BLOCKING 0x0 ;  /* 0x0000000000007b1d */ /* 0x000fe20000010000 */
[----:B---3--:R-:W-:Y:S01]  /*49680*/  IMAD.MOV.U32 R4, RZ, RZ, R124 ;  /* 0x000000ffff047224 */ /* 0x008fe200078e007c */
[----:B------:R-:W-:Y:S01]  /*49690*/  MOV R6, R60 ;  /* 0x0000003c00067202 */ /* 0x000fe20000000f00 */
[----:B------:R-:W-:Y:S02]  /*496a0*/  IMAD.MOV.U32 R5, RZ, RZ, R126 ;  /* 0x000000ffff057224 */ /* 0x000fe400078e007e */
[----:B------:R-:W-:Y:S01]  /*496b0*/  IMAD.MOV.U32 R7, RZ, RZ, R62 ;  /* 0x000000ffff077224 */ /* 0x000fe200078e003e */
[----:B--2---:R-:W-:Y:S02]  /*496c0*/  STSM.16.M88.4 [R0], R12 ;  /* 0x0000000c00007844 */ /* 0x004fe40000000200 */
[----:B------:R-:W-:Y:S06]  /*496d0*/  BAR.SYNC.DEFER_BLOCKING 0x0 ;  /* 0x0000000000007b1d */ /* 0x000fec0000010000 */
[----:B------:R-:W2:Y:S02]  /*496e0*/  LDS.128 R220, [R252] ;  /* 0x00000000fcdc7984 */ /* 0x000ea40000000c00 */
[----:B------:R-:W-:Y:S06]  /*496f0*/  BAR.SYNC.DEFER_BLOCKING 0x0 ;  /* 0x0000000000007b1d */ /* 0x000fec0000010000 */
[----:B------:R3:W-:Y:S02]  /*49700*/  STSM.16.M88.4 [R0], R4 ;  /* 0x0000000400007844 */ /* 0x0007e40000000200 */
[----:B------:R-:W-:Y:S06]  /*49710*/  BAR.SYNC.DEFER_BLOCKING 0x0 ;  /* 0x0000000000007b1d */ /* 0x000fec0000010000 */
[----:B---3--:R-:W3:Y:S04]  /*49720*/  LDL.LU R4, [R1+0x494] ;  /* 0x0004940001047983 */ /* 0x008ee80000300800 */
[----:B------:R-:W3:Y:S04]  /*49730*/  LDL.LU R5, [R1+0x49c] ;  /* 0x00049c0001057983 */ /* 0x000ee80000300800 */
[----:B------:R-:W3:Y:S04]  /*49740*/  LDL.LU R6, [R1+0x394] ;  /* 0x0003940001067983 */ /* 0x000ee80000300800 */
[----:B------:R-:W3:Y:S04]  /*49750*/  LDL.LU R7, [R1+0x39c] ;  /* 0x00039c0001077983 */ /* 0x000ee80000300800 */
[----:B------:R-:W4:Y:S04]  /*49760*/  LDL.LU R12, [R1+0x294] ;  /* 0x00029400010c7983 */ /* 0x000f280000300800 */
[----:B------:R-:W4:Y:S04]  /*49770*/  LDL.LU R13, [R1+0x29c] ;  /* 0x00029c00010d7983 */ /* 0x000f280000300800 */
[----:B------:R-:W4:Y:S04]  /*49780*/  LDL.LU R14, [R1+0x194] ;  /* 0x00019400010e7983 */ /* 0x000f280000300800 */
[----:B------:R-:W4:Y:S04]  /*49790*/  LDL.LU R15, [R1+0x19c] ;  /* 0x00019c00010f7983 */ /* 0x000f280000300800 */
[----:B------:R-:W2:Y:S01]  /*497a0*/  LDS.128 R184, [R252] ;  /* 0x00000000fcb87984 */ /* 0x000ea20000000c00 */
[----:B------:R-:W-:Y:S06]  /*497b0*/  BAR.SYNC.DEFER_BLOCKING 0x0 ;  /* 0x0000000000007b1d */ /* 0x000fec0000010000 */
[----:B---3--:R-:W-:Y:S02]  /*497c0*/  STSM.16.M88.4 [R0], R4 ;  /* 0x0000000400007844 */ /* 0x008fe40000000200 */
[----:B------:R-:W-:Y:S06]  /*497d0*/  BAR.SYNC.DEFER_BLOCKING 0x0 ;  /* 0x0000000000007b1d */ /* 0x000fec0000010000 */
[----:B------:R-:W3:Y:S02]  /*497e0*/  LDS.128 R4, [R252] ;  /* 0x00000000fc047984 */ /* 0x000ee40000000c00 */
[----:B------:R-:W-:Y:S06]  /*497f0*/  BAR.SYNC.DEFER_BLOCKING 0x0 ;  /* 0x0000000000007b1d */ /* 0x000fec0000010000 */
[----:B----4-:R4:W-:Y:S02]  /*49800*/  STSM.16.M88.4 [R0], R12 ;  /* 0x0000000c00007844 */ /* 0x0109e40000000200 */
[----:B------:R-:W-:Y:S06]  /*49810*/  BAR.SYNC.DEFER_BLOCKING 0x0 ;  /* 0x0000000000007b1d */ /* 0x000fec0000010000 */
[----:B----4-:R-:W4:Y:S04]  /*49820*/  LDL.LU R12, [R1+0x94] ;  /* 0x00009400010c7983 */ /* 0x010f280000300800 */
[----:B------:R-:W4:Y:S04]  /*49830*/  LDL.LU R13, [R1+0x9c] ;  /* 0x00009c00010d7983 */ /* 0x000f280000300800 */
[----:B------:R-:W3:Y:S01]  /*49840*/  LDS.128 R24, [R252] ;  /* 0x00000000fc187984 */ /* 0x000ee20000000c00 */
[----:B------:R-:W-:Y:S01]  /*49850*/  IMAD.MOV.U32 R14, RZ, RZ, R189 ;  /* 0x000000ffff0e7224 */ /* 0x000fe200078e00bd */
[----:B------:R-:W-:Y:S01]  /*49860*/  MOV R15, R191 ;  /* 0x000000bf000f7202 */ /* 0x000fe20000000f00 */
[----:B------:R-:W-:Y:S01]  /*49870*/  BAR.SYNC.DEFER_BLOCKING 0x0 ;  /* 0x0000000000007b1d */ /* 0x000fe20000010000 */
[----:B------:R-:W-:Y:S01]  /*49880*/  IMAD.MOV.U32 R16, RZ, RZ, R125 ;  /* 0x000000ffff107224 */ /* 0x000fe200078e007d */
[----:B------:R-:W-:Y:S01]  /*49890*/  MOV R18, R61 ;  /* 0x0000003d00127202 */ /* 0x000fe20000000f00 */
[----:B------:R-:W-:-:S02]  /*498a0*/  IMAD.MOV.U32 R17, RZ, RZ, R127 ;  /* 0x000000ffff117224 */ /* 0x000fc400078e007f */
[----:B------:R-:W-:Y:S01]  /*498b0*/  IMAD.MOV.U32 R19, RZ, RZ, R63 ;  /* 0x000000ffff137224 */ /* 0x000fe200078e003f */
[----:B----4-:R-:W-:Y:S02]  /*498c0*/  STSM.16.M88.4 [R0], R12 ;  /* 0x0000000c00007844 */ /* 0x010fe40000000200 */
[----:B------:R-:W-:Y:S06]  /*498d0*/  BAR.SYNC.DEFER_BLOCKING 0x0 ;  /* 0x0000000000007b1d */ /* 0x000fec0000010000 */
[----:B------:R-:W4:Y:S02]  /*498e0*/  LDS.128 R32, [R252] ;  /* 0x00000000fc207984 */ /* 0x000f240000000c00 */
[----:B------:R-:W-:Y:S06]  /*498f0*/  BAR.SYNC.DEFER_BLOCKING 0x0 ;  /* 0x0000000000007b1d */ /* 0x000fec0000010000 */
[----:B------:R1:W-:Y:S02]  /*49900*/  STSM.16.M88.4 [R0], R16 ;  /* 0x0000001000007844 */ /* 0x0003e40000000200 */
[----:B------:R-:W-:Y:S06]  /*49910*/  BAR.SYNC.DEFER_BLOCKING 0x0 ;  /* 0x0000000000007b1d */ /* 0x000fec0000010000 */
[----:B-1----:R-:W2:Y:S04]  /*49920*/  LDL.LU R16, [R1+0x4a0] ;  /* 0x0004a00001107983 */ /* 0x002ea80000300800 */
[----:B------:R-:W2:Y:S04]  /*49930*/  LDL.LU R17, [R1+0x4a8] ;  /* 0x0004a80001117983 */ /* 0x000ea80000300800 */
[----:B------:R-:W2:Y:S04]  /*49940*/  LDL.LU R18, [R1+0x3a0] ;  /* 0x0003a00001127983 */ /* 0x000ea80000300800 */
[----:B------:R-:W2:Y:S04]  /*49950*/  LDL.LU R19, [R1+0x3a8] ;  /* 0x0003a80001137983 */ /* 0x000ea80000300800 */
[----:B------:R-:W3:Y:S04]  /*49960*/  LDL.LU R12, [R1+0x2a0] ;  /* 0x0002a000010c7983 */ /* 0x000ee80000300800 */
[----:B------:R-:W3:Y:S04]  /*49970*/  LDL.LU R13, [R1+0x2a8] ;  /* 0x0002a800010d7983 */ /* 0x000ee80000300800 */
[----:B------:R-:W3:Y:S04]  /*49980*/  LDL.LU R14, [R1+0x1a0] ;  /* 0x0001a000010e7983 */ /* 0x000ee80000300800 */
[----:B------:R-:W3:Y:S04]  /*49990*/  LDL.LU R15, [R1+0x1a8] ;  /* 0x0001a800010f7983 */ /* 0x000ee80000300800 */
[----:B------:R-:W1:Y:S01]  /*499a0*/  LDS.128 R28, [R252] ;  /* 0x00000000fc1c7984 */ /* 0x000e620000000c00 */
[----:B------:R-:W-:Y:S06]  /*499b0*/  BAR.SYNC.DEFER_BLOCKING 0x0 ;  /* 0x0000000000007b1d */ /* 0x000fec0000010000 */
[----:B--2---:R-:W-:Y:S02]  /*499c0*/  STSM.16.M88.4 [R0], R16 ;  /* 0x0000001000007844 */ /* 0x004fe40000000200 */
[----:B------:R-:W-:Y:S06]  /*499d0*/  BAR.SYNC.DEFER_BLOCKING 0x0 ;  /* 0x0000000000007b1d */ /* 0x000fec0000010000 */
[----:B------:R-:W2:Y:S02]  /*499e0*/  LDS.128 R20, [R252] ;  /* 0x00000000fc147984 */ /* 0x000ea40000000c00 */
[----:B------:R-:W-:Y:S06]  /*499f0*/  BAR.SYNC.DEFER_BLOCKING 0x0 ;  /* 0x0000000000007b1d */ /* 0x000fec0000010000 */
[----:B---3--:R3:W-:Y:S02]  /*49a00*/  STSM.16.M88.4 [R0], R12 ;  /* 0x0000000c00007844 */ /* 0x0087e40000000200 */
[----:B------:R-:W-:Y:S06]  /*49a10*/  BAR.SYNC.DEFER_BLOCKING 0x0 ;  /* 0x0000000000007b1d */ /* 0x000fec0000010000 */
[----:B---3--:R-:W3:Y:S04]  /*49a20*/  LDL.LU R12, [R1+0xa0] ;  /* 0x0000a000010c7983 */ /* 0x008ee80000300800 */
[----:B------:R-:W3:Y:S04]  /*49a30*/  LDL.LU R13, [R1+0xa8] ;  /* 0x0000a800010d7983 */ /* 0x000ee80000300800 */
[----:B------:R-:W2:Y:S01]  /*49a40*/  LDS.128 R16, [R252] ;  /* 0x00000000fc107984 */ /* 0x000ea20000000c00 */
[----:B------:R-:W-:Y:S01]  /*49a50*/  IMAD.MOV.U32 R14, RZ, RZ, R192 ;  /* 0x000000ffff0e7224 */ /* 0x000fe200078e00c0 */
[----:B------:R-:W-:Y:S01]  /*49a60*/  MOV R15, R194 ;  /* 0x000000c2000f7202 */ /* 0x000fe20000000f00 */
[----:B------:R-:W-:Y:S01]  /*49a70*/  BAR.SYNC.DEFER_BLOCKING 0x0 ;  /* 0x0000000000007b1d */ /* 0x000fe20000010000 */
[----:B------:R-:W-:Y:S01]  /*49a80*/  IMAD.MOV.U32 R36, RZ, RZ, R128 ;  /* 0x000000ffff247224 */ /* 0x000fe200078e0080 */
[----:B------:R-:W-:Y:S01]  /*49a90*/  MOV R38, R64 ;  /* 0x0000004000267202 */ /* 0x000fe20000000f00 */
[----:B------:R-:W-:-:S02]  /*49aa0*/  IMAD.MOV.U32 R37, RZ, RZ, R130 ;  /* 0x000000ffff257224 */ /* 0x000fc400078e0082 */
[----:B------:R-:W-:Y:S01]  /*49ab0*/  IMAD.MOV.U32 R39, RZ, RZ, R66 ;  /* 0x000000ffff277224 */ /* 0x000fe200078e0042 */
[----:B---3--:R-:W-:Y:S02]  /*49ac0*/  STSM.16.M88.4 [R0], R12 ;  /* 0x0000000c00007844 */ /* 0x008fe40000000200 */
[----:B------:R-:W-:Y:S06]  /*49ad0*/  BAR.SYNC.DEFER_BLOCKING 0x0 ;  /* 0x0000000000007b1d */ /* 0x000fec0000010000 */
[----:B------:R-:W3:Y:S02]  /*49ae0*/  LDS.128 R12, [R252] ;  /* 0x00000000fc0c7984 */ /* 0x000ee40000000c00 */
[----:B------:R-:W-:Y:S06]  /*49af0*/  BAR.SYNC.DEFER_BLOCKING 0x0 ;  /* 0x0000000000007b1d */ /* 0x000fec0000010000 */
[----:B------:R4:W-:Y:S02]  /*49b00*/  STSM.16.M88.4 [R0], R36 ;  /* 0x0000002400007844 */ /* 0x0009e40000000200 */
[----:B------:R-:W-:Y:S06]  /*49b10*/  BAR.SYNC.DEFER_BLOCKING 0x0 ;  /* 0x0000000000007b1d */ /* 0x000fec0000010000 */
[----:B----4-:R-:W4:Y:S04]  /*49b20*/  LDL.LU R36, [R1+0x4a4] ;  /* 0x0004a40001247983 */ /* 0x010f280000300800 */
[----:B------:R-:W4:Y:S04]  /*49b30*/  LDL.LU R37, [R1+0x4ac] ;  /* 0x0004ac0001257983 */ /* 0x000f280000300800 */
[----:B------:R-:W4:Y:S04]  /*49b40*/  LDL.LU R38, [R1+0x3a4] ;  /* 0x0003a40001267983 */ /* 0x000f280000300800 */
[----:B------:R-:W4:Y:S04]  /*49b50*/  LDL.LU R39, [R1+0x3ac] ;  /* 0x0003ac0001277983 */ /* 0x000f280000300800 */
[----:B------:R-:W2:Y:S04]  /*49b60*/  LDL.LU R44, [R1+0x2a4] ;  /* 0x0002a400012c7983 */ /* 0x000ea80000300800 */
[----:B------:R-:W2:Y:S04]  /*49b70*/  LDL.LU R45, [R1+0x2ac] ;  /* 0x0002ac00012d7983 */ /* 0x000ea80000300800 */
[----:B------:R-:W2:Y:S04]  /*49b80*/  LDL.LU R46, [R1+0x1a4] ;  /* 0x0001a400012e7983 */ /* 0x000ea80000300800 */
[----:B------:R-:W2:Y:S04]  /*49b90*/  LDL.LU R47, [R1+0x1ac] ;  /* 0x0001ac00012f7983 */ /* 0x000ea80000300800 */
[----:B------:R-:W3:Y:S01]  /*49ba0*/  LDS.128 R40, [R252] ;  /* 0x00000000fc287984 */ /* 0x000ee20000000c00 */
[----:B------:R-:W-:Y:S06]  /*49bb0*/  BAR.SYNC.DEFER_BLOCKING 0x0 ;  /* 0x0000000000007b1d */ /* 0x000fec0000010000 */
[----:B----4-:R-:W-:Y:S02]  /*49bc0*/  STSM.16.M88.4 [R0], R36 ;  /* 0x0000002400007844 */ /* 0x010fe40000000200 */
[----:B------:R-:W-:Y:S06]  /*49bd0*/  BAR.SYNC.DEFER_BLOCKING 0x0 ;  /* 0x0000000000007b1d */ /* 0x000fec0000010000 */
[----:B------:R-:W4:Y:S02]  /*49be0*/  LDS.128 R36, [R252] ;  /* 0x00000000fc247984 */ /* 0x000f240000000c00 */
[----:B------:R-:W-:Y:S06]  /*49bf0*/  BAR.SYNC.DEFER_BLOCKING 0x0 ;  /* 0x0000000000007b1d */ /* 0x000fec0000010000 */
[----:B--2---:R2:W-:Y:S04]  /*49c00*/  STSM.16.M88.4 [R0], R44 ;  /* 0x0000002c00007844 */ /* 0x0045e80000000200 */
[----:B--2---:R-:W2:Y:S04]  /*49c10*/  LDL.LU R44, [R1+0xa4] ;  /* 0x0000a400012c7983 */ /* 0x004ea80000300800 */
[----:B------:R-:W2:Y:S01]  /*49c20*/  LDL.LU R45, [R1+0xac] ;  /* 0x0000ac00012d7983 */ /* 0x000ea20000300800 */
[----:B------:R-:W-:Y:S01]  /*49c30*/  MOV R50, R65 ;  /* 0x0000004100327202 */ /* 0x000fe20000000f00 */
[----:B------:R-:W-:Y:S01]  /*49c40*/  IMAD.MOV.U32 R51, RZ, RZ, R67 ;  /* 0x000000ffff337224 */ /* 0x000fe200078e0043 */
[----:B------:R-:W-:Y:S01]  /*49c50*/  BAR.SYNC.DEFER_BLOCKING 0x0 ;  /* 0x0000000000007b1d */ /* 0x000fe20000010000 */
[----:B------:R-:W-:Y:S01]  /*49c60*/  IMAD.MOV.U32 R46, RZ, RZ, R193 ;  /* 0x000000ffff2e7224 */ /* 0x000fe200078e00c1 */
[----:B------:R-:W-:-:S04]  /*49c70*/  MOV R47, R195 ;  /* 0x000000c3002f7202 */ /* 0x000fc80000000f00 */
[----:B------:R-:W3:Y:S04]  /*49c80*/  LDL.LU R52, [R1+0x4b0] ;  /* 0x0004b00001347983 */ /* 0x000ee80000300800 */
[----:B------:R-:W3:Y:S04]  /*49c90*/  LDL.LU R53, [R1+0x4b8] ;  /* 0x0004b80001357983 */ /* 0x000ee80000300800 */
[----:B------:R-:W3:Y:S04]  /*49ca0*/  LDL.LU R54, [R1+0x3b0] ;  /* 0x0003b00001367983 */ /* 0x000ee80000300800 */
[----:B------:R-:W3:Y:S04]  /*49cb0*/  LDL.LU R55, [R1+0x3b8] ;  /* 0x0003b80001377983 */ /* 0x000ee80000300800 */
[----:B------:R-:W4:Y:S01]  /*49cc0*/  LDS.128 R64, [R252] ;  /* 0x00000000fc407984 */ /* 0x000f220000000c00 */
[----:B------:R-:W-:Y:S01]  /*49cd0*/  BAR.SYNC.DEFER_BLOCKING 0x0 ;  /* 0x0000000000007b1d */ /* 0x000fe20000010000 */
[----:B------:R-:W-:-:S02]  /*49ce0*/  IMAD.MOV.U32 R48, RZ, RZ, R129 ;  /* 0x000000ffff307224 */ /* 0x000fc400078e0081 */
[----:B------:R-:W-:-:S03]  /*49cf0*/  IMAD.MOV.U32 R49, RZ, RZ, R131 ;  /* 0x000000ffff317224 */ /* 0x000fc600078e0083 */
[----:B--2---:R-:W-:Y:S02]  /*49d00*/  STSM.16.M88.4 [R0], R44 ;  /* 0x0000002c00007844 */ /* 0x004fe40000000200 */
[----:B------:R-:W-:Y:S06]  /*49d10*/  BAR.SYNC.DEFER_BLOCKING 0x0 ;  /* 0x0000000000007b1d */ /* 0x000fec0000010000 */
[----:B------:R-:W2:Y:S02]  /*49d20*/  LDS.128 R60, [R252] ;  /* 0x00000000fc3c7984 */ /* 0x000ea40000000c00 */
[----:B------:R-:W-:Y:S06]  /*49d30*/  BAR.SYNC.DEFER_BLOCKING 0x0 ;  /* 0x0000000000007b1d */ /* 0x000fec0000010000 */
[----:B------:R1:W-:Y:S02]  /*49d40*/  STSM.16.M88.4 [R0], R48 ;  /* 0x0000003000007844 */ /* 0x0003e40000000200 */
[----:B------:R-:W-:Y:S06]  /*49d50*/  BAR.SYNC.DEFER_BLOCKING 0x0 ;  /* 0x0000000000007b1d */ /* 0x000fec0000010000 */
[----:B-1----:R-:W4:Y:S04]  /*49d60*/  LDL.LU R48, [R1+0x2b0] ;  /* 0x0002b00001307983 */ /* 0x002f280000300800 */
[----:B------:R-:W4:Y:S04]  /*49d70*/  LDL.LU R49, [R1+0x2b8] ;  /* 0x0002b80001317983 */ /* 0x000f280000300800 */
[----:B------:R-:W4:Y:S04]  /*49d80*/  LDL.LU R50, [R1+0x1b0] ;  /* 0x0001b00001327983 */ /* 0x000f280000300800 */
[----:B------:R-:W4:Y:S04]  /*49d90*/  LDL.LU R51, [R1+0x1b8] ;  /* 0x0001b80001337983 */ /* 0x000f280000300800 */
[----:B------:R-:W1:Y:S01]  /*49da0*/  LDS.128 R56, [R252] ;  /* 0x00000000fc387984 */ /* 0x000e620000000c00 */
        /* <DEDUP_REMOVED lines=23> */
[----:B--2---:R-:W2:Y:S04]  /*49f20*/  LDL.LU R88, [R1+0x4b4] ;  /* 0x0004b40001587983 */ /* 0x004ea80000300800 */
[----:B------:R-:W2:Y:S04]  /*49f30*/  LDL.LU R89, [R1+0x4bc] ;  /* 0x0004bc0001597983 */ /* 0x000ea80000300800 */
[----:B------:R-:W2:Y:S04]  /*49f40*/  LDL.LU R90, [R1+0x3b4] ;  /* 0x0003b400015a7983 */ /* 0x000ea80000300800 */
[----:B------:R-:W2:Y:S04]  /*49f50*/  LDL.LU R91, [R1+0x3bc] ;  /* 0x0003bc00015b7983 */ /* 0x000ea80000300800 */
[----:B------:R-:W3:Y:S04]  /*49f60*/  LDL.LU R96, [R1+0x2b4] ;  /* 0x0002b40001607983 */ /* 0x000ee80000300800 */
[----:B------:R-:W3:Y:S04]  /*49f70*/  LDL.LU R97, [R1+0x2bc] ;  /* 0x0002bc0001617983 */ /* 0x000ee80000300800 */
[----:B------:R-:W3:Y:S04]  /*49f80*/  LDL.LU R98, [R1+0x1b4] ;  /* 0x0001b40001627983 */ /* 0x000ee80000300800 */
[----:B------:R-:W3:Y:S04]  /*49f90*/  LDL.LU R99, [R1+0x1bc] ;  /* 0x0001bc0001637983 */ /* 0x000ee80000300800 */
[----:B------:R-:W4:Y:S01]  /*49fa0*/  LDS.128 R92, [R252] ;  /* 0x00000000fc5c7984 */ /* 0x000f220000000c00 */
[----:B------:R-:W-:Y:S06]  /*49fb0*/  BAR.SYNC.DEFER_BLOCKING 0x0 ;  /* 0x0000000000007b1d */ /* 0x000fec0000010000 */
[----:B--2---:R-:W-:Y:S02]  /*49fc0*/  STSM.16.M88.4 [R0], R88 ;  /* 0x0000005800007844 */ /* 0x004fe40000000200 */
[----:B------:R-:W-:Y:S06]  /*49fd0*/  BAR.SYNC.DEFER_BLOCKING 0x0 ;  /* 0x0000000000007b1d */ /* 0x000fec0000010000 */
[----:B------:R-:W2:Y:S02]  /*49fe0*/  LDS.128 R88, [R252] ;  /* 0x00000000fc587984 */ /* 0x000ea40000000c00 */
[----:B------:R-:W-:Y:S06]  /*49ff0*/  BAR.SYNC.DEFER_BLOCKING 0x0 ;  /* 0x0000000000007b1d */ /* 0x000fec0000010000 */
[----:B---3--:R3:W-:Y:S01]  /*4a000*/  STSM.16.M88.4 [R0], R96 ;  /* 0x0000006000007844 */ /* 0x0087e20000000200 */
[----:B------:R-:W-:Y:S01]  /*4a010*/  MOV R102, R69 ;  /* 0x0000004500667202 */ /* 0x000fe20000000f00 */
[----:B------:R-:W-:Y:S01]  /*4a020*/  IMAD.MOV.U32 R103, RZ, RZ, R71 ;  /* 0x000000ffff677224 */ /* 0x000fe200078e0047 */
[----:B------:R-:W-:Y:S06]  /*4a030*/  BAR.SYNC.DEFER_BLOCKING 0x0 ;  /* 0x0000000000007b1d */ /* 0x000fec0000010000 */
[----:B---3--:R-:W3:Y:S04]  /*4a040*/  LDL.LU R96, [R1+0xb4] ;  /* 0x0000b40001607983 */ /* 0x008ee80000300800 */
[----:B------:R-:W3:Y:S04]  /*4a050*/  LDL.LU R97, [R1+0xbc] ;  /* 0x0000bc0001617983 */ /* 0x000ee80000300800 */
[----:B------:R-:W4:Y:S04]  /*4a060*/  LDL.LU R68, [R1+0x4c0] ;  /* 0x0004c00001447983 */ /* 0x000f280000300800 */
[----:B------:R-:W4:Y:S04]  /*4a070*/  LDL.LU R69, [R1+0x4c8] ;  /* 0x0004c80001457983 */ /* 0x000f280000300800 */
[----:B------:R-:W4:Y:S04]  /*4a080*/  LDL.LU R70, [R1+0x3c0] ;  /* 0x0003c00001467983 */ /* 0x000f280000300800 */
[----:B------:R-:W4:Y:S04]  /*4a090*/  LDL.LU R71, [R1+0x3c8] ;  /* 0x0003c80001477983 */ /* 0x000f280000300800 */
[----:B------:R-:W2:Y:S01]  /*4a0a0*/  LDS.128 R112, [R252] ;  /* 0x00000000fc707984 */ /* 0x000ea20000000c00 */
[----:B------:R-:W-:Y:S01]  /*4a0b0*/  IMAD.MOV.U32 R98, RZ, RZ, R197 ;  /* 0x000000ffff627224 */ /* 0x000fe200078e00c5 */
[----:B------:R-:W-:Y:S01]  /*4a0c0*/  MOV R99, R199 ;  /* 0x000000c700637202 */ /* 0x000fe20000000f00 */
[----:B------:R-:W-:Y:S01]  /*4a0d0*/  BAR.SYNC.DEFER_BLOCKING 0x0 ;  /* 0x0000000000007b1d */ /* 0x000fe20000010000 */
[----:B------:R-:W-:-:S02]  /*4a0e0*/  IMAD.MOV.U32 R100, RZ, RZ, R133 ;  /* 0x000000ffff647224 */ /* 0x000fc400078e0085 */
[----:B------:R-:W-:-:S03]  /*4a0f0*/  IMAD.MOV.U32 R101, RZ, RZ, R135 ;  /* 0x000000ffff657224 */ /* 0x000fc600078e0087 */
[----:B---3--:R3:W-:Y:S02]  /*4a100*/  STSM.16.M88.4 [R0], R96 ;  /* 0x0000006000007844 */ /* 0x0087e40000000200 */
[----:B------:R-:W-:Y:S06]  /*4a110*/  BAR.SYNC.DEFER_BLOCKING 0x0 ;  /* 0x0000000000007b1d */ /* 0x000fec0000010000 */
[----:B---3--:R-:W3:Y:S04]  /*4a120*/  LDL.LU R96, [R1+0x2c0] ;  /* 0x0002c00001607983 */ /* 0x008ee80000300800 */
[----:B------:R-:W3:Y:S04]  /*4a130*/  LDL.LU R97, [R1+0x2c8] ;  /* 0x0002c80001617983 */ /* 0x000ee80000300800 */
[----:B------:R-:W3:Y:S04]  /*4a140*/  LDL.LU R98, [R1+0x1c0] ;  /* 0x0001c00001627983 */ /* 0x000ee80000300800 */
[----:B------:R-:W3:Y:S04]  /*4a150*/  LDL.LU R99, [R1+0x1c8] ;  /* 0x0001c80001637983 */ /* 0x000ee80000300800 */
[----:B------:R-:W2:Y:S01]  /*4a160*/  LDS.128 R108, [R252] ;  /* 0x00000000fc6c7984 */ /* 0x000ea20000000c00 */
[----:B------:R-:W-:Y:S06]  /*4a170*/  BAR.SYNC.DEFER_BLOCKING 0x0 ;  /* 0x0000000000007b1d */ /* 0x000fec0000010000 */
[----:B------:R-:W-:Y:S02]  /*4a180*/  STSM.16.M88.4 [R0], R100 ;  /* 0x0000006400007844 */ /* 0x000fe40000000200 */
[----:B------:R-:W-:Y:S06]  /*4a190*/  BAR.SYNC.DEFER_BLOCKING 0x0 ;  /* 0x0000000000007b1d */ /* 0x000fec0000010000 */
[----:B------:R-:W2:Y:S02]  /*4a1a0*/  LDS.128 R104, [R252] ;  /* 0x00000000fc687984 */ /* 0x000ea40000000c00 */
[----:B------:R-:W-:Y:S06]  /*4a1b0*/  BAR.SYNC.DEFER_BLOCKING 0x0 ;  /* 0x0000000000007b1d */ /* 0x000fec0000010000 */
[----:B----4-:R-:W-:Y:S02]  /*4a1c0*/  STSM.16.M88.4 [R0], R68 ;  /* 0x0000004400007844 */ /* 0x010fe40000000200 */
[----:B------:R-:W-:Y:S06]  /*4a1d0*/  BAR.SYNC.DEFER_BLOCKING 0x0 ;  /* 0x0000000000007b1d */ /* 0x000fec0000010000 */
[----:B------:R-:W4:Y:S02]  /*4a1e0*/  LDS.128 R68, [R252] ;  /* 0x00000000fc447984 */ /* 0x000f240000000c00 */
[----:B------:R-:W-:Y:S06]  /*4a1f0*/  BAR.SYNC.DEFER_BLOCKING 0x0 ;  /* 0x0000000000007b1d */ /* 0x000fec0000010000 */
[----:B---3--:R3:W-:Y:S02]  /*4a200*/  STSM.16.M88.4 [R0], R96 ;  /* 0x0000006000007844 */ /* 0x0087e40000000200 */
[----:B------:R-:W-:Y:S06]  /*4a210*/  BAR.SYNC.DEFER_BLOCKING 0x0 ;  /* 0x0000000000007b1d */ /* 0x000fec0000010000 */
[----:B---3--:R-:W3:Y:S04]  /*4a220*/  LDL.LU R96, [R1+0xc0] ;  /* 0x0000c00001607983 */ /* 0x008ee80000300800 */
[----:B------:R-:W3:Y:S04]  /*4a230*/  LDL.LU R97, [R1+0xc8] ;  /* 0x0000c80001617983 */ /* 0x000ee80000300800 */
[----:B------:R-:W4:Y:S01]  /*4a240*/  LDS.128 R100, [R252] ;  /* 0x00000000fc647984 */ /* 0x000f220000000c00 */
        /* <DEDUP_REMOVED lines=13> */
[----:B-1----:R-:W2:Y:S04]  /*4a320*/  LDL.LU R116, [R1+0x4c4] ;  /* 0x0004c40001747983 */ /* 0x002ea80000300800 */
[----:B------:R-:W2:Y:S04]  /*4a330*/  LDL.LU R117, [R1+0x4cc] ;  /* 0x0004cc0001757983 */ /* 0x000ea80000300800 */
[----:B------:R-:W2:Y:S04]  /*4a340*/  LDL.LU R118, [R1+0x3c4] ;  /* 0x0003c40001767983 */ /* 0x000ea80000300800 */
[----:B------:R-:W2:Y:S04]  /*4a350*/  LDL.LU R119, [R1+0x3cc] ;  /* 0x0003cc0001777983 */ /* 0x000ea80000300800 */
[----:B------:R-:W4:Y:S04]  /*4a360*/  LDL.LU R124, [R1+0x2c4] ;  /* 0x0002c400017c7983 */ /* 0x000f280000300800 */
[----:B------:R-:W4:Y:S04]  /*4a370*/  LDL.LU R125, [R1+0x2cc] ;  /* 0x0002cc00017d7983 */ /* 0x000f280000300800 */
[----:B------:R-:W4:Y:S04]  /*4a380*/  LDL.LU R126, [R1+0x1c4] ;  /* 0x0001c400017e7983 */ /* 0x000f280000300800 */
[----:B------:R-:W4:Y:S04]  /*4a390*/  LDL.LU R127, [R1+0x1cc] ;  /* 0x0001cc00017f7983 */ /* 0x000f280000300800 */
[----:B------:R-:W3:Y:S04]  /*4a3a0*/  LDL.LU R128, [R1+0xc4] ;  /* 0x0000c40001807983 */ /* 0x000ee80000300800 */
[----:B------:R-:W3:Y:S04]  /*4a3b0*/  LDL.LU R129, [R1+0xcc] ;  /* 0x0000cc0001817983 */ /* 0x000ee80000300800 */
[----:B------:R-:W1:Y:S01]  /*4a3c0*/  LDS.128 R120, [R252] ;  /* 0x00000000fc787984 */ /* 0x000e620000000c00 */
[----:B------:R-:W-:Y:S01]  /*4a3d0*/  BAR.SYNC.DEFER_BLOCKING 0x0 ;  /* 0x0000000000007b1d */ /* 0x000fe20000010000 */
[----:B------:R-:W-:Y:S01]  /*4a3e0*/  IMAD.MOV.U32 R130, RZ, RZ, R201 ;  /* 0x000000ffff827224 */ /* 0x000fe200078e00c9 */
[----:B------:R-:W-:Y:S01]  /*4a3f0*/  MOV R131, R203 ;  /* 0x000000cb00837202 */ /* 0x000fe20000000f00 */
[----:B------:R-:W-:Y:S01]  /*4a400*/  IMAD.MOV.U32 R136, RZ, RZ, R137 ;  /* 0x000000ffff887224 */ /* 0x000fe200078e0089 */
[----:B------:R-:W-:Y:S01]  /*4a410*/  MOV R138, R73 ;  /* 0x00000049008a7202 */ /* 0x000fe20000000f00 */
[----:B------:R-:W-:Y:S01]  /*4a420*/  IMAD.MOV.U32 R137, RZ, RZ, R139 ;  /* 0x000000ffff897224 */ /* 0x000fe200078e008b */
[----:B------:R-:W3:Y:S01]  /*4a430*/  LDL.LU R72, [R1+0x4d0] ;  /* 0x0004d00001487983 */ /* 0x000ee20000300800 */
[----:B------:R-:W-:-:S03]  /*4a440*/  IMAD.MOV.U32 R139, RZ, RZ, R75 ;  /* 0x000000ffff8b7224 */ /* 0x000fc600078e004b */
[----:B------:R-:W3:Y:S04]  /*4a450*/  LDL.LU R73, [R1+0x4d8] ;  /* 0x0004d80001497983 */ /* 0x000ee80000300800 */
[----:B------:R-:W3:Y:S04]  /*4a460*/  LDL.LU R74, [R1+0x3d0] ;  /* 0x0003d000014a7983 */ /* 0x000ee80000300800 */
[----:B------:R-:W3:Y:S04]  /*4a470*/  LDL.LU R75, [R1+0x3d8] ;  /* 0x0003d800014b7983 */ /* 0x000ee80000300800 */
[----:B--2---:R-:W-:Y:S01]  /*4a480*/  STSM.16.M88.4 [R0], R116 ;  /* 0x0000007400007844 */ /* 0x004fe20000000200 */
[----:B------:R-:W-:Y:S06]  /*4a490*/  BAR.SYNC.DEFER_BLOCKING 0x0 ;  /* 0x0000000000007b1d */ /* 0x000fec0000010000 */
[----:B------:R-:W2:Y:S02]  /*4a4a0*/  LDS.128 R116, [R252] ;  /* 0x00000000fc747984 */ /* 0x000ea40000000c00 */
[----:B------:R-:W-:Y:S06]  /*4a4b0*/  BAR.SYNC.DEFER_BLOCKING 0x0 ;  /* 0x0000000000007b1d */ /* 0x000fec0000010000 */
[----:B----4-:R-:W-:Y:S02]  /*4a4c0*/  STSM.16.M88.4 [R0], R124 ;  /* 0x0000007c00007844 */ /* 0x010fe40000000200 */
[----:B------:R-:W-:Y:S06]  /*4a4d0*/  BAR.SYNC.DEFER_BLOCKING 0x0 ;  /* 0x0000000000007b1d */ /* 0x000fec0000010000 */
[----:B------:R-:W4:Y:S02]  /*4a4e0*/  LDS.128 R124, [R252] ;  /* 0x00000000fc7c7984 */ /* 0x000f240000000c00 */
[----:B------:R-:W-:Y:S06]  /*4a4f0*/  BAR.SYNC.DEFER_BLOCKING 0x0 ;  /* 0x0000000000007b1d */ /* 0x000fec0000010000 */
        /* <DEDUP_REMOVED lines=12> */
[----:B------:R-:W1:Y:S01]  /*4a5c0*/  LDS.128 R128, [R252] ;  /* 0x00000000fc807984 */ /* 0x000e620000000c00 */
[----:B------:R-:W-:Y:S06]  /*4a5d0*/  BAR.SYNC.DEFER_BLOCKING 0x0 ;  /* 0x0000000000007b1d */ /* 0x000fec0000010000 */
[----:B------:R-:W-:Y:S02]  /*4a5e0*/  STSM.16.M88.4 [R0], R72 ;  /* 0x0000004800007844 */ /* 0x000fe40000000200 */
[----:B------:R-:W-:Y:S06]  /*4a5f0*/  BAR.SYNC.DEFER_BLOCKING 0x0 ;  /* 0x0000000000007b1d */ /* 0x000fec0000010000 */
[----:B------:R-:W1:Y:S02]  /*4a600*/  LDS.128 R72, [R252] ;  /* 0x00000000fc487984 */ /* 0x000e640000000c00 */
[----:B------:R-:W-:Y:S01]  /*4a610*/  BAR.SYNC.DEFER_BLOCKING 0x0 ;  /* 0x0000000000007b1d */ /* 0x000fe20000010000 */
[----:B------:R-:W-:Y:S01]  /*4a620*/  IMAD.MOV.U32 R158, RZ, RZ, R204 ;  /* 0x000000ffff9e7224 */ /* 0x000fe200078e00cc */
[----:B------:R-:W-:-:S04]  /*4a630*/  MOV R159, R206 ;  /* 0x000000ce009f7202 */ /* 0x000fc80000000f00 */
[----:B--2---:R2:W-:Y:S02]  /*4a640*/  STSM.16.M88.4 [R0], R136 ;  /* 0x0000008800007844 */ /* 0x0045e40000000200 */
[----:B------:R-:W-:Y:S06]  /*4a650*/  BAR.SYNC.DEFER_BLOCKING 0x0 ;  /* 0x0000000000007b1d */ /* 0x000fec0000010000 */
[----:B------:R-:W1:Y:S02]  /*4a660*/  LDS.128 R152, [R252] ;  /* 0x00000000fc987984 */ /* 0x000e640000000c00 */
[----:B------:R-:W-:Y:S06]  /*4a670*/  BAR.SYNC.DEFER_BLOCKING 0x0 ;  /* 0x0000000000007b1d */ /* 0x000fec0000010000 */
[----:B----4-:R-:W-:Y:S02]  /*4a680*/  STSM.16.M88.4 [R0], R156 ;  /* 0x0000009c00007844 */ /* 0x010fe40000000200 */
[----:B------:R-:W-:Y:S01]  /*4a690*/  BAR.SYNC.DEFER_BLOCKING 0x0 ;  /* 0x0000000000007b1d */ /* 0x000fe20000010000 */
[----:B--2---:R-:W-:Y:S01]  /*4a6a0*/  IMAD.MOV.U32 R136, RZ, RZ, R140 ;  /* 0x000000ffff887224 */ /* 0x004fe200078e008c */
[----:B------:R-:W-:Y:S01]  /*4a6b0*/  MOV R138, R76 ;  /* 0x0000004c008a7202 */ /* 0x000fe20000000f00 */
[----:B------:R-:W-:-:S03]  /*4a6c0*/  IMAD.MOV.U32 R137, RZ, RZ, R142 ;  /* 0x000000ffff897224 */ /* 0x000fc600078e008e */
[----:B------:R-:W2:Y:S01]  /*4a6d0*/  LDS.128 R156, [R252] ;  /* 0x00000000fc9c7984 */ /* 0x000ea20000000c00 */
[----:B------:R-:W-:Y:S01]  /*4a6e0*/  IMAD.MOV.U32 R139, RZ, RZ, R78 ;  /* 0x000000ffff8b7224 */ /* 0x000fe200078e004e */
[----:B------:R-:W-:Y:S06]  /*4a6f0*/  BAR.SYNC.DEFER_BLOCKING 0x0 ;  /* 0x0000000000007b1d */ /* 0x000fec0000010000 */
[----:B------:R4:W-:Y:S02]  /*4a700*/  STSM.16.M88.4 [R0], R136 ;  /* 0x0000008800007844 */ /* 0x0009e40000000200 */
[----:B------:R-:W-:Y:S06]  /*4a710*/  BAR.SYNC.DEFER_BLOCKING 0x0 ;  /* 0x0000000000007b1d */ /* 0x000fec0000010000 */
[----:B----4-:R-:W4:Y:S04]  /*4a720*/  LDL.LU R136, [R1+0x4d4] ;  /* 0x0004d40001887983 */ /* 0x010f280000300800 */
[----:B------:R-:W4:Y:S04]  /*4a730*/  LDL.LU R137, [R1+0x4dc] ;  /* 0x0004dc0001897983 */ /* 0x000f280000300800 */
[----:B------:R-:W4:Y:S04]  /*4a740*/  LDL.LU R138, [R1+0x3d4] ;  /* 0x0003d400018a7983 */ /* 0x000f280000300800 */
[----:B------:R-:W4:Y:S04]  /*4a750*/  LDL.LU R139, [R1+0x3dc] ;  /* 0x0003dc00018b7983 */ /* 0x000f280000300800 */
[----:B------:R-:W3:Y:S04]  /*4a760*/  LDL.LU R160, [R1+0x2d4] ;  /* 0x0002d40001a07983 */ /* 0x000ee80000300800 */
[----:B------:R-:W3:Y:S04]  /*4a770*/  LDL.LU R161, [R1+0x2dc] ;  /* 0x0002dc0001a17983 */ /* 0x000ee80000300800 */
[----:B------:R-:W3:Y:S04]  /*4a780*/  LDL.LU R162, [R1+0x1d4] ;  /* 0x0001d40001a27983 */ /* 0x000ee80000300800 */
[----:B------:R-:W3:Y:S04]  /*4a790*/  LDL.LU R163, [R1+0x1dc] ;  /* 0x0001dc0001a37983 */ /* 0x000ee80000300800 */
[----:B------:R-:W2:Y:S01]  /*4a7a0*/  LDS.128 R164, [R252] ;  /* 0x00000000fca47984 */ /* 0x000ea20000000c00 */
        /* <DEDUP_REMOVED lines=13> */
[----:B------:R-:W2:Y:S04]  /*4a880*/  LDL.LU R188, [R1+0x4e0] ;  /* 0x0004e00001bc7983 */ /* 0x000ea80000300800 */
[----:B------:R-:W2:Y:S04]  /*4a890*/  LDL.LU R189, [R1+0x4e8] ;  /* 0x0004e80001bd7983 */ /* 0x000ea80000300800 */
[----:B------:R-:W2:Y:S04]  /*4a8a0*/  LDL.LU R190, [R1+0x3e0] ;  /* 0x0003e00001be7983 */ /* 0x000ea80000300800 */
[----:B------:R-:W2:Y:S04]  /*4a8b0*/  LDL.LU R191, [R1+0x3e8] ;  /* 0x0003e80001bf7983 */ /* 0x000ea80000300800 */
[----:B------:R-:W4:Y:S04]  /*4a8c0*/  LDL.LU R76, [R1+0x2e0] ;  /* 0x0002e000014c7983 */ /* 0x000f280000300800 */
[----:B------:R-:W4:Y:S04]  /*4a8d0*/  LDL.LU R77, [R1+0x2e8] ;  /* 0x0002e800014d7983 */ /* 0x000f280000300800 */
[----:B------:R-:W4:Y:S04]  /*4a8e0*/  LDL.LU R78, [R1+0x1e0] ;  /* 0x0001e000014e7983 */ /* 0x000f280000300800 */
[----:B------:R-:W4:Y:S04]  /*4a8f0*/  LDL.LU R79, [R1+0x1e8] ;  /* 0x0001e800014f7983 */ /* 0x000f280000300800 */
[----:B------:R-:W4:Y:S04]  /*4a900*/  LDL.LU R180, [R1+0xe0] ;  /* 0x0000e00001b47983 */ /* 0x000f280000300800 */
[----:B------:R-:W4:Y:S04]  /*4a910*/  LDL.LU R181, [R1+0xe8] ;  /* 0x0000e80001b57983 */ /* 0x000f280000300800 */
[----:B------:R-:W1:Y:S01]  /*4a920*/  LDS.128 R172, [R252] ;  /* 0x00000000fcac7984 */ /* 0x000e620000000c00 */
[----:B------:R-:W-:Y:S01]  /*4a930*/  IMAD.MOV.U32 R162, RZ, RZ, R205 ;  /* 0x000000ffffa27224 */ /* 0x000fe200078e00cd */
[----:B------:R-:W-:Y:S01]  /*4a940*/  MOV R163, R207 ;  /* 0x000000cf00a37202 */ /* 0x000fe20000000f00 */
[----:B------:R-:W-:Y:S01]  /*4a950*/  BAR.SYNC.DEFER_BLOCKING 0x0 ;  /* 0x0000000000007b1d */ /* 0x000fe20000010000 */
[----:B------:R-:W-:Y:S01]  /*4a960*/  IMAD.MOV.U32 R182, RZ, RZ, R208 ;  /* 0x000000ffffb67224 */ /* 0x000fe200078e00d0 */
[----:B------:R-:W-:Y:S01]  /*4a970*/  MOV R183, R210 ;  /* 0x000000d200b77202 */ /* 0x000fe20000000f00 */
[----:B------:R-:W-:Y:S01]  /*4a980*/  IMAD.MOV.U32 R176, RZ, RZ, R144 ;  /* 0x000000ffffb07224 */ /* 0x000fe200078e0090 */
[----:B------:R-:W-:Y:S01]  /*4a990*/  MOV R178, R80 ;  /* 0x0000005000b27202 */ /* 0x000fe20000000f00 */
[----:B------:R-:W-:-:S02]  /*4a9a0*/  IMAD.MOV.U32 R177, RZ, RZ, R146 ;  /* 0x000000ffffb17224 */ /* 0x000fc400078e0092 */
[----:B------:R-:W-:Y:S01]  /*4a9b0*/  IMAD.MOV.U32 R179, RZ, RZ, R82 ;  /* 0x000000ffffb37224 */ /* 0x000fe200078e0052 */
[----:B---3--:R-:W-:Y:S01]  /*4a9c0*/  STSM.16.M88.4 [R0], R160 ;  /* 0x000000a000007844 */ /* 0x008fe20000000200 */
[----:B------:R-:W-:Y:S06]  /*4a9d0*/  BAR.SYNC.DEFER_BLOCKING 0x0 ;  /* 0x0000000000007b1d */ /* 0x000fec0000010000 */
[----:B------:R-:W3:Y:S02]  /*4a9e0*/  LDS.128 R168, [R252] ;  /* 0x00000000fca87984 */ /* 0x000ee40000000c00 */
[----:B------:R-:W-:Y:S06]  /*4a9f0*/  BAR.SYNC.DEFER_BLOCKING 0x0 ;  /* 0x0000000000007b1d */ /* 0x000fec0000010000 */
[----:B------:R-:W-:Y:S02]  /*4aa00*/  STSM.16.M88.4 [R0], R140 ;  /* 0x0000008c00007844 */ /* 0x000fe40000000200 */
[----:B------:R-:W-:Y:S06]  /*4aa10*/  BAR.SYNC.DEFER_BLOCKING 0x0 ;  /* 0x0000000000007b1d */ /* 0x000fec0000010000 */
[----:B------:R-:W3:Y:S02]  /*4aa20*/  LDS.128 R160, [R252] ;  /* 0x00000000fca07984 */ /* 0x000ee40000000c00 */
[----:B------:R-:W-:Y:S06]  /*4aa30*/  BAR.SYNC.DEFER_BLOCKING 0x0 ;  /* 0x0000000000007b1d */ /* 0x000fec0000010000 */
[----:B--2---:R-:W-:Y:S02]  /*4aa40*/  STSM.16.M88.4 [R0], R188 ;  /* 0x000000bc00007844 */ /* 0x004fe40000000200 */
[----:B------:R-:W-:Y:S06]  /*4aa50*/  BAR.SYNC.DEFER_BLOCKING 0x0 ;  /* 0x0000000000007b1d */ /* 0x000fec0000010000 */
[----:B------:R-:W2:Y:S02]  /*4aa60*/  LDS.128 R140, [R252] ;  /* 0x00000000fc8c7984 */ /* 0x000ea40000000c00 */
[----:B------:R-:W-:Y:S06]  /*4aa70*/  BAR.SYNC.DEFER_BLOCKING 0x0 ;  /* 0x0000000000007b1d */ /* 0x000fec0000010000 */
[----:B----4-:R-:W-:Y:S02]  /*4aa80*/  STSM.16.M88.4 [R0], R76 ;  /* 0x0000004c00007844 */ /* 0x010fe40000000200 */
[----:B------:R-:W-:Y:S06]  /*4aa90*/  BAR.SYNC.DEFER_BLOCKING 0x0 ;  /* 0x0000000000007b1d */ /* 0x000fec0000010000 */
[----:B------:R-:W4:Y:S02]  /*4aaa0*/  LDS.128 R76, [R252] ;  /* 0x00000000fc4c7984 */ /* 0x000f240000000c00 */
[----:B------:R-:W-:Y:S06]  /*4aab0*/  BAR.SYNC.DEFER_BLOCKING 0x0 ;  /* 0x0000000000007b1d */ /* 0x000fec0000010000 */
[----:B------:R-:W-:Y:S02]  /*4aac0*/  STSM.16.M88.4 [R0], R180 ;  /* 0x000000b400007844 */ /* 0x000fe40000000200 */
[----:B------:R-:W-:Y:S06]  /*4aad0*/  BAR.SYNC.DEFER_BLOCKING 0x0 ;  /* 0x0000000000007b1d */ /* 0x000fec0000010000 */
[----:B------:R-:W4:Y:S02]  /*4aae0*/  LDS.128 R180, [R252] ;  /* 0x00000000fcb47984 */ /* 0x000f240000000c00 */
[----:B------:R-:W-:Y:S06]  /*4aaf0*/  BAR.SYNC.DEFER_BLOCKING 0x0 ;  /* 0x0000000000007b1d */ /* 0x000fec0000010000 */
[----:B------:R1:W-:Y:S02]  /*4ab00*/  STSM.16.M88.4 [R0], R176 ;  /* 0x000000b000007844 */ /* 0x0003e40000000200 */
[----:B------:R-:W-:Y:S06]  /*4ab10*/  BAR.SYNC.DEFER_BLOCKING 0x0 ;  /* 0x0000000000007b1d */ /* 0x000fec0000010000 */
[----:B-1----:R-:W3:Y:S04]  /*4ab20*/  LDL.LU R176, [R1+0x4e4] ;  /* 0x0004e40001b07983 */ /* 0x002ee80000300800 */
[----:B------:R-:W3:Y:S04]  /*4ab30*/  LDL.LU R177, [R1+0x4ec] ;  /* 0x0004ec0001b17983 */ /* 0x000ee80000300800 */
[----:B------:R-:W3:Y:S04]  /*4ab40*/  LDL.LU R178, [R1+0x3e4] ;  /* 0x0003e40001b27983 */ /* 0x000ee80000300800 */
[----:B------:R-:W3:Y:S04]  /*4ab50*/  LDL.LU R179, [R1+0x3ec] ;  /* 0x0003ec0001b37983 */ /* 0x000ee80000300800 */
[----:B------:R-:W2:Y:S04]  /*4ab60*/  LDL.LU R188, [R1+0x2e4] ;  /* 0x0002e40001bc7983 */ /* 0x000ea80000300800 */
[----:B------:R-:W2:Y:S04]  /*4ab70*/  LDL.LU R189, [R1+0x2ec] ;  /* 0x0002ec0001bd7983 */ /* 0x000ea80000300800 */
[----:B------:R-:W2:Y:S04]  /*4ab80*/  LDL.LU R190, [R1+0x1e4] ;  /* 0x0001e40001be7983 */ /* 0x000ea80000300800 */
[----:B------:R-:W2:Y:S04]  /*4ab90*/  LDL.LU R191, [R1+0x1ec] ;  /* 0x0001ec0001bf7983 */ /* 0x000ea80000300800 */
[----:B------:R-:W1:Y:S01]  /*4aba0*/  LDS.128 R192, [R252] ;  /* 0x00000000fcc07984 */ /* 0x000e620000000c00 */
        /* <DEDUP_REMOVED lines=9> */
[----:B--2---:R2:W-:Y:S02]  /*4ac40*/  STSM.16.M88.4 [R0], R188 ;  /* 0x000000bc00007844 */ /* 0x0045e40000000200 */
[----:B------:R-:W-:Y:S06]  /*4ac50*/  BAR.SYNC.DEFER_BLOCKING 0x0 ;  /* 0x0000000000007b1d */ /* 0x000fec0000010000 */
[----:B--2---:R-:W2:Y:S04]  /*4ac60*/  LDL.LU R188, [R1+0xe4] ;  /* 0x0000e40001bc7983 */ /* 0x004ea80000300800 */
[----:B------:R-:W2:Y:S01]  /*4ac70*/  LDL.LU R189, [R1+0xec] ;  /* 0x0000ec0001bd7983 */ /* 0x000ea20000300800 */
[----:B------:R-:W-:Y:S01]  /*4ac80*/  IMAD.MOV.U32 R190, RZ, RZ, R209 ;  /* 0x000000ffffbe7224 */ /* 0x000fe200078e00d1 */
[----:B------:R-:W-:-:S02]  /*4ac90*/  MOV R191, R211 ;  /* 0x000000d300bf7202 */ /* 0x000fc40000000f00 */
[----:B------:R-:W4:Y:S04]  /*4aca0*/  LDL.LU R208, [R1+0x4f0] ;  /* 0x0004f00001d07983 */ /* 0x000f280000300800 */
[----:B------:R-:W4:Y:S04]  /*4acb0*/  LDL.LU R209, [R1+0x4f8] ;  /* 0x0004f80001d17983 */ /* 0x000f280000300800 */
[----:B------:R-:W4:Y:S04]  /*4acc0*/  LDL.LU R210, [R1+0x3f0] ;  /* 0x0003f00001d27983 */ /* 0x000f280000300800 */
[----:B------:R-:W4:Y:S04]  /*4acd0*/  LDL.LU R211, [R1+0x3f8] ;  /* 0x0003f80001d37983 */ /* 0x000f280000300800 */
        /* <DEDUP_REMOVED lines=26> */
[----:B------:R-:W4:Y:S01]  /*4ae80*/  LDS.128 R144, [R252] ;  /* 0x00000000fc907984 */ /* 0x000f220000000c00 */
[----:B------:R-:W-:Y:S01]  /*4ae90*/  IMAD.MOV.U32 R82, RZ, RZ, R212 ;  /* 0x000000ffff527224 */ /* 0x000fe200078e00d4 */
[----:B------:R-:W-:Y:S01]  /*4aea0*/  MOV R83, R214 ;  /* 0x000000d600537202 */ /* 0x000fe20000000f00 */
[----:B------:R-:W-:Y:S06]  /*4aeb0*/  BAR.SYNC.DEFER_BLOCKING 0x0 ;  /* 0x0000000000007b1d */ /* 0x000fec0000010000 */
[----:B---3--:R3:W-:Y:S02]  /*4aec0*/  STSM.16.M88.4 [R0], R80 ;  /* 0x0000005000007844 */ /* 0x0087e40000000200 */
[----:B------:R-:W-:Y:S06]  /*4aed0*/  BAR.SYNC.DEFER_BLOCKING 0x0 ;  /* 0x0000000000007b1d */ /* 0x000fec0000010000 */
[----:B------:R-:W4:Y:S01]  /*4aee0*/  LDS.128 R216, [R252] ;  /* 0x00000000fcd87984 */ /* 0x000f220000000c00 */
[----:B---3--:R-:W-:Y:S01]  /*4aef0*/  IMAD.MOV.U32 R80, RZ, RZ, R148 ;  /* 0x000000ffff507224 */ /* 0x008fe200078e0094 */
[----:B------:R-:W-:Y:S01]  /*4af00*/  MOV R82, R84 ;  /* 0x0000005400527202 */ /* 0x000fe20000000f00 */
[----:B------:R-:W-:-:S02]  /*4af10*/  IMAD.MOV.U32 R81, RZ, RZ, R150 ;  /* 0x000000ffff517224 */ /* 0x000fc400078e0096 */
[----:B------:R-:W-:Y:S01]  /*4af20*/  IMAD.MOV.U32 R83, RZ, RZ, R86 ;  /* 0x000000ffff537224 */ /* 0x000fe200078e0056 */
[----:B------:R-:W-:Y:S06]  /*4af30*/  BAR.SYNC.DEFER_BLOCKING 0x0 ;  /* 0x0000000000007b1d */ /* 0x000fec0000010000 */
[----:B------:R-:W-:Y:S02]  /*4af40*/  STSM.16.M88.4 [R0], R80 ;  /* 0x0000005000007844 */ /* 0x000fe40000000200 */
[----:B------:R-:W-:Y:S06]  /*4af50*/  BAR.SYNC.DEFER_BLOCKING 0x0 ;  /* 0x0000000000007b1d */ /* 0x000fec0000010000 */
[----:B------:R-:W3:Y:S02]  /*4af60*/  LDS.128 R80, [R252] ;  /* 0x00000000fc507984 */ /* 0x000ee40000000c00 */
[----:B------:R-:W-:Y:S06]  /*4af70*/  BAR.SYNC.DEFER_BLOCKING 0x0 ;  /* 0x0000000000007b1d */ /* 0x000fec0000010000 */
[----:B--2---:R2:W-:Y:S02]  /*4af80*/  STSM.16.M88.4 [R0], R208 ;  /* 0x000000d000007844 */ /* 0x0045e40000000200 */
[----:B------:R-:W-:Y:S06]  /*4af90*/  BAR.SYNC.DEFER_BLOCKING 0x0 ;  /* 0x0000000000007b1d */ /* 0x000fec0000010000 */
[----:B--2---:R-:W2:Y:S04]  /*4afa0*/  LDL.LU R208, [R1+0x2f4] ;  /* 0x0002f40001d07983 */ /* 0x004ea80000300800 */
[----:B------:R-:W2:Y:S04]  /*4afb0*/  LDL.LU R209, [R1+0x2fc] ;  /* 0x0002fc0001d17983 */ /* 0x000ea80000300800 */
[----:B------:R-:W2:Y:S04]  /*4afc0*/  LDL.LU R210, [R1+0x1f4] ;  /* 0x0001f40001d27983 */ /* 0x000ea80000300800 */
[----:B------:R-:W2:Y:S04]  /*4afd0*/  LDL.LU R211, [R1+0x1fc] ;  /* 0x0001fc0001d37983 */ /* 0x000ea80000300800 */
[----:B------:R-:W3:Y:S01]  /*4afe0*/  LDS.128 R224, [R252] ;  /* 0x00000000fce07984 */ /* 0x000ee20000000c00 */
[----:B------:R-:W-:Y:S06]  /*4aff0*/  BAR.SYNC.DEFER_BLOCKING 0x0 ;  /* 0x0000000000007b1d */ /* 0x000fec0000010000 */
[----:B--2---:R2:W-:Y:S04]  /*4b000*/  STSM.16.M88.4 [R0], R208 ;  /* 0x000000d000007844 */ /* 0x0045e80000000200 */
[----:B--2---:R-:W2:Y:S04]  /*4b010*/  LDL.LU R208, [R1+0xf4] ;  /* 0x0000f40001d07983 */ /* 0x004ea80000300800 */
[----:B------:R-:W2:Y:S01]  /*4b020*/  LDL.LU R209, [R1+0xfc] ;  /* 0x0000fc0001d17983 */ /* 0x000ea20000300800 */
[----:B------:R-:W-:Y:S01]  /*4b030*/  MOV R210, R213 ;  /* 0x000000d500d27202 */ /* 0x000fe20000000f00 */
[----:B------:R-:W-:Y:S01]  /*4b040*/  IMAD.MOV.U32 R211, RZ, RZ, R215 ;  /* 0x000000ffffd37224 */ /* 0x000fe200078e00d7 */
[----:B------:R-:W-:Y:S01]  /*4b050*/  BAR.SYNC.DEFER_BLOCKING 0x0 ;  /* 0x0000000000007b1d */ /* 0x000fe20000010000 */
[C---:B------:R-:W-:Y:S01]  /*4b060*/  IMAD R86, R8.reuse, R240, RZ ;  /* 0x000000f008567224 */ /* 0x040fe200078e02ff */
[----:B------:R-:W-:Y:S01]  /*4b070*/  MOV R148, R149 ;  /* 0x0000009500947202 */ /* 0x000fe20000000f00 */
[----:B------:R-:W-:Y:S01]  /*4b080*/  IMAD.MOV.U32 R150, RZ, RZ, R85 ;  /* 0x000000ffff967224 */ /* 0x000fe200078e0055 */
[----:B------:R-:W-:-:S02]  /*4b090*/  ISETP.GE.AND P1, PT, R8, UR4, PT ;  /* 0x0000000408007c0c */ /* 0x000fc4000bf26270 */
[----:B------:R-:W-:Y:S01]  /*4b0a0*/  ISETP.GE.AND P0, PT, R3, UR5, PT ;  /* 0x0000000503007c0c */ /* 0x000fe2000bf06270 */
[----:B------:R-:W4:Y:S04]  /*4b0b0*/  LDL.LU R249, [R1+0x510] ;  /* 0x0005100001f97983 */ /* 0x000f280000300800 */
[----:B------:R-:W3:Y:S01]  /*4b0c0*/  LDS.128 R212, [R252] ;  /* 0x00000000fcd47984 */ /* 0x000ee20000000c00 */
[C---:B------:R-:W-:Y:S02]  /*4b0d0*/  IMAD R84, R240.reuse, 0x80, R86 ;  /* 0x00000080f0547824 */ /* 0x040fe400078e0256 */
[----:B------:R-:W-:Y:S01]  /*4b0e0*/  IMAD.MOV.U32 R149, RZ, RZ, R151 ;  /* 0x000000ffff957224 */ /* 0x000fe200078e0097 */
[----:B------:R-:W-:Y:S01]  /*4b0f0*/  BAR.SYNC.DEFER_BLOCKING 0x0 ;  /* 0x0000000000007b1d */ /* 0x000fe20000010000 */
[----:B------:R-:W-:Y:S01]  /*4b100*/  IMAD R2, R240, 0x80, R84 ;  /* 0x00000080f0027824 */ /* 0x000fe200078e0254 */
[----:B------:R-:W-:-:S02]  /*4b110*/  MOV R151, R87 ;  /* 0x0000005700977202 */ /* 0x000fc40000000f00 */
[----:B------:R-:W-:Y:S02]  /*4b120*/  ISETP.LT.AND P1, PT, R3, UR25, !P1 ;  /* 0x0000001903007c0c */ /* 0x000fe4000cf21270 */
[----:B------:R-:W-:Y:S01]  /*4b130*/  ULDC.64 UR4, c[0x0][0x228] ;  /* 0x00008a0000047ab9 */ /* 0x000fe20000000a00 */
[----:B------:R-:W3:Y:S01]  /*4b140*/  LDL.LU R239, [R1+0x200] ;  /* 0x0002000001ef7983 */ /* 0x000ee20000300800 */
[----:B------:R-:W-:Y:S01]  /*4b150*/  ISETP.LT.AND P6, PT, R11, UR4, !P0 ;  /* 0x000000040b007c0c */ /* 0x000fe2000c7c1270 */
[----:B------:R-:W-:Y:S02]  /*4b160*/  ULDC UR4, c[0x0][0x22c] ;  /* 0x00008b0000047ab9 */ /* 0x000fe40000000800 */
[----:B------:R-:W3:Y:S04]  /*4b170*/  LDL.LU R251, [R1+0x100] ;  /* 0x0001000001fb7983 */ /* 0x000ee80000300800 */
[----:B------:R-:W3:Y:S04]  /*4b180*/  LDL.LU R238, [R1+0x4] ;  /* 0x0000040001ee7983 */ /* 0x000ee80000300800 */
[----:B------:R-:W3:Y:S04]  /*4b190*/  LDL.LU R250, [R1] ;  /* 0x0000000001fa7983 */ /* 0x000ee80000300800 */
[----:B--2---:R2:W-:Y:S01]  /*4b1a0*/  STSM.16.M88.4 [R0], R208 ;  /* 0x000000d000007844 */ /* 0x0045e20000000200 */
[----:B------:R-:W-:Y:S01]  /*4b1b0*/  BAR.SYNC.DEFER_BLOCKING 0x0 ;  /* 0x0000000000007b1d */ /* 0x000fe20000010000 */
[----:B--2---:R-:W-:-:S02]  /*4b1c0*/  LEA R210, P5, R86, UR6, 0x2 ;  /* 0x0000000656d27c11 */ /* 0x004fc4000f8a10ff */
[----:B------:R-:W-:Y:S02]  /*4b1d0*/  LEA R208, P4, R84, UR6, 0x2 ;  /* 0x0000000654d07c11 */ /* 0x000fe4000f8810ff */
[----:B------:R-:W-:Y:S02]  /*4b1e0*/  LEA.HI.X.SX32 R211, R86, UR7, 0x2, P5 ;  /* 0x0000000756d37c11 */ /* 0x000fe4000a8f16ff */
[----:B------:R-:W-:Y:S02]  /*4b1f0*/  LEA.HI.X.SX32 R209, R84, UR7, 0x2, P4 ;  /* 0x0000000754d17c11 */ /* 0x000fe4000a0f16ff */
[----:B------:R-:W2:Y:S01]  /*4b200*/  LDS.128 R84, [R252] ;  /* 0x00000000fc547984 */ /* 0x000ea20000000c00 */
[----:B------:R-:W-:Y:S06]  /*4b210*/  BAR.SYNC.DEFER_BLOCKING 0x0 ;  /* 0x0000000000007b1d */ /* 0x000fec0000010000 */
[----:B------:R1:W-:Y:S02]  /*4b220*/  STSM.16.M88.4 [R0], R148 ;  /* 0x0000009400007844 */ /* 0x0003e40000000200 */
[----:B-1----:R-:W-:Y:S01]  /*4b230*/  IMAD R0, R240, 0x80, R2 ;  /* 0x00000080f0007824 */ /* 0x002fe200078e0202 */
[----:B------:R-:W-:Y:S01]  /*4b240*/  BAR.SYNC.DEFER_BLOCKING 0x0 ;  /* 0x0000000000007b1d */ /* 0x000fe20000010000 */
[----:B------:R-:W-:-:S03]  /*4b250*/  IMAD.WIDE R240, R244, 0x4, R210 ;  /* 0x00000004f4f07825 */ /* 0x000fc600078e02d2 */
[----:B------:R-:W-:Y:S02]  /*4b260*/  LEA R148, P5, R0, UR6, 0x2 ;  /* 0x0000000600947c11 */ /* 0x000fe4000f8a10ff */
[----:B------:R-:W-:Y:S02]  /*4b270*/  LEA R150, P4, R2, UR6, 0x2 ;  /* 0x0000000602967c11 */ /* 0x000fe4000f8810ff */
[----:B------:R-:W-:Y:S01]  /*4b280*/  LEA.HI.X.SX32 R149, R0, UR7, 0x2, P5 ;  /* 0x0000000700957c11 */ /* 0x000fe2000a8f16ff */
[----:B------:R-:W-:Y:S01]  /*4b290*/  VIADD R0, R3, 0x3 ;  /* 0x0000000303007836 */ /* 0x000fe20000000000 */
[----:B------:R-:W-:Y:S01]  /*4b2a0*/  LEA.HI.X.SX32 R151, R2, UR7, 0x2, P4 ;  /* 0x0000000702977c11 */ /* 0x000fe2000a0f16ff */
[----:B------:R-:W-:Y:S01]  /*4b2b0*/  IMAD.WIDE R242, R244, 0x4, R208 ;  /* 0x00000004f4f27825 */ /* 0x000fe200078e02d0 */
[----:B------:R-:W-:Y:S01]  /*4b2c0*/  ISETP.LT.AND P4, PT, R10, UR14, !P0 ;  /* 0x0000000e0a007c0c */ /* 0x000fe2000c781270 */
[----:B------:R-:W-:Y:S01]  /*4b2d0*/  ULDC.64 UR6, c[0x0][0x228] ;  /* 0x00008a0000067ab9 */ /* 0x000fe20000000a00 */
[----:B------:R1:W-:Y:S01]  /*4b2e0*/  @P1 STG.E desc[UR8][R240.64], R246 ;  /* 0x000000f6f0001986 */ /* 0x0003e2000c101908 */
[----:B------:R-:W-:Y:S01]  /*4b2f0*/  ISETP.LT.AND P1, PT, R9, UR12, !P0 ;  /* 0x0000000c09007c0c */ /* 0x000fe2000c721270 */
[----:B------:R-:W-:Y:S01]  /*4b300*/  ULDC UR12, c[0x0][0x228] ;  /* 0x00008a00000c7ab9 */ /* 0x000fe20000000800 */
[----:B------:R-:W-:Y:S01]  /*4b310*/  ISETP.GE.AND P0, PT, R0, UR4, PT ;  /* 0x0000000400007c0c */ /* 0x000fe2000bf06270 */
[----:B------:R3:W-:Y:S01]  /*4b320*/  @P6 STG.E desc[UR8][R242.64], R245 ;  /* 0x000000f5f2006986 */ /* 0x0007e2000c101908 */
[----:B------:R-:W-:Y:S01]  /*4b330*/  ISETP.LT.AND P5, PT, R8, UR10, !P3 ;  /* 0x0000000a08007c0c */ /* 0x000fe2000dfa1270 */
[----:B------:R-:W-:Y:S01]  /*4b340*/  ULDC UR4, c[0x0][0x22c] ;  /* 0x00008b0000047ab9 */ /* 0x000fe20000000800 */
[C---:B------:R-:W-:Y:S01]  /*4b350*/  IADD3 R2, R244.reuse, UR28, RZ ;  /* 0x0000001cf4027c10 */ /* 0x040fe2000fffe0ff */
[----:B------:R-:W2:Y:S01]  /*4b360*/  LDL.LU R0, [R1+0x300] ;  /* 0x0003000001007983 */ /* 0x000ea20000300800 */
[----:B------:R-:W-:Y:S01]  /*4b370*/  ULDC UR14, c[0x0][0x228] ;  /* 0x00008a00000e7ab9 */ /* 0x000fe20000000800 */
[----:B-1----:R-:W-:Y:S01]  /*4b380*/  IMAD.WIDE R240, R244, 0x4, R150 ;  /* 0x00000004f4f07825 */ /* 0x002fe200078e0296 */
[----:B------:R-:W-:Y:S01]  /*4b390*/  ISETP.LT.AND P6, PT, R11, UR6, !P3 ;  /* 0x000000060b007c0c */ /* 0x000fe2000dfc1270 */
[----:B------:R-:W-:Y:S01]  /*4b3a0*/  ULDC UR6, c[0x0][0x228] ;  /* 0x00008a0000067ab9 */ /* 0x000fe20000000800 */
[----:B------:R-:W-:-:S02]  /*4b3b0*/  ULDC UR10, c[0x0][0x228] ;  /* 0x00008a00000a7ab9 */ /* 0x000fc40000000800 */
[----:B----4-:R1:W-:Y:S01]  /*4b3c0*/  @P4 STG.E desc[UR8][R240.64], R249 ;  /* 0x000000f9f0004986 */ /* 0x0103e2000c101908 */
[----:B------:R-:W-:Y:S01]  /*4b3d0*/  ISETP.LT.AND P4, PT, R10, UR22, !P3 ;  /* 0x000000160a007c0c */ /* 0x000fe2000df81270 */
[----:B---3--:R-:W-:-:S04]  /*4b3e0*/  IMAD.WIDE R242, R244, 0x4, R148 ;  /* 0x00000004f4f27825 */ /* 0x008fc800078e0294 */
[----:B------:R-:W-:-:S04]  /*4b3f0*/  IMAD.WIDE R244, R2, 0x4, R210 ;  /* 0x0000000402f47825 */ /* 0x000fc800078e02d2 */
[----:B-1----:R-:W-:Y:S01]  /*4b400*/  VIADD R240, R3, 0x4 ;  /* 0x0000000403f07836 */ /* 0x002fe20000000000 */
[----:B------:R-:W3:Y:S01]  /*4b410*/  LDL.LU R249, [R1+0x1d28] ;  /* 0x001d280001f97983 */ /* 0x000ee20000300800 */
[----:B------:R-:W-:-:S03]  /*4b420*/  IMAD.WIDE R246, R2, 0x4, R208 ;  /* 0x0000000402f67825 */ /* 0x000fc600078e02d0 */
[----:B--2---:R1:W-:Y:S01]  /*4b430*/  @P1 STG.E desc[UR8][R242.64], R0 ;  /* 0x00000000f2001986 */ /* 0x0043e2000c101908 */
[----:B------:R-:W-:Y:S01]  /*4b440*/  ISETP.GE.AND P1, PT, R240, UR4, PT ;  /* 0x00000004f0007c0c */ /* 0x000fe2000bf26270 */
[----:B------:R-:W-:Y:S01]  /*4b450*/  IMAD.WIDE R240, R2, 0x4, R150 ;  /* 0x0000000402f07825 */ /* 0x000fe200078e0296 */
[----:B------:R-:W-:Y:S01]  /*4b460*/  ISETP.LT.AND P3, PT, R9, UR20, !P3 ;  /* 0x0000001409007c0c */ /* 0x000fe2000df61270 */
[----:B------:R2:W-:Y:S01]  /*4b470*/  @P5 STG.E desc[UR8][R244.64], R239 ;  /* 0x000000eff4005986 */ /* 0x0005e2000c101908 */
[----:B------:R-:W-:-:S03]  /*4b480*/  ULDC UR4, c[0x0][0x228] ;  /* 0x00008a0000047ab9 */ /* 0x000fc60000000800 */
[----:B------:R4:W-:Y:S01]  /*4b490*/  @P6 STG.E desc[UR8][R246.64], R251 ;  /* 0x000000fbf6006986 */ /* 0x0009e2000c101908 */
[----:B-1----:R-:W-:-:S03]  /*4b4a0*/  VIADD R0, R2, UR28 ;  /* 0x0000001c02007c36 */ /* 0x002fc60008000000 */
[----:B------:R1:W-:Y:S01]  /*4b4b0*/  @P4 STG.E desc[UR8][R240.64], R250 ;  /* 0x000000faf0004986 */ /* 0x0003e2000c101908 */
[----:B------:R-:W-:-:S03]  /*4b4c0*/  IMAD.WIDE R242, R2, 0x4, R148 ;  /* 0x0000000402f27825 */ /* 0x000fc600078e0294 */
[----:B--2---:R-:W2:Y:S04]  /*4b4d0*/  LDL.LU R239, [R1+0x514] ;  /* 0x0005140001ef7983 */ /* 0x004ea80000300800 */
[----:B----4-:R-:W4:Y:S04]  /*4b4e0*/  LDL.LU R251, [R1+0x304] ;  /* 0x0003040001fb7983 */ /* 0x010f280000300800 */
[----:B------:R-:W3:Y:S04]  /*4b4f0*/  LDL.LU R2, [R1+0x524] ;  /* 0x0005240001027983 */ /* 0x000ee80000300800 */
[----:B-1----:R-:W4:Y:S04]  /*4b500*/  LDL.LU R250, [R1+0x1d24] ;  /* 0x001d240001fa7983 */ /* 0x002f280000300800 */
[----:B------:R-:W2:Y:S01]  /*4b510*/  LDL.LU R241, [R1+0x504] ;  /* 0x0005040001f17983 */ /* 0x000ea20000300800 */
[----:B------:R-:W-:-:S02]  /*4b520*/  ISETP.LT.AND P5, PT, R8, UR18, !P2 ;  /* 0x0000001208007c0c */ /* 0x000fc4000d7a1270 */
[----:B------:R-:W-:Y:S02]  /*4b530*/  ISETP.LT.AND P6, PT, R11, UR16, !P2 ;  /* 0x000000100b007c0c */ /* 0x000fe4000d7c1270 */
[----:B------:R-:W-:Y:S01]  /*4b540*/  ISETP.LT.AND P4, PT, R10, UR26, !P2 ;  /* 0x0000001a0a007c0c */ /* 0x000fe2000d781270 */
[C---:B------:R-:W-:Y:S01]  /*4b550*/  IMAD.WIDE R244, R0.reuse, 0x4, R210 ;  /* 0x0000000400f47825 */ /* 0x040fe200078e02d2 */
[----:B------:R1:W-:Y:S03]  /*4b560*/  @P3 STG.E desc[UR8][R242.64], R248 ;  /* 0x000000f8f2003986 */ /* 0x0003e6000c101908 */
[----:B------:R-:W-:-:S04]  /*4b570*/  IMAD.WIDE R246, R0, 0x4, R208 ;  /* 0x0000000400f67825 */ /* 0x000fc800078e02d0 */
[----:B-1----:R-:W-:Y:S01]  /*4b580*/  VIADD R248, R3, 0x5 ;  /* 0x0000000503f87836 */ /* 0x002fe20000000000 */
[----:B--2---:R1:W-:Y:S01]  /*4b590*/  @P5 STG.E desc[UR8][R244.64], R241 ;  /* 0x000000f1f4005986 */ /* 0x0043e2000c101908 */
[----:B------:R-:W-:Y:S01]  /*4b5a0*/  ISETP.LT.AND P5, PT, R11, UR4, !P0 ;  /* 0x000000040b007c0c */ /* 0x000fe2000c7a1270 */
[----:B------:R-:W-:Y:S02]  /*4b5b0*/  ULDC UR4, c[0x0][0x22c] ;  /* 0x00008b0000047ab9 */ /* 0x000fe40000000800 */
[----:B---3--:R2:W-:Y:S01]  /*4b5c0*/  @P6 STG.E desc[UR8][R246.64], R2 ;  /* 0x00000002f6006986 */ /* 0x0085e2000c101908 */
[C---:B-1----:R-:W-:Y:S01]  /*4b5d0*/  IMAD.WIDE R240, R0.reuse, 0x4, R150 ;  /* 0x0000000400f07825 */ /* 0x042fe200078e0296 */
[----:B--2---:R-:W-:-:S04]  /*4b5e0*/  IADD3 R2, R0, UR28, RZ ;  /* 0x0000001c00027c10 */ /* 0x004fc8000fffe0ff */
[----:B------:R1:W-:Y:S01]  /*4b5f0*/  @P4 STG.E desc[UR8][R240.64], R239 ;  /* 0x000000eff0004986 */ /* 0x0003e2000c101908 */
[----:B------:R-:W-:Y:S01]  /*4b600*/  ISETP.GE.AND P4, PT, R248, UR4, PT ;  /* 0x00000004f8007c0c */ /* 0x000fe2000bf86270 */
[----:B------:R-:W-:Y:S02]  /*4b610*/  ULDC UR4, c[0x0][0x228] ;  /* 0x00008a0000047ab9 */ /* 0x000fe40000000800 */
[----:B-1----:R-:W2:Y:S01]  /*4b620*/  LDL.LU R239, [R1+0x518] ;  /* 0x0005180001ef7983 */ /* 0x002ea20000300800 */
[----:B------:R-:W-:-:S03]  /*4b630*/  IMAD.WIDE R240, R0, 0x4, R148 ;  /* 0x0000000400f07825 */ /* 0x000fc600078e0294 */
[----:B------:R-:W3:Y:S04]  /*4b640*/  LDL.LU R0, [R1+0x104] ;  /* 0x0001040001007983 */ /* 0x000ee80000300800 */
[----:B------:R-:W2:Y:S01]  /*4b650*/  LDL.LU R248, [R1+0x204] ;  /* 0x0002040001f87983 */ /* 0x000ea20000300800 */
[----:B------:R-:W-:Y:S01]  /*4b660*/  ISETP.LT.AND P3, PT, R8, UR24, !P0 ;  /* 0x0000001808007c0c */ /* 0x000fe2000c761270 */
[----:B------:R-:W-:Y:S02]  /*4b670*/  ULDC.64 UR24, c[0x0][0x228] ;  /* 0x00008a0000187ab9 */ /* 0x000fe40000000a00 */
[----:B------:R-:W-:Y:S01]  /*4b680*/  ISETP.LT.AND P2, PT, R9, UR24, !P2 ;  /* 0x0000001809007c0c */ /* 0x000fe2000d741270 */
[----:B------:R-:W-:Y:S01]  /*4b690*/  IMAD.WIDE R242, R2, 0x4, R210 ;  /* 0x0000000402f27825 */ /* 0x000fe200078e02d2 */
[----:B------:R-:W-:Y:S01]  /*4b6a0*/  ISETP.LT.AND P6, PT, R10, UR6, !P0 ;  /* 0x000000060a007c0c */ /* 0x000fe2000c7c1270 */
[----:B------:R-:W-:-:S02]  /*4b6b0*/  ULDC UR6, c[0x0][0x228] ;  /* 0x00008a0000067ab9 */ /* 0x000fc40000000800 */
[----:B------:R-:W-:-:S08]  /*4b6c0*/  IMAD.WIDE R244, R2, 0x4, R208 ;  /* 0x0000000402f47825 */ /* 0x000fd000078e02d0 */
[----:B----4-:R1:W-:Y:S01]  /*4b6d0*/  @P2 STG.E desc[UR8][R240.64], R251 ;  /* 0x000000fbf0002986 */ /* 0x0103e2000c101908 */
[----:B------:R-:W-:-:S04]  /*4b6e0*/  IMAD.WIDE R246, R2, 0x4, R150 ;  /* 0x0000000402f67825 */ /* 0x000fc800078e0296 */
[----:B-1----:R-:W-:Y:S01]  /*4b6f0*/  VIADD R240, R3, 0x6 ;  /* 0x0000000603f07836 */ /* 0x002fe20000000000 */
[----:B------:R-:W4:Y:S04]  /*4b700*/  LDL.LU R251, [R1+0x1d20] ;  /* 0x001d200001fb7983 */ /* 0x000f280000300800 */
[----:B--2---:R-:W-:Y:S01]  /*4b710*/  @P3 STG.E desc[UR8][R242.64], R248 ;  /* 0x000000f8f2003986 */ /* 0x004fe2000c101908 */
[----:B------:R-:W-:Y:S01]  /*4b720*/  ISETP.LT.AND P3, PT, R9, UR4, !P0 ;  /* 0x0000000409007c0c */ /* 0x000fe2000c761270 */
[----:B------:R-:W-:Y:S02]  /*4b730*/  ULDC UR4, c[0x0][0x22c] ;  /* 0x00008b0000047ab9 */ /* 0x000fe40000000800 */
[----:B------:R-:W-:Y:S01]  /*4b740*/  ISETP.GE.AND P2, PT, R240, UR4, PT ;  /* 0x00000004f0007c0c */ /* 0x000fe2000bf46270 */
[----:B------:R-:W-:Y:S01]  /*4b750*/  IMAD.WIDE R240, R2, 0x4, R148 ;  /* 0x0000000402f07825 */ /* 0x000fe200078e0294 */
[----:B---3--:R1:W-:Y:S01]  /*4b760*/  @P5 STG.E desc[UR8][R244.64], R0 ;  /* 0x00000000f4005986 */ /* 0x0083e2000c101908 */
[----:B------:R-:W-:Y:S01]  /*4b770*/  ISETP.LT.AND P0, PT, R8, UR6, !P1 ;  /* 0x0000000608007c0c */ /* 0x000fe2000cf01270 */
[----:B------:R-:W-:Y:S01]  /*4b780*/  ULDC UR4, c[0x0][0x22c] ;  /* 0x00008b0000047ab9 */ /* 0x000fe20000000800 */
[----:B-1----:R-:W-:Y:S01]  /*4b790*/  IADD3 R0, R2, UR28, RZ ;  /* 0x0000001c02007c10 */ /* 0x002fe2000fffe0ff */
[----:B------:R1:W-:Y:S01]  /*4b7a0*/  @P6 STG.E desc[UR8][R246.64], R238 ;  /* 0x000000eef6006986 */ /* 0x0003e2000c101908 */
[----:B------:R-:W-:Y:S01]  /*4b7b0*/  ISETP.LT.AND P5, PT, R11, UR10, !P1 ;  /* 0x0000000a0b007c0c */ /* 0x000fe2000cfa1270 */
[----:B------:R-:W-:Y:S01]  /*4b7c0*/  VIADD R248, R3, 0x7 ;  /* 0x0000000703f87836 */ /* 0x000fe20000000000 */
[----:B------:R-:W-:Y:S01]  /*4b7d0*/  ULDC UR6, c[0x0][0x228] ;  /* 0x00008a0000067ab9 */ /* 0x000fe20000000800 */
[----:B------:R2:W-:Y:S04]  /*4b7e0*/  @P3 STG.E desc[UR8][R240.64], R249 ;  /* 0x000000f9f0003986 */ /* 0x0005e8000c101908 */
[----:B-1----:R-:W3:Y:S01]  /*4b7f0*/  LDL.LU R238, [R1+0x208] ;  /* 0x0002080001ee7983 */ /* 0x002ee20000300800 */
[----:B------:R-:W-:Y:S01]  /*4b800*/  ISETP.LT.AND P6, PT, R10, UR12, !P1 ;  /* 0x0000000c0a007c0c */ /* 0x000fe2000cfc1270 */
[----:B------:R-:W-:-:S04]  /*4b810*/  IMAD.WIDE R242, R0, 0x4, R210 ;  /* 0x0000000400f27825 */ /* 0x000fc800078e02d2 */
[C---:B------:R-:W-:Y:S01]  /*4b820*/  IMAD.WIDE R244, R0.reuse, 0x4, R208 ;  /* 0x0000000400f47825 */ /* 0x040fe200078e02d0 */
[----:B------:R-:W4:Y:S03]  /*4b830*/  LDL.LU R2, [R1+0x528] ;  /* 0x0005280001027983 */ /* 0x000f260000300800 */
[----:B------:R-:W-:Y:S01]  /*4b840*/  IMAD.WIDE R246, R0, 0x4, R150 ;  /* 0x0000000400f67825 */ /* 0x000fe200078e0296 */
[----:B--2---:R-:W2:Y:S01]  /*4b850*/  LDL.LU R241, [R1+0x508] ;  /* 0x0005080001f17983 */ /* 0x004ea20000300800 */
[----:B------:R-:W-:Y:S01]  /*4b860*/  ISETP.GE.AND P3, PT, R248, UR4, PT ;  /* 0x00000004f8007c0c */ /* 0x000fe2000bf66270 */
[----:B------:R-:W-:Y:S01]  /*4b870*/  ULDC UR4, c[0x0][0x228] ;  /* 0x00008a0000047ab9 */ /* 0x000fe20000000800 */
[----:B------:R-:W-:Y:S01]  /*4b880*/  ULDC UR10, c[0x0][0x228] ;  /* 0x00008a00000a7ab9 */ /* 0x000fe20000000800 */
[----:B------:R-:W3:Y:S01]  /*4b890*/  LDL.LU R249, [R1+0x308] ;  /* 0x0003080001f97983 */ /* 0x000ee20000300800 */
[----:B------:R-:W-:-:S03]  /*4b8a0*/  ULDC UR12, c[0x0][0x228] ;  /* 0x00008a00000c7ab9 */ /* 0x000fc60000000800 */
[----:B------:R-:W3:Y:S01]  /*4b8b0*/  LDL.LU R248, [R1+0x8] ;  /* 0x0000080001f87983 */ /* 0x000ee20000300800 */
[----:B------:R-:W-:Y:S01]  /*4b8c0*/  ISETP.LT.AND P1, PT, R9, UR4, !P1 ;  /* 0x0000000409007c0c */ /* 0x000fe2000cf21270 */
[----:B------:R-:W-:Y:S02]  /*4b8d0*/  ULDC UR4, c[0x0][0x228] ;  /* 0x00008a0000047ab9 */ /* 0x000fe40000000800 */
[----:B--2---:R-:W-:Y:S04]  /*4b8e0*/  @P0 STG.E desc[UR8][R242.64], R241 ;  /* 0x000000f1f2000986 */ /* 0x004fe8000c101908 */
[----:B----4-:R-:W-:Y:S04]  /*4b8f0*/  @P5 STG.E desc[UR8][R244.64], R2 ;  /* 0x00000002f4005986 */ /* 0x010fe8000c101908 */
[----:B------:R1:W-:Y:S04]  /*4b900*/  @P6 STG.E desc[UR8][R246.64], R239 ;  /* 0x000000eff6006986 */ /* 0x0003e8000c101908 */
[----:B-1----:R-:W2:Y:S04]  /*4b910*/  LDL.LU R247, [R1+0x108] ;  /* 0x0001080001f77983 */ /* 0x002ea80000300800 */
[----:B------:R-:W4:Y:S01]  /*4b920*/  LDL.LU R239, [R1+0x50c] ;  /* 0x00050c0001ef7983 */ /* 0x000f220000300800 */
[----:B------:R-:W-:-:S02]  /*4b930*/  ISETP.LT.AND P0, PT, R8, UR4, !P4 ;  /* 0x0000000408007c0c */ /* 0x000fc4000e701270 */
[C---:B------:R-:W-:Y:S01]  /*4b940*/  IADD3 R2, R0.reuse, UR28, RZ ;  /* 0x0000001c00027c10 */ /* 0x040fe2000fffe0ff */
[----:B------:R-:W-:Y:S01]  /*4b950*/  IMAD.WIDE R240, R0, 0x4, R148 ;  /* 0x0000000400f07825 */ /* 0x000fe200078e0294 */
[----:B------:R-:W-:Y:S01]  /*4b960*/  ULDC UR4, c[0x0][0x228] ;  /* 0x00008a0000047ab9 */ /* 0x000fe20000000800 */
[----:B------:R-:W-:Y:S01]  /*4b970*/  ISETP.LT.AND P6, PT, R11, UR6, !P4 ;  /* 0x000000060b007c0c */ /* 0x000fe2000e7c1270 */
[----:B------:R-:W-:Y:S01]  /*4b980*/  ULDC UR6, c[0x0][0x228] ;  /* 0x00008a0000067ab9 */ /* 0x000fe20000000800 */
[----:B------:R-:W-:Y:S01]  /*4b990*/  VIADD R244, R3, 0x8 ;  /* 0x0000000803f47836 */ /* 0x000fe20000000000 */
[----:B------:R-:W-:Y:S01]  /*4b9a0*/  ISETP.LT.AND P5, PT, R10, UR4, !P4 ;  /* 0x000000040a007c0c */ /* 0x000fe2000e7a1270 */
[----:B------:R-:W-:Y:S01]  /*4b9b0*/  IMAD.WIDE R242, R2, 0x4, R210 ;  /* 0x0000000402f27825 */ /* 0x000fe200078e02d2 */
[----:B------:R-:W-:Y:S01]  /*4b9c0*/  ULDC UR4, c[0x0][0x22c] ;  /* 0x00008b0000047ab9 */ /* 0x000fe20000000800 */
[----:B---3--:R1:W-:Y:S01]  /*4b9d0*/  @P1 STG.E desc[UR8][R240.64], R249 ;  /* 0x000000f9f0001986 */ /* 0x0083e2000c101908 */
[----:B------:R-:W-:Y:S01]  /*4b9e0*/  ISETP.GE.AND P1, PT, R244, UR4, PT ;  /* 0x00000004f4007c0c */ /* 0x000fe2000bf26270 */
[----:B------:R-:W-:Y:S01]  /*4b9f0*/  ULDC UR4, c[0x0][0x228] ;  /* 0x00008a0000047ab9 */ /* 0x000fe20000000800 */
[----:B------:R-:W-:Y:S01]  /*4ba00*/  ISETP.LT.AND P4, PT, R9, UR10, !P4 ;  /* 0x0000000a09007c0c */ /* 0x000fe2000e781270 */
[----:B------:R3:W-:Y:S01]  /*4ba10*/  @P0 STG.E desc[UR8][R242.64], R238 ;  /* 0x000000eef2000986 */ /* 0x0007e2000c101908 */
[----:B------:R-:W-:Y:S01]  /*4ba20*/  ISETP.LT.AND P0, PT, R8, UR4, !P2 ;  /* 0x0000000408007c0c */ /* 0x000fe2000d701270 */
[----:B------:R-:W-:Y:S01]  /*4ba30*/  IMAD.WIDE R244, R2, 0x4, R148 ;  /* 0x0000000402f47825 */ /* 0x000fe200078e0294 */
[----:B------:R-:W-:Y:S01]  /*4ba40*/  ULDC UR4, c[0x0][0x228] ;  /* 0x00008a0000047ab9 */ /* 0x000fe20000000800 */
[----:B------:R-:W-:-:S02]  /*4ba50*/  ULDC UR10, c[0x0][0x228] ;  /* 0x00008a00000a7ab9 */ /* 0x000fc40000000800 */
[C---:B-1----:R-:W-:Y:S01]  /*4ba60*/  IMAD.WIDE R240, R2.reuse, 0x4, R208 ;  /* 0x0000000402f07825 */ /* 0x042fe200078e02d0 */
[----:B------:R-:W4:Y:S03]  /*4ba70*/  LDL.LU R249, [R1+0x51c] ;  /* 0x00051c0001f97983 */ /* 0x000f260000300800 */
[C---:B---3--:R-:W-:Y:S01]  /*4ba80*/  IMAD.WIDE R242, R2.reuse, 0x4, R150 ;  /* 0x0000000402f27825 */ /* 0x048fe200078e0296 */
[----:B------:R-:W3:Y:S03]  /*4ba90*/  LDL.LU R238, [R1+0x20c] ;  /* 0x00020c0001ee7983 */ /* 0x000ee60000300800 */
[----:B------:R-:W-:-:S05]  /*4baa0*/  VIADD R2, R2, UR28 ;  /* 0x0000001c02027c36 */ /* 0x000fca0008000000 */
[C---:B------:R-:W-:Y:S01]  /*4bab0*/  IADD3 R0, R2.reuse, UR28, RZ ;  /* 0x0000001c02007c10 */ /* 0x040fe2000fffe0ff */
[----:B--2---:R1:W-:Y:S04]  /*4bac0*/  @P6 STG.E desc[UR8][R240.64], R247 ;  /* 0x000000f7f0006986 */ /* 0x0043e8000c101908 */
[----:B------:R2:W-:Y:S04]  /*4bad0*/  @P5 STG.E desc[UR8][R242.64], R248 ;  /* 0x000000f8f2005986 */ /* 0x0005e8000c101908 */
[----:B------:R4:W-:Y:S01]  /*4bae0*/  @P4 STG.E desc[UR8][R244.64], R250 ;  /* 0x000000faf4004986 */ /* 0x0009e2000c101908 */
[----:B-1----:R-:W-:Y:S01]  /*4baf0*/  IMAD.WIDE R240, R2, 0x4, R210 ;  /* 0x0000000402f07825 */ /* 0x002fe200078e02d2 */
[----:B------:R-:W-:Y:S01]  /*4bb00*/  ISETP.LT.AND P4, PT, R11, UR4, !P2 ;  /* 0x000000040b007c0c */ /* 0x000fe2000d781270 */
[----:B------:R-:W-:-:S02]  /*4bb10*/  ULDC UR4, c[0x0][0x22c] ;  /* 0x00008b0000047ab9 */ /* 0x000fc40000000800 */
[----:B--2---:R-:W-:Y:S01]  /*4bb20*/  VIADD R248, R3, 0x9 ;  /* 0x0000000903f87836 */ /* 0x004fe20000000000 */
[----:B----4-:R1:W-:Y:S01]  /*4bb30*/  @P0 STG.E desc[UR8][R240.64], R239 ;  /* 0x000000eff0000986 */ /* 0x0103e2000c101908 */
[----:B------:R-:W-:-:S03]  /*4bb40*/  IMAD.WIDE R242, R2, 0x4, R150 ;  /* 0x0000000402f27825 */ /* 0x000fc600078e0296 */
[----:B------:R-:W2:Y:S01]  /*4bb50*/  LDL.LU R250, [R1+0x10c] ;  /* 0x00010c0001fa7983 */ /* 0x000ea20000300800 */
[----:B------:R-:W-:Y:S01]  /*4bb60*/  IMAD.WIDE R244, R2, 0x4, R148 ;  /* 0x0000000402f47825 */ /* 0x000fe200078e0294 */
[----:B------:R-:W-:Y:S01]  /*4bb70*/  ISETP.GE.AND P0, PT, R248, UR4, PT ;  /* 0x00000004f8007c0c */ /* 0x000fe2000bf06270 */
[----:B------:R-:W-:Y:S01]  /*4bb80*/  ULDC UR4, c[0x0][0x228] ;  /* 0x00008a0000047ab9 */ /* 0x000fe20000000800 */
[----:B-1----:R-:W4:Y:S01]  /*4bb90*/  LDL.LU R239, [R1+0xc] ;  /* 0x00000c0001ef7983 */ /* 0x002f220000300800 */
[----:B------:R-:W-:-:S03]  /*4bba0*/  IMAD.WIDE R240, R2, 0x4, R208 ;  /* 0x0000000402f07825 */ /* 0x000fc600078e02d0 */
[----:B------:R-:W3:Y:S04]  /*4bbb0*/  LDL.LU R2, [R1+0x30c] ;  /* 0x00030c0001027983 */ /* 0x000ee80000300800 */
[----:B------:R-:W2:Y:S01]  /*4bbc0*/  LDL.LU R248, [R1+0x52c] ;  /* 0x00052c0001f87983 */ /* 0x000ea20000300800 */
[----:B------:R-:W-:Y:S01]  /*4bbd0*/  ISETP.LT.AND P5, PT, R10, UR6, !P2 ;  /* 0x000000060a007c0c */ /* 0x000fe2000d7a1270 */
[----:B------:R-:W-:Y:S01]  /*4bbe0*/  IMAD.WIDE R246, R0, 0x4, R210 ;  /* 0x0000000400f67825 */ /* 0x000fe200078e02d2 */
[----:B------:R-:W-:Y:S01]  /*4bbf0*/  ISETP.LT.AND P2, PT, R9, UR10, !P2 ;  /* 0x0000000a09007c0c */ /* 0x000fe2000d741270 */
[----:B------:R-:W-:Y:S01]  /*4bc00*/  ULDC UR6, c[0x0][0x228] ;  /* 0x00008a0000067ab9 */ /* 0x000fe20000000800 */
[----:B------:R-:W-:Y:S01]  /*4bc10*/  ISETP.LT.AND P6, PT, R8, UR12, !P3 ;  /* 0x0000000c08007c0c */ /* 0x000fe2000dfc1270 */
[----:B------:R-:W-:Y:S01]  /*4bc20*/  ULDC UR10, c[0x0][0x228] ;  /* 0x00008a00000a7ab9 */ /* 0x000fe20000000800 */
[----:B------:R-:W-:Y:S01]  /*4bc30*/  ULDC UR12, c[0x0][0x228] ;  /* 0x00008a00000c7ab9 */ /* 0x000fe20000000800 */
[----:B--2---:R1:W-:Y:S06]  /*4bc40*/  @P4 STG.E desc[UR8][R240.64], R248 ;  /* 0x000000f8f0004986 */ /* 0x0043ec000c101908 */
[----:B------:R2:W-:Y:S04]  /*4bc50*/  @P5 STG.E desc[UR8][R242.64], R249 ;  /* 0x000000f9f2005986 */ /* 0x0005e8000c101908 */
[----:B---3--:R-:W-:Y:S04]  /*4bc60*/  @P2 STG.E desc[UR8][R244.64], R2 ;  /* 0x00000002f4002986 */ /* 0x008fe8000c101908 */
[----:B-1----:R-:W3:Y:S04]  /*4bc70*/  LDL.LU R248, [R1+0x550] ;  /* 0x0005500001f87983 */ /* 0x002ee80000300800 */
[----:B--2---:R-:W2:Y:S04]  /*4bc80*/  LDL.LU R249, [R1+0x530] ;  /* 0x0005300001f97983 */ /* 0x004ea80000300800 */
[----:B------:R1:W-:Y:S04]  /*4bc90*/  @P6 STG.E desc[UR8][R246.64], R238 ;  /* 0x000000eef6006986 */ /* 0x0003e8000c101908 */
[----:B-1----:R-:W2:Y:S01]  /*4bca0*/  LDL.LU R238, [R1+0x540] ;  /* 0x0005400001ee7983 */ /* 0x002ea20000300800 */
[----:B------:R-:W-:Y:S01]  /*4bcb0*/  ISETP.LT.AND P2, PT, R11, UR4, !P3 ;  /* 0x000000040b007c0c */ /* 0x000fe2000df41270 */
[----:B------:R-:W-:-:S02]  /*4bcc0*/  ULDC UR4, c[0x0][0x228] ;  /* 0x00008a0000047ab9 */ /* 0x000fc40000000800 */
[----:B------:R-:W-:Y:S01]  /*4bcd0*/  ISETP.LT.AND P4, PT, R10, UR4, !P3 ;  /* 0x000000040a007c0c */ /* 0x000fe2000df81270 */
[C---:B------:R-:W-:Y:S01]  /*4bce0*/  IMAD.WIDE R240, R0.reuse, 0x4, R208 ;  /* 0x0000000400f07825 */ /* 0x040fe200078e02d0 */
[----:B------:R-:W-:Y:S01]  /*4bcf0*/  ISETP.LT.AND P3, PT, R9, UR6, !P3 ;  /* 0x0000000609007c0c */ /* 0x000fe2000df61270 */
[----:B------:R-:W-:Y:S02]  /*4bd00*/  ULDC UR4, c[0x0][0x22c] ;  /* 0x00008b0000047ab9 */ /* 0x000fe40000000800 */
[----:B------:R-:W-:Y:S02]  /*4bd10*/  VIADD R244, R3, 0xa ;  /* 0x0000000a03f47836 */ /* 0x000fe40000000000 */
[----:B------:R-:W-:Y:S01]  /*4bd20*/  IMAD.WIDE R242, R0, 0x4, R150 ;  /* 0x0000000400f27825 */ /* 0x000fe200078e0296 */
[----:B------:R-:W-:Y:S01]  /*4bd30*/  ISETP.LT.AND P5, PT, R8, UR10, !P1 ;  /* 0x0000000a08007c0c */ /* 0x000fe2000cfa1270 */
[----:B------:R-:W-:Y:S01]  /*4bd40*/  ULDC UR6, c[0x0][0x228] ;  /* 0x00008a0000067ab9 */ /* 0x000fe20000000800 */
[----:B------:R1:W-:Y:S01]  /*4bd50*/  @P2 STG.E desc[UR8][R240.64], R250 ;  /* 0x000000faf0002986 */ /* 0x0003e2000c101908 */
[----:B------:R-:W-:Y:S01]  /*4bd60*/  ISETP.GE.AND P2, PT, R244, UR4, PT ;  /* 0x00000004f4007c0c */ /* 0x000fe2000bf46270 */
[----:B------:R-:W-:Y:S01]  /*4bd70*/  ULDC UR4, c[0x0][0x228] ;  /* 0x00008a0000047ab9 */ /* 0x000fe20000000800 */
[----:B------:R-:W-:Y:S01]  /*4bd80*/  ISETP.LT.AND P6, PT, R11, UR12, !P1 ;  /* 0x0000000c0b007c0c */ /* 0x000fe2000cfc1270 */
[----:B----4-:R4:W-:Y:S01]  /*4bd90*/  @P4 STG.E desc[UR8][R242.64], R239 ;  /* 0x000000eff2004986 */ /* 0x0109e2000c101908 */
[----:B------:R-:W-:Y:S01]  /*4bda0*/  VIADD R2, R0, UR28 ;  /* 0x0000001c00027c36 */ /* 0x000fe20008000000 */
[----:B------:R-:W-:Y:S01]  /*4bdb0*/  ISETP.LT.AND P4, PT, R10, UR4, !P1 ;  /* 0x000000040a007c0c */ /* 0x000fe2000cf81270 */
[----:B------:R-:W-:Y:S01]  /*4bdc0*/  ULDC UR4, c[0x0][0x228] ;  /* 0x00008a0000047ab9 */ /* 0x000fe20000000800 */
[----:B------:R-:W-:Y:S01]  /*4bdd0*/  ULDC UR10, c[0x0][0x228] ;  /* 0x00008a00000a7ab9 */ /* 0x000fe20000000800 */
[----:B-1----:R-:W-:Y:S01]  /*4bde0*/  IMAD.WIDE R240, R0, 0x4, R148 ;  /* 0x0000000400f07825 */ /* 0x002fe200078e0294 */
[----:B------:R-:W2:Y:S01]  /*4bdf0*/  LDL.LU R250, [R1+0x110] ;  /* 0x0001100001fa7983 */ /* 0x000ea20000300800 */
[----:B------:R-:W-:-:S02]  /*4be00*/  ULDC UR12, c[0x0][0x228] ;  /* 0x00008a00000c7ab9 */ /* 0x000fc40000000800 */
[C---:B----4-:R-:W-:Y:S01]  /*4be10*/  IMAD.WIDE R242, R2.reuse, 0x4, R210 ;  /* 0x0000000402f27825 */ /* 0x050fe200078e02d2 */
[----:B------:R1:W-:Y:S03]  /*4be20*/  @P3 STG.E desc[UR8][R240.64], R251 ;  /* 0x000000fbf0003986 */ /* 0x0003e6000c101908 */
[C---:B------:R-:W-:Y:S01]  /*4be30*/  IMAD.WIDE R244, R2.reuse, 0x4, R208 ;  /* 0x0000000402f47825 */ /* 0x040fe200078e02d0 */
[----:B------:R-:W4:Y:S01]  /*4be40*/  LDL.LU R239, [R1+0x10] ;  /* 0x0000100001ef7983 */ /* 0x000f220000300800 */
[----:B------:R-:W-:Y:S01]  /*4be50*/  ISETP.LT.AND P1, PT, R9, UR4, !P1 ;  /* 0x0000000409007c0c */ /* 0x000fe2000cf21270 */
[----:B------:R-:W-:Y:S01]  /*4be60*/  ULDC UR4, c[0x0][0x22c] ;  /* 0x00008b0000047ab9 */ /* 0x000fe20000000800 */
[C---:B-1----:R-:W-:Y:S01]  /*4be70*/  IMAD.WIDE R240, R2.reuse, 0x4, R150 ;  /* 0x0000000402f07825 */ /* 0x042fe200078e0296 */
[----:B------:R-:W4:Y:S01]  /*4be80*/  LDL.LU R251, [R1+0x554] ;  /* 0x0005540001fb7983 */ /* 0x000f220000300800 */
[----:B------:R-:W-:-:S03]  /*4be90*/  IADD3 R0, R2, UR28, RZ ;  /* 0x0000001c02007c10 */ /* 0x000fc6000fffe0ff */
[----:B---3--:R1:W-:Y:S04]  /*4bea0*/  @P5 STG.E desc[UR8][R242.64], R248 ;  /* 0x000000f8f2005986 */ /* 0x0083e8000c101908 */
[----:B--2---:R2:W-:Y:S01]  /*4beb0*/  @P6 STG.E desc[UR8][R244.64], R249 ;  /* 0x000000f9f4006986 */ /* 0x0045e2000c101908 */
[----:B-1----:R-:W-:-:S03]  /*4bec0*/  VIADD R248, R3, 0xb ;  /* 0x0000000b03f87836 */ /* 0x002fc60000000000 */
[----:B--2---:R-:W2:Y:S04]  /*4bed0*/  LDL.LU R249, [R1+0x534] ;  /* 0x0005340001f97983 */ /* 0x004ea80000300800 */
[----:B------:R1:W-:Y:S01]  /*4bee0*/  @P4 STG.E desc[UR8][R240.64], R238 ;  /* 0x000000eef0004986 */ /* 0x0003e2000c101908 */
[----:B------:R-:W-:Y:S02]  /*4bef0*/  ISETP.GE.AND P4, PT, R248, UR4, PT ;  /* 0x00000004f8007c0c */ /* 0x000fe4000bf86270 */
[----:B------:R-:W-:Y:S02]  /*4bf00*/  ISETP.LT.AND P3, PT, R8, UR6, !P0 ;  /* 0x0000000608007c0c */ /* 0x000fe4000c761270 */
[----:B------:R-:W-:Y:S01]  /*4bf10*/  ISETP.LT.AND P5, PT, R11, UR10, !P0 ;  /* 0x0000000a0b007c0c */ /* 0x000fe2000c7a1270 */
[----:B------:R-:W-:Y:S01]  /*4bf20*/  IMAD.WIDE R242, R0, 0x4, R210 ;  /* 0x0000000400f27825 */ /* 0x000fe200078e02d2 */
[----:B------:R-:W-:Y:S01]  /*4bf30*/  ISETP.LT.AND P6, PT, R10, UR12, !P0 ;  /* 0x0000000c0a007c0c */ /* 0x000fe2000c7c1270 */
[----:B------:R-:W-:Y:S01]  /*4bf40*/  ULDC UR4, c[0x0][0x228] ;  /* 0x00008a0000047ab9 */ /* 0x000fe20000000800 */
[----:B------:R-:W-:Y:S01]  /*4bf50*/  ULDC UR6, c[0x0][0x228] ;  /* 0x00008a0000067ab9 */ /* 0x000fe20000000800 */
[----:B------:R-:W-:Y:S01]  /*4bf60*/  IMAD.WIDE R244, R0, 0x4, R208 ;  /* 0x0000000400f47825 */ /* 0x000fe200078e02d0 */
[----:B------:R-:W-:Y:S01]  /*4bf70*/  ULDC UR10, c[0x0][0x228] ;  /* 0x00008a00000a7ab9 */ /* 0x000fe20000000800 */
[----:B-1----:R-:W3:Y:S01]  /*4bf80*/  LDL.LU R238, [R1+0x544] ;  /* 0x0005440001ee7983 */ /* 0x002ee20000300800 */
[----:B------:R-:W-:Y:S01]  /*4bf90*/  ULDC UR12, c[0x0][0x228] ;  /* 0x00008a00000c7ab9 */ /* 0x000fe20000000800 */
[----:B------:R-:W-:-:S02]  /*4bfa0*/  IMAD.WIDE R240, R2, 0x4, R148 ;  /* 0x0000000402f07825 */ /* 0x000fc400078e0294 */
[----:B------:R-:W4:Y:S04]  /*4bfb0*/  LDL.LU R2, [R1+0x310] ;  /* 0x0003100001027983 */ /* 0x000f280000300800 */
[----:B------:R-:W2:Y:S01]  /*4bfc0*/  LDL.LU R248, [R1+0x400] ;  /* 0x0004000001f87983 */ /* 0x000ea20000300800 */
[----:B------:R-:W-:-:S03]  /*4bfd0*/  IMAD.WIDE R246, R0, 0x4, R150 ;  /* 0x0000000400f67825 */ /* 0x000fc600078e0296 */
[----:B--2---:R1:W-:Y:S04]  /*4bfe0*/  @P1 STG.E desc[UR8][R240.64], R248 ;  /* 0x000000f8f0001986 */ /* 0x0043e8000c101908 */
[----:B----4-:R2:W-:Y:S01]  /*4bff0*/  @P3 STG.E desc[UR8][R242.64], R2 ;  /* 0x00000002f2003986 */ /* 0x0105e2000c101908 */
[----:B------:R-:W-:Y:S01]  /*4c000*/  ISETP.LT.AND P3, PT, R9, UR4, !P0 ;  /* 0x0000000409007c0c */ /* 0x000fe2000c761270 */
[----:B------:R-:W-:Y:S02]  /*4c010*/  ULDC UR4, c[0x0][0x22c] ;  /* 0x00008b0000047ab9 */ /* 0x000fe40000000800 */
[----:B------:R4:W-:Y:S01]  /*4c020*/  @P5 STG.E desc[UR8][R244.64], R250 ;  /* 0x000000faf4005986 */ /* 0x0009e2000c101908 */
[----:B-1----:R-:W-:-:S03]  /*4c030*/  VIADD R240, R3, 0xc ;  /* 0x0000000c03f07836 */ /* 0x002fc60000000000 */
[----:B------:R1:W-:Y:S01]  /*4c040*/  @P6 STG.E desc[UR8][R246.64], R239 ;  /* 0x000000eff6006986 */ /* 0x0003e2000c101908 */
[----:B--2---:R-:W-:Y:S02]  /*4c050*/  IADD3 R2, R0, UR28, RZ ;  /* 0x0000001c00027c10 */ /* 0x004fe4000fffe0ff */
[----:B------:R-:W-:Y:S01]  /*4c060*/  ISETP.GE.AND P1, PT, R240, UR4, PT ;  /* 0x00000004f0007c0c */ /* 0x000fe2000bf26270 */
[----:B------:R-:W-:Y:S01]  /*4c070*/  IMAD.WIDE R240, R0, 0x4, R148 ;  /* 0x0000000400f07825 */ /* 0x000fe200078e0294 */
[----:B----4-:R-:W2:Y:S01]  /*4c080*/  LDL.LU R250, [R1+0x404] ;  /* 0x0004040001fa7983 */ /* 0x010ea20000300800 */
[----:B------:R-:W-:Y:S01]  /*4c090*/  ISETP.LT.AND P0, PT, R8, UR6, !P2 ;  /* 0x0000000608007c0c */ /* 0x000fe2000d701270 */
[----:B------:R-:W-:Y:S01]  /*4c0a0*/  ULDC UR4, c[0x0][0x22c] ;  /* 0x00008b0000047ab9 */ /* 0x000fe20000000800 */
[----:B------:R-:W-:Y:S02]  /*4c0b0*/  ISETP.LT.AND P5, PT, R11, UR10, !P2 ;  /* 0x0000000a0b007c0c */ /* 0x000fe4000d7a1270 */
[----:B------:R-:W-:Y:S01]  /*4c0c0*/  ISETP.LT.AND P6, PT, R10, UR12, !P2 ;  /* 0x0000000c0a007c0c */ /* 0x000fe2000d7c1270 */
[----:B-1----:R-:W4:Y:S01]  /*4c0d0*/  LDL.LU R239, [R1+0x314] ;  /* 0x0003140001ef7983 */ /* 0x002f220000300800 */
[----:B------:R-:W-:Y:S01]  /*4c0e0*/  VIADD R248, R3, 0xd ;  /* 0x0000000d03f87836 */ /* 0x000fe20000000000 */
[----:B------:R-:W-:Y:S01]  /*4c0f0*/  ULDC UR6, c[0x0][0x228] ;  /* 0x00008a0000067ab9 */ /* 0x000fe20000000800 */
[C---:B------:R-:W-:Y:S01]  /*4c100*/  IMAD.WIDE R242, R2.reuse, 0x4, R210 ;  /* 0x0000000402f27825 */ /* 0x040fe200078e02d2 */
[----:B------:R-:W3:Y:S01]  /*4c110*/  LDL.LU R0, [R1+0x210] ;  /* 0x0002100001007983 */ /* 0x000ee20000300800 */
[----:B------:R-:W-:Y:S01]  /*4c120*/  ULDC UR10, c[0x0][0x228] ;  /* 0x00008a00000a7ab9 */ /* 0x000fe20000000800 */
[----:B------:R-:W-:Y:S01]  /*4c130*/  ULDC UR12, c[0x0][0x228] ;  /* 0x00008a00000c7ab9 */ /* 0x000fe20000000800 */
[----:B------:R-:W-:-:S04]  /*4c140*/  IMAD.WIDE R244, R2, 0x4, R208 ;  /* 0x0000000402f47825 */ /* 0x000fc800078e02d0 */
[----:B------:R-:W-:Y:S01]  /*4c150*/  IMAD.WIDE R246, R2, 0x4, R150 ;  /* 0x0000000402f67825 */ /* 0x000fe200078e0296 */
[----:B---3--:R-:W-:Y:S01]  /*4c160*/  @P3 STG.E desc[UR8][R240.64], R0 ;  /* 0x00000000f0003986 */ /* 0x008fe2000c101908 */
[----:B------:R-:W-:Y:S01]  /*4c170*/  ISETP.GE.AND P3, PT, R248, UR4, PT ;  /* 0x00000004f8007c0c */ /* 0x000fe2000bf66270 */
[----:B------:R-:W-:Y:S02]  /*4c180*/  ULDC UR4, c[0x0][0x228] ;  /* 0x00008a0000047ab9 */ /* 0x000fe40000000800 */
[----:B------:R-:W-:Y:S04]  /*4c190*/  @P0 STG.E desc[UR8][R242.64], R251 ;  /* 0x000000fbf2000986 */ /* 0x000fe8000c101908 */
[----:B------:R1:W-:Y:S04]  /*4c1a0*/  @P5 STG.E desc[UR8][R244.64], R249 ;  /* 0x000000f9f4005986 */ /* 0x0003e8000c101908 */
[----:B------:R-:W3:Y:S04]  /*4c1b0*/  LDL.LU R248, [R1+0x14] ;  /* 0x0000140001f87983 */ /* 0x000ee80000300800 */
[----:B------:R2:W-:Y:S04]  /*4c1c0*/  @P6 STG.E desc[UR8][R246.64], R238 ;  /* 0x000000eef6006986 */ /* 0x0005e8000c101908 */
[----:B-1----:R-:W3:Y:S04]  /*4c1d0*/  LDL.LU R249, [R1+0x214] ;  /* 0x0002140001f97983 */ /* 0x002ee80000300800 */
[----:B--2---:R-:W2:Y:S04]  /*4c1e0*/  LDL.LU R247, [R1+0x114] ;  /* 0x0001140001f77983 */ /* 0x004ea80000300800 */
[----:B------:R-:W3:Y:S01]  /*4c1f0*/  LDL.LU R238, [R1+0x558] ;  /* 0x0005580001ee7983 */ /* 0x000ee20000300800 */
[----:B------:R-:W-:Y:S01]  /*4c200*/  ISETP.LT.AND P2, PT, R9, UR4, !P2 ;  /* 0x0000000409007c0c */ /* 0x000fe2000d741270 */
[----:B------:R-:W-:-:S02]  /*4c210*/  ULDC UR4, c[0x0][0x228] ;  /* 0x00008a0000047ab9 */ /* 0x000fc40000000800 */
[----:B------:R-:W-:Y:S02]  /*4c220*/  ISETP.LT.AND P0, PT, R8, UR4, !P4 ;  /* 0x0000000408007c0c */ /* 0x000fe4000e701270 */
[C---:B------:R-:W-:Y:S01]  /*4c230*/  IADD3 R0, R2.reuse, UR28, RZ ;  /* 0x0000001c02007c10 */ /* 0x040fe2000fffe0ff */
[----:B------:R-:W-:Y:S01]  /*4c240*/  IMAD.WIDE R240, R2, 0x4, R148 ;  /* 0x0000000402f07825 */ /* 0x000fe200078e0294 */
[----:B------:R-:W-:Y:S01]  /*4c250*/  ULDC UR4, c[0x0][0x228] ;  /* 0x00008a0000047ab9 */ /* 0x000fe20000000800 */
[----:B------:R-:W-:Y:S01]  /*4c260*/  ISETP.LT.AND P6, PT, R11, UR6, !P4 ;  /* 0x000000060b007c0c */ /* 0x000fe2000e7c1270 */
[----:B------:R-:W3:Y:S01]  /*4c270*/  LDL.LU R251, [R1+0x548] ;  /* 0x0005480001fb7983 */ /* 0x000ee20000300800 */
[----:B------:R-:W-:Y:S01]  /*4c280*/  VIADD R244, R3, 0xe ;  /* 0x0000000e03f47836 */ /* 0x000fe20000000000 */
[----:B------:R-:W-:Y:S01]  /*4c290*/  ISETP.LT.AND P5, PT, R10, UR4, !P4 ;  /* 0x000000040a007c0c */ /* 0x000fe2000e7a1270 */
[----:B------:R-:W-:Y:S01]  /*4c2a0*/  IMAD.WIDE R242, R0, 0x4, R210 ;  /* 0x0000000400f27825 */ /* 0x000fe200078e02d2 */
[----:B------:R-:W-:Y:S01]  /*4c2b0*/  ULDC UR4, c[0x0][0x22c] ;  /* 0x00008b0000047ab9 */ /* 0x000fe20000000800 */
[----:B------:R1:W-:Y:S01]  /*4c2c0*/  @P2 STG.E desc[UR8][R240.64], R250 ;  /* 0x000000faf0002986 */ /* 0x0003e2000c101908 */
[----:B------:R-:W-:Y:S01]  /*4c2d0*/  ISETP.GE.AND P2, PT, R244, UR4, PT ;  /* 0x00000004f4007c0c */ /* 0x000fe2000bf46270 */
[----:B------:R-:W-:Y:S01]  /*4c2e0*/  ULDC UR4, c[0x0][0x228] ;  /* 0x00008a0000047ab9 */ /* 0x000fe20000000800 */
[----:B------:R-:W-:Y:S01]  /*4c2f0*/  ISETP.LT.AND P4, PT, R9, UR10, !P4 ;  /* 0x0000000a09007c0c */ /* 0x000fe2000e781270 */
[----:B----4-:R4:W-:Y:S01]  /*4c300*/  @P0 STG.E desc[UR8][R242.64], R239 ;  /* 0x000000eff2000986 */ /* 0x0109e2000c101908 */
[----:B------:R-:W-:Y:S01]  /*4c310*/  ISETP.LT.AND P0, PT, R8, UR4, !P1 ;  /* 0x0000000408007c0c */ /* 0x000fe2000cf01270 */
[C---:B------:R-:W-:Y:S01]  /*4c320*/  VIADD R2, R0.reuse, UR28 ;  /* 0x0000001c00027c36 */ /* 0x040fe20008000000 */
[----:B------:R-:W-:Y:S01]  /*4c330*/  ULDC UR4, c[0x0][0x228] ;  /* 0x00008a0000047ab9 */ /* 0x000fe20000000800 */
[----:B------:R-:W-:Y:S01]  /*4c340*/  ULDC UR6, c[0x0][0x228] ;  /* 0x00008a0000067ab9 */ /* 0x000fe20000000800 */
[----:B-1----:R-:W-:Y:S01]  /*4c350*/  IMAD.WIDE R240, R0, 0x4, R208 ;  /* 0x0000000400f07825 */ /* 0x002fe200078e02d0 */
[----:B------:R-:W3:Y:S01]  /*4c360*/  LDL.LU R250, [R1+0x408] ;  /* 0x0004080001fa7983 */ /* 0x000ee20000300800 */
[----:B------:R-:W-:-:S02]  /*4c370*/  ULDC UR10, c[0x0][0x228] ;  /* 0x00008a00000a7ab9 */ /* 0x000fc40000000800 */
[C---:B----4-:R-:W-:Y:S01]  /*4c380*/  IMAD.WIDE R242, R0.reuse, 0x4, R150 ;  /* 0x0000000400f27825 */ /* 0x050fe200078e0296 */
[----:B------:R-:W4:Y:S03]  /*4c390*/  LDL.LU R239, [R1+0x318] ;  /* 0x0003180001ef7983 */ /* 0x000f260000300800 */
[----:B------:R-:W-:Y:S01]  /*4c3a0*/  IMAD.WIDE R244, R0, 0x4, R148 ;  /* 0x0000000400f47825 */ /* 0x000fe200078e0294 */
[C---:B------:R-:W-:Y:S01]  /*4c3b0*/  IADD3 R0, R2.reuse, UR28, RZ ;  /* 0x0000001c02007c10 */ /* 0x040fe2000fffe0ff */
[----:B--2---:R1:W-:Y:S04]  /*4c3c0*/  @P6 STG.E desc[UR8][R240.64], R247 ;  /* 0x000000f7f0006986 */ /* 0x0043e8000c101908 */
[----:B---3--:R2:W-:Y:S04]  /*4c3d0*/  @P5 STG.E desc[UR8][R242.64], R248 ;  /* 0x000000f8f2005986 */ /* 0x0085e8000c101908 */
[----:B------:R3:W-:Y:S01]  /*4c3e0*/  @P4 STG.E desc[UR8][R244.64], R249 ;  /* 0x000000f9f4004986 */ /* 0x0007e2000c101908 */
[----:B-1----:R-:W-:-:S04]  /*4c3f0*/  IMAD.WIDE R240, R2, 0x4, R210 ;  /* 0x0000000402f07825 */ /* 0x002fc800078e02d2 */
[C---:B--2---:R-:W-:Y:S01]  /*4c400*/  IMAD.WIDE R242, R2.reuse, 0x4, R150 ;  /* 0x0000000402f27825 */ /* 0x044fe200078e0296 */
[----:B------:R1:W-:Y:S03]  /*4c410*/  @P0 STG.E desc[UR8][R240.64], R238 ;  /* 0x000000eef0000986 */ /* 0x0003e6000c101908 */
[C---:B---3--:R-:W-:Y:S01]  /*4c420*/  IMAD.WIDE R244, R2.reuse, 0x4, R148 ;  /* 0x0000000402f47825 */ /* 0x048fe200078e0294 */
[----:B------:R-:W2:Y:S04]  /*4c430*/  LDL.LU R249, [R1+0x118] ;  /* 0x0001180001f97983 */ /* 0x000ea80000300800 */
[----:B-1----:R-:W3:Y:S01]  /*4c440*/  LDL.LU R238, [R1+0x18] ;  /* 0x0000180001ee7983 */ /* 0x002ee20000300800 */
[----:B------:R-:W-:-:S03]  /*4c450*/  IMAD.WIDE R240, R2, 0x4, R208 ;  /* 0x0000000402f07825 */ /* 0x000fc600078e02d0 */
[----:B------:R-:W4:Y:S01]  /*4c460*/  LDL.LU R2, [R1+0x538] ;  /* 0x0005380001027983 */ /* 0x000f220000300800 */
[----:B------:R-:W-:Y:S02]  /*4c470*/  ISETP.LT.AND P4, PT, R11, UR4, !P1 ;  /* 0x000000040b007c0c */ /* 0x000fe4000cf81270 */
[----:B------:R-:W-:Y:S01]  /*4c480*/  ISETP.LT.AND P6, PT, R8, UR12, !P3 ;  /* 0x0000000c08007c0c */ /* 0x000fe2000dfc1270 */
[----:B------:R-:W-:Y:S01]  /*4c490*/  VIADD R248, R3, 0xf ;  /* 0x0000000f03f87836 */ /* 0x000fe20000000000 */
[----:B------:R-:W-:Y:S01]  /*4c4a0*/  ISETP.LT.AND P5, PT, R10, UR6, !P1 ;  /* 0x000000060a007c0c */ /* 0x000fe2000cfa1270 */
[----:B------:R-:W-:Y:S01]  /*4c4b0*/  IMAD.WIDE R246, R0, 0x4, R210 ;  /* 0x0000000400f67825 */ /* 0x000fe200078e02d2 */
[----:B------:R-:W-:Y:S01]  /*4c4c0*/  ISETP.LT.AND P1, PT, R9, UR10, !P1 ;  /* 0x0000000a09007c0c */ /* 0x000fe2000cf21270 */
[----:B------:R-:W-:Y:S01]  /*4c4d0*/  ULDC UR4, c[0x0][0x22c] ;  /* 0x00008b0000047ab9 */ /* 0x000fe20000000800 */
[----:B------:R-:W-:Y:S01]  /*4c4e0*/  ULDC UR6, c[0x0][0x228] ;  /* 0x00008a0000067ab9 */ /* 0x000fe20000000800 */
[----:B------:R-:W-:Y:S01]  /*4c4f0*/  ISETP.GE.AND P0, PT, R248, UR4, PT ;  /* 0x00000004f8007c0c */ /* 0x000fe2000bf06270 */
[----:B------:R-:W-:Y:S01]  /*4c500*/  ULDC UR4, c[0x0][0x228] ;  /* 0x00008a0000047ab9 */ /* 0x000fe20000000800 */
[----:B------:R-:W3:Y:S01]  /*4c510*/  LDL.LU R248, [R1+0x55c] ;  /* 0x00055c0001f87983 */ /* 0x000ee20000300800 */
[----:B------:R-:W-:Y:S01]  /*4c520*/  ULDC UR10, c[0x0][0x228] ;  /* 0x00008a00000a7ab9 */ /* 0x000fe20000000800 */
[----:B------:R-:W-:-:S02]  /*4c530*/  ULDC UR12, c[0x0][0x228] ;  /* 0x00008a00000c7ab9 */ /* 0x000fc40000000800 */
[----:B----4-:R-:W-:Y:S04]  /*4c540*/  @P4 STG.E desc[UR8][R240.64], R2 ;  /* 0x00000002f0004986 */ /* 0x010fe8000c101908 */
[----:B------:R-:W-:Y:S04]  /*4c550*/  @P5 STG.E desc[UR8][R242.64], R251 ;  /* 0x000000fbf2005986 */ /* 0x000fe8000c101908 */
[----:B------:R1:W-:Y:S04]  /*4c560*/  @P1 STG.E desc[UR8][R244.64], R250 ;  /* 0x000000faf4001986 */ /* 0x0003e8000c101908 */
[----:B------:R4:W-:Y:S04]  /*4c570*/  @P6 STG.E desc[UR8][R246.64], R239 ;  /* 0x000000eff6006986 */ /* 0x0009e8000c101908 */
[----:B-1----:R-:W3:Y:S04]  /*4c580*/  LDL.LU R250, [R1+0x53c] ;  /* 0x00053c0001fa7983 */ /* 0x002ee80000300800 */
[----:B----4-:R-:W4:Y:S04]  /*4c590*/  LDL.LU R247, [R1+0x218] ;  /* 0x0002180001f77983 */ /* 0x010f280000300800 */
[----:B------:R-:W4:Y:S01]  /*4c5a0*/  LDL.LU R239, [R1+0x54c] ;  /* 0x00054c0001ef7983 */ /* 0x000f220000300800 */
[----:B------:R-:W-:Y:S01]  /*4c5b0*/  ISETP.LT.AND P1, PT, R11, UR4, !P3 ;  /* 0x000000040b007c0c */ /* 0x000fe2000df21270 */
[----:B------:R-:W-:-:S02]  /*4c5c0*/  ULDC UR4, c[0x0][0x228] ;  /* 0x00008a0000047ab9 */ /* 0x000fc40000000800 */
[----:B------:R-:W-:Y:S01]  /*4c5d0*/  ISETP.LT.AND P4, PT, R10, UR4, !P3 ;  /* 0x000000040a007c0c */ /* 0x000fe2000df81270 */
[----:B------:R-:W-:Y:S01]  /*4c5e0*/  IMAD.WIDE R242, R0, 0x4, R208 ;  /* 0x0000000400f27825 */ /* 0x000fe200078e02d0 */
[----:B------:R-:W-:Y:S01]  /*4c5f0*/  ISETP.LT.AND P3, PT, R9, UR6, !P3 ;  /* 0x0000000609007c0c */ /* 0x000fe2000df61270 */
[----:B------:R-:W-:Y:S02]  /*4c600*/  ULDC UR4, c[0x0][0x22c] ;  /* 0x00008b0000047ab9 */ /* 0x000fe40000000800 */
[----:B------:R-:W-:Y:S01]  /*4c610*/  VIADD R244, R3, 0x10 ;  /* 0x0000001003f47836 */ /* 0x000fe20000000000 */
[----:B------:R-:W-:Y:S01]  /*4c620*/  ISETP.LT.AND P5, PT, R8, UR10, !P2 ;  /* 0x0000000a08007c0c */ /* 0x000fe2000d7a1270 */
[----:B------:R-:W-:Y:S01]  /*4c630*/  IMAD.WIDE R240, R0, 0x4, R150 ;  /* 0x0000000400f07825 */ /* 0x000fe200078e0296 */
[----:B------:R-:W-:Y:S01]  /*4c640*/  ISETP.LT.AND P6, PT, R11, UR12, !P2 ;  /* 0x0000000c0b007c0c */ /* 0x000fe2000d7c1270 */
[----:B------:R-:W-:Y:S01]  /*4c650*/  ULDC UR6, c[0x0][0x228] ;  /* 0x00008a0000067ab9 */ /* 0x000fe20000000800 */
[----:B--2---:R1:W-:Y:S01]  /*4c660*/  @P1 STG.E desc[UR8][R242.64], R249 ;  /* 0x000000f9f2001986 */ /* 0x0043e2000c101908 */
[----:B------:R-:W-:Y:S01]  /*4c670*/  ISETP.GE.AND P1, PT, R244, UR4, PT ;  /* 0x00000004f4007c0c */ /* 0x000fe2000bf26270 */
[----:B------:R-:W-:Y:S01]  /*4c680*/  VIADD R2, R0, UR28 ;  /* 0x0000001c00027c36 */ /* 0x000fe20008000000 */
[----:B------:R-:W-:Y:S01]  /*4c690*/  ULDC UR4, c[0x0][0x228] ;  /* 0x00008a0000047ab9 */ /* 0x000fe20000000800 */
[----:B---3--:R2:W-:Y:S01]  /*4c6a0*/  @P4 STG.E desc[UR8][R240.64], R238 ;  /* 0x000000eef0004986 */ /* 0x0085e2000c101908 */
[----:B------:R-:W-:Y:S01]  /*4c6b0*/  ISETP.LT.AND P4, PT, R10, UR4, !P2 ;  /* 0x000000040a007c0c */ /* 0x000fe2000d781270 */
[----:B------:R-:W-:Y:S01]  /*4c6c0*/  IMAD.WIDE R244, R2, 0x4, R208 ;  /* 0x0000000402f47825 */ /* 0x000fe200078e02d0 */
[----:B------:R-:W-:Y:S01]  /*4c6d0*/  ULDC UR4, c[0x0][0x228] ;  /* 0x00008a0000047ab9 */ /* 0x000fe20000000800 */
[----:B------:R-:W-:Y:S01]  /*4c6e0*/  ULDC UR10, c[0x0][0x228] ;  /* 0x00008a00000a7ab9 */ /* 0x000fe20000000800 */
[----:B------:R-:W-:Y:S01]  /*4c6f0*/  ULDC UR12, c[0x0][0x228] ;  /* 0x00008a00000c7ab9 */ /* 0x000fe20000000800 */
[----:B-1----:R-:W-:-:S04]  /*4c700*/  IMAD.WIDE R242, R0, 0x4, R148 ;  /* 0x0000000400f27825 */ /* 0x002fc800078e0294 */
[C---:B--2---:R-:W-:Y:S01]  /*4c710*/  IMAD.WIDE R240, R2.reuse, 0x4, R210 ;  /* 0x0000000402f07825 */ /* 0x044fe200078e02d2 */
[----:B------:R-:W2:Y:S01]  /*4c720*/  LDL.LU R238, [R1+0x40c] ;  /* 0x00040c0001ee7983 */ /* 0x000ea20000300800 */
[----:B------:R-:W-:-:S03]  /*4c730*/  IADD3 R0, R2, UR28, RZ ;  /* 0x0000001c02007c10 */ /* 0x000fc6000fffe0ff */
[----:B------:R-:W3:Y:S04]  /*4c740*/  LDL.LU R251, [R1+0x11c] ;  /* 0x00011c0001fb7983 */ /* 0x000ee80000300800 */
[----:B------:R-:W3:Y:S04]  /*4c750*/  LDL.LU R249, [R1+0x1c] ;  /* 0x00001c0001f97983 */ /* 0x000ee80000300800 */
[----:B----4-:R-:W-:Y:S04]  /*4c760*/  @P3 STG.E desc[UR8][R242.64], R247 ;  /* 0x000000f7f2003986 */ /* 0x010fe8000c101908 */
[----:B------:R1:W-:Y:S04]  /*4c770*/  @P5 STG.E desc[UR8][R240.64], R248 ;  /* 0x000000f8f0005986 */ /* 0x0003e8000c101908 */
[----:B------:R-:W-:Y:S01]  /*4c780*/  @P6 STG.E desc[UR8][R244.64], R250 ;  /* 0x000000faf4006986 */ /* 0x000fe2000c101908 */
[----:B-1----:R-:W-:-:S05]  /*4c790*/  IMAD.WIDE R240, R2, 0x4, R150 ;  /* 0x0000000402f07825 */ /* 0x002fca00078e0296 */
[----:B------:R1:W-:Y:S04]  /*4c7a0*/  @P4 STG.E desc[UR8][R240.64], R239 ;  /* 0x000000eff0004986 */ /* 0x0003e8000c101908 */
[----:B-1----:R-:W4:Y:S01]  /*4c7b0*/  LDL.LU R239, [R1+0x21c] ;  /* 0x00021c0001ef7983 */ /* 0x002f220000300800 */
[----:B------:R-:W-:-:S03]  /*4c7c0*/  IMAD.WIDE R240, R2, 0x4, R148 ;  /* 0x0000000402f07825 */ /* 0x000fc600078e0294 */
[----:B------:R-:W4:Y:S04]  /*4c7d0*/  LDL.LU R250, [R1+0x570] ;  /* 0x0005700001fa7983 */ /* 0x000f280000300800 */
[----:B------:R-:W3:Y:S01]  /*4c7e0*/  LDL.LU R2, [R1+0x31c] ;  /* 0x00031c0001027983 */ /* 0x000ee20000300800 */
        /* <DEDUP_REMOVED lines=8> */
[----:B------:R-:W-:Y:S01]  /*4c870*/  IMAD.WIDE R244, R0, 0x4, R208 ;  /* 0x0000000400f47825 */ /* 0x000fe200078e02d0 */
[----:B------:R-:W-:Y:S01]  /*4c880*/  ISETP.GE.AND P4, PT, R248, UR4, PT ;  /* 0x00000004f8007c0c */ /* 0x000fe2000bf86270 */
[----:B------:R-:W-:Y:S01]  /*4c890*/  ULDC UR4, c[0x0][0x228] ;  /* 0x00008a0000047ab9 */ /* 0x000fe20000000800 */
[----:B------:R-:W-:Y:S01]  /*4c8a0*/  ULDC UR10, c[0x0][0x228] ;  /* 0x00008a00000a7ab9 */ /* 0x000fe20000000800 */
[----:B--2---:R1:W-:Y:S01]  /*4c8b0*/  @P2 STG.E desc[UR8][R240.64], R238 ;  /* 0x000000eef0002986 */ /* 0x0043e2000c101908 */
[----:B------:R-:W-:Y:S01]  /*4c8c0*/  IMAD.WIDE R246, R0, 0x4, R150 ;  /* 0x0000000400f67825 */ /* 0x000fe200078e0296 */
[----:B------:R-:W-:-:S03]  /*4c8d0*/  ULDC UR12, c[0x0][0x228] ;  /* 0x00008a00000c7ab9 */ /* 0x000fc60000000800 */
[----:B-1----:R-:W-:Y:S01]  /*4c8e0*/  VIADD R240, R3, 0x12 ;  /* 0x0000001203f07836 */ /* 0x002fe20000000000 */
[----:B------:R-:W2:Y:S04]  /*4c8f0*/  LDL.LU R238, [R1+0x560] ;  /* 0x0005600001ee7983 */ /* 0x000ea80000300800 */
[----:B---3--:R1:W-:Y:S01]  /*4c900*/  @P3 STG.E desc[UR8][R242.64], R2 ;  /* 0x00000002f2003986 */ /* 0x0083e2000c101908 */
[----:B------:R-:W-:Y:S01]  /*4c910*/  ISETP.LT.AND P3, PT, R9, UR4, !P0 ;  /* 0x0000000409007c0c */ /* 0x000fe2000c761270 */
[----:B------:R-:W-:Y:S02]  /*4c920*/  ULDC UR4, c[0x0][0x22c] ;  /* 0x00008b0000047ab9 */ /* 0x000fe40000000800 */
[----:B------:R3:W-:Y:S01]  /*4c930*/  @P5 STG.E desc[UR8][R244.64], R251 ;  /* 0x000000fbf4005986 */ /* 0x0007e2000c101908 */
[----:B------:R-:W-:Y:S01]  /*4c940*/  ISETP.GE.AND P2, PT, R240, UR4, PT ;  /* 0x00000004f0007c0c */ /* 0x000fe2000bf46270 */
[C---:B------:R-:W-:Y:S01]  /*4c950*/  IMAD.WIDE R240, R0.reuse, 0x4, R148 ;  /* 0x0000000400f07825 */ /* 0x040fe200078e0294 */
[----:B-1----:R-:W-:Y:S01]  /*4c960*/  IADD3 R2, R0, UR28, RZ ;  /* 0x0000001c00027c10 */ /* 0x002fe2000fffe0ff */
[----:B------:R1:W-:Y:S04]  /*4c970*/  @P6 STG.E desc[UR8][R246.64], R249 ;  /* 0x000000f9f6006986 */ /* 0x0003e8000c101908 */
[----:B---3--:R-:W3:Y:S01]  /*4c980*/  LDL.LU R251, [R1+0x410] ;  /* 0x0004100001fb7983 */ /* 0x008ee20000300800 */
[----:B------:R-:W-:-:S02]  /*4c990*/  ISETP.LT.AND P0, PT, R8, UR6, !P1 ;  /* 0x0000000608007c0c */ /* 0x000fc4000cf01270 */
[----:B------:R-:W-:Y:S01]  /*4c9a0*/  ISETP.LT.AND P5, PT, R11, UR10, !P1 ;  /* 0x0000000a0b007c0c */ /* 0x000fe2000cfa1270 */
[----:B------:R-:W-:Y:S01]  /*4c9b0*/  VIADD R248, R3, 0x13 ;  /* 0x0000001303f87836 */ /* 0x000fe20000000000 */
[----:B------:R-:W-:Y:S01]  /*4c9c0*/  ISETP.LT.AND P6, PT, R10, UR12, !P1 ;  /* 0x0000000c0a007c0c */ /* 0x000fe2000cfc1270 */
[C---:B------:R-:W-:Y:S01]  /*4c9d0*/  IMAD.WIDE R242, R2.reuse, 0x4, R210 ;  /* 0x0000000402f27825 */ /* 0x040fe200078e02d2 */
[----:B----4-:R4:W-:Y:S01]  /*4c9e0*/  @P3 STG.E desc[UR8][R240.64], R239 ;  /* 0x000000eff0003986 */ /* 0x0109e2000c101908 */
[----:B------:R-:W-:Y:S01]  /*4c9f0*/  ULDC UR4, c[0x0][0x22c] ;  /* 0x00008b0000047ab9 */ /* 0x000fe20000000800 */
[----:B------:R-:W-:Y:S02]  /*4ca00*/  ULDC UR6, c[0x0][0x228] ;  /* 0x00008a0000067ab9 */ /* 0x000fe40000000800 */
[----:B-1----:R-:W3:Y:S01]  /*4ca10*/  LDL.LU R249, [R1+0x320] ;  /* 0x0003200001f97983 */ /* 0x002ee20000300800 */
[C---:B------:R-:W-:Y:S01]  /*4ca20*/  IMAD.WIDE R244, R2.reuse, 0x4, R208 ;  /* 0x0000000402f47825 */ /* 0x040fe200078e02d0 */
[----:B------:R-:W-:Y:S01]  /*4ca30*/  ULDC UR10, c[0x0][0x228] ;  /* 0x00008a00000a7ab9 */ /* 0x000fe20000000800 */
[----:B------:R-:W-:Y:S01]  /*4ca40*/  ULDC UR12, c[0x0][0x228] ;  /* 0x00008a00000c7ab9 */ /* 0x000fe20000000800 */
[----:B------:R-:W2:Y:S01]  /*4ca50*/  LDL.LU R0, [R1+0x580] ;  /* 0x0005800001007983 */ /* 0x000ea20000300800 */
[----:B------:R-:W-:-:S03]  /*4ca60*/  IMAD.WIDE R246, R2, 0x4, R150 ;  /* 0x0000000402f67825 */ /* 0x000fc600078e0296 */
[----:B----4-:R-:W4:Y:S01]  /*4ca70*/  LDL.LU R239, [R1+0x220] ;  /* 0x0002200001ef7983 */ /* 0x010f220000300800 */
[----:B------:R-:W-:Y:S01]  /*4ca80*/  ISETP.GE.AND P3, PT, R248, UR4, PT ;  /* 0x00000004f8007c0c */ /* 0x000fe2000bf66270 */
[----:B------:R-:W-:Y:S02]  /*4ca90*/  ULDC UR4, c[0x0][0x228] ;  /* 0x00008a0000047ab9 */ /* 0x000fe40000000800 */
[----:B------:R-:W4:Y:S01]  /*4caa0*/  LDL.LU R248, [R1+0x120] ;  /* 0x0001200001f87983 */ /* 0x000f220000300800 */
[----:B------:R-:W-:Y:S01]  /*4cab0*/  ISETP.LT.AND P1, PT, R9, UR4, !P1 ;  /* 0x0000000409007c0c */ /* 0x000fe2000cf21270 */
[----:B------:R-:W-:Y:S01]  /*4cac0*/  ULDC UR4, c[0x0][0x228] ;  /* 0x00008a0000047ab9 */ /* 0x000fe20000000800 */
[----:B------:R-:W-:Y:S01]  /*4cad0*/  IMAD.WIDE R240, R2, 0x4, R148 ;  /* 0x0000000402f07825 */ /* 0x000fe200078e0294 */
[----:B--2---:R-:W-:Y:S04]  /*4cae0*/  @P0 STG.E desc[UR8][R242.64], R0 ;  /* 0x00000000f2000986 */ /* 0x004fe8000c101908 */
[----:B------:R1:W-:Y:S04]  /*4caf0*/  @P5 STG.E desc[UR8][R244.64], R250 ;  /* 0x000000faf4005986 */ /* 0x0003e8000c101908 */
[----:B------:R2:W-:Y:S04]  /*4cb00*/  @P6 STG.E desc[UR8][R246.64], R238 ;  /* 0x000000eef6006986 */ /* 0x0005e8000c101908 */
[----:B-1----:R-:W4:Y:S04]  /*4cb10*/  LDL.LU R250, [R1+0x20] ;  /* 0x0000200001fa7983 */ /* 0x002f280000300800 */
[----:B--2---:R-:W2:Y:S01]  /*4cb20*/  LDL.LU R238, [R1+0x584] ;  /* 0x0005840001ee7983 */ /* 0x004ea20000300800 */
[----:B------:R-:W-:-:S02]  /*4cb30*/  ISETP.LT.AND P0, PT, R8, UR4, !P4 ;  /* 0x0000000408007c0c */ /* 0x000fc4000e701270 */
[----:B------:R-:W-:Y:S01]  /*4cb40*/  IADD3 R0, R2, UR28, RZ ;  /* 0x0000001c02007c10 */ /* 0x000fe2000fffe0ff */
[----:B------:R-:W-:Y:S01]  /*4cb50*/  VIADD R244, R3, 0x14 ;  /* 0x0000001403f47836 */ /* 0x000fe20000000000 */
[----:B------:R-:W-:Y:S01]  /*4cb60*/  ULDC UR4, c[0x0][0x228] ;  /* 0x00008a0000047ab9 */ /* 0x000fe20000000800 */
[----:B------:R-:W-:Y:S01]  /*4cb70*/  ISETP.LT.AND P6, PT, R11, UR6, !P4 ;  /* 0x000000060b007c0c */ /* 0x000fe2000e7c1270 */
[----:B---3--:R1:W-:Y:S01]  /*4cb80*/  @P1 STG.E desc[UR8][R240.64], R251 ;  /* 0x000000fbf0001986 */ /* 0x0083e2000c101908 */
[----:B------:R-:W-:Y:S01]  /*4cb90*/  ISETP.LT.AND P5, PT, R10, UR4, !P4 ;  /* 0x000000040a007c0c */ /* 0x000fe2000e7a1270 */
[----:B------:R-:W-:Y:S01]  /*4cba0*/  IMAD.WIDE R242, R0, 0x4, R210 ;  /* 0x0000000400f27825 */ /* 0x000fe200078e02d2 */
[----:B------:R-:W-:Y:S01]  /*4cbb0*/  ULDC UR4, c[0x0][0x22c] ;  /* 0x00008b0000047ab9 */ /* 0x000fe20000000800 */
[----:B------:R-:W-:Y:S01]  /*4cbc0*/  ULDC UR6, c[0x0][0x228] ;  /* 0x00008a0000067ab9 */ /* 0x000fe20000000800 */
[----:B------:R-:W-:Y:S01]  /*4cbd0*/  ISETP.GE.AND P1, PT, R244, UR4, PT ;  /* 0x00000004f4007c0c */ /* 0x000fe2000bf26270 */
[----:B------:R-:W-:Y:S01]  /*4cbe0*/  ULDC UR4, c[0x0][0x228] ;  /* 0x00008a0000047ab9 */ /* 0x000fe20000000800 */
[----:B------:R-:W-:Y:S01]  /*4cbf0*/  ISETP.LT.AND P4, PT, R9, UR10, !P4 ;  /* 0x0000000a09007c0c */ /* 0x000fe2000e781270 */
[----:B------:R3:W-:Y:S01]  /*4cc00*/  @P0 STG.E desc[UR8][R242.64], R249 ;  /* 0x000000f9f2000986 */ /* 0x0007e2000c101908 */
[----:B------:R-:W-:Y:S01]  /*4cc10*/  ISETP.LT.AND P0, PT, R8, UR4, !P2 ;  /* 0x0000000408007c0c */ /* 0x000fe2000d701270 */
[C---:B------:R-:W-:Y:S01]  /*4cc20*/  VIADD R2, R0.reuse, UR28 ;  /* 0x0000001c00027c36 */ /* 0x040fe20008000000 */
[----:B------:R-:W-:Y:S01]  /*4cc30*/  ULDC UR4, c[0x0][0x228] ;  /* 0x00008a0000047ab9 */ /* 0x000fe20000000800 */
[----:B-1----:R-:W-:Y:S01]  /*4cc40*/  IMAD.WIDE R240, R0, 0x4, R208 ;  /* 0x0000000400f07825 */ /* 0x002fe200078e02d0 */
[----:B------:R-:W2:Y:S01]  /*4cc50*/  LDL.LU R251, [R1+0x574] ;  /* 0x0005740001fb7983 */ /* 0x000ea20000300800 */
[----:B------:R-:W-:-:S02]  /*4cc60*/  ULDC UR10, c[0x0][0x228] ;  /* 0x00008a00000a7ab9 */ /* 0x000fc40000000800 */
[C---:B------:R-:W-:Y:S01]  /*4cc70*/  IMAD.WIDE R244, R0.reuse, 0x4, R148 ;  /* 0x0000000400f47825 */ /* 0x040fe200078e0294 */
[----:B----4-:R1:W-:Y:S03]  /*4cc80*/  @P6 STG.E desc[UR8][R240.64], R239 ;  /* 0x000000eff0006986 */ /* 0x0103e6000c101908 */
[----:B---3--:R-:W-:Y:S01]  /*4cc90*/  IMAD.WIDE R242, R0, 0x4, R150 ;  /* 0x0000000400f27825 */ /* 0x008fe200078e0296 */
[----:B------:R-:W3:Y:S01]  /*4cca0*/  LDL.LU R249, [R1+0x564] ;  /* 0x0005640001f97983 */ /* 0x000ee20000300800 */
[----:B------:R-:W-:-:S03]  /*4ccb0*/  IADD3 R0, R2, UR28, RZ ;  /* 0x0000001c02007c10 */ /* 0x000fc6000fffe0ff */
[----:B------:R4:W-:Y:S01]  /*4ccc0*/  @P5 STG.E desc[UR8][R242.64], R248 ;  /* 0x000000f8f2005986 */ /* 0x0009e2000c101908 */
[----:B-1----:R-:W-:-:S03]  /*4ccd0*/  IMAD.WIDE R240, R2, 0x4, R210 ;  /* 0x0000000402f07825 */ /* 0x002fc600078e02d2 */
[----:B------:R-:W3:Y:S01]  /*4cce0*/  LDL.LU R239, [R1+0x324] ;  /* 0x0003240001ef7983 */ /* 0x000ee20000300800 */
[----:B----4-:R-:W-:-:S03]  /*4ccf0*/  IMAD.WIDE R242, R2, 0x4, R150 ;  /* 0x0000000402f27825 */ /* 0x010fc600078e0296 */
[----:B------:R1:W-:Y:S04]  /*4cd00*/  @P4 STG.E desc[UR8][R244.64], R250 ;  /* 0x000000faf4004986 */ /* 0x0003e8000c101908 */
[----:B--2---:R2:W-:Y:S04]  /*4cd10*/  @P0 STG.E desc[UR8][R240.64], R238 ;  /* 0x000000eef0000986 */ /* 0x0045e8000c101908 */
[----:B-1----:R-:W4:Y:S01]  /*4cd20*/  LDL.LU R250, [R1+0x224] ;  /* 0x0002240001fa7983 */ /* 0x002f220000300800 */
[----:B------:R-:W-:-:S03]  /*4cd30*/  IMAD.WIDE R244, R2, 0x4, R148 ;  /* 0x0000000402f47825 */ /* 0x000fc600078e0294 */
[----:B--2---:R-:W2:Y:S01]  /*4cd40*/  LDL.LU R238, [R1+0x124] ;  /* 0x0001240001ee7983 */ /* 0x004ea20000300800 */
[----:B------:R-:W-:-:S03]  /*4cd50*/  IMAD.WIDE R240, R2, 0x4, R208 ;  /* 0x0000000402f07825 */ /* 0x000fc600078e02d0 */
[----:B------:R-:W4:Y:S01]  /*4cd60*/  LDL.LU R2, [R1+0x414] ;  /* 0x0004140001027983 */ /* 0x000f220000300800 */
[----:B------:R-:W-:Y:S01]  /*4cd70*/  ISETP.LT.AND P4, PT, R11, UR4, !P2 ;  /* 0x000000040b007c0c */ /* 0x000fe2000d781270 */
[----:B------:R-:W-:Y:S01]  /*4cd80*/  VIADD R248, R3, 0x15 ;  /* 0x0000001503f87836 */ /* 0x000fe20000000000 */
[----:B------:R-:W-:Y:S01]  /*4cd90*/  ISETP.LT.AND P5, PT, R10, UR6, !P2 ;  /* 0x000000060a007c0c */ /* 0x000fe2000d7a1270 */
[----:B------:R-:W-:Y:S01]  /*4cda0*/  ULDC UR4, c[0x0][0x22c] ;  /* 0x00008b0000047ab9 */ /* 0x000fe20000000800 */
[----:B------:R-:W-:Y:S02]  /*4cdb0*/  ISETP.LT.AND P2, PT, R9, UR10, !P2 ;  /* 0x0000000a09007c0c */ /* 0x000fe4000d741270 */
[----:B------:R-:W-:Y:S01]  /*4cdc0*/  ISETP.LT.AND P6, PT, R8, UR12, !P3 ;  /* 0x0000000c08007c0c */ /* 0x000fe2000dfc1270 */
[----:B------:R-:W-:Y:S01]  /*4cdd0*/  IMAD.WIDE R246, R0, 0x4, R210 ;  /* 0x0000000400f67825 */ /* 0x000fe200078e02d2 */
[----:B------:R-:W-:Y:S01]  /*4cde0*/  ISETP.GE.AND P0, PT, R248, UR4, PT ;  /* 0x00000004f8007c0c */ /* 0x000fe2000bf06270 */
[----:B------:R-:W-:Y:S01]  /*4cdf0*/  ULDC UR4, c[0x0][0x228] ;  /* 0x00008a0000047ab9 */ /* 0x000fe20000000800 */
[----:B------:R-:W2:Y:S01]  /*4ce00*/  LDL.LU R248, [R1+0x24] ;  /* 0x0000240001f87983 */ /* 0x000ea20000300800 */
[----:B------:R-:W-:Y:S01]  /*4ce10*/  ULDC UR6, c[0x0][0x228] ;  /* 0x00008a0000067ab9 */ /* 0x000fe20000000800 */
[----:B------:R-:W-:Y:S01]  /*4ce20*/  ULDC UR10, c[0x0][0x228] ;  /* 0x00008a00000a7ab9 */ /* 0x000fe20000000800 */
[----:B------:R-:W-:Y:S01]  /*4ce30*/  ULDC UR12, c[0x0][0x228] ;  /* 0x00008a00000c7ab9 */ /* 0x000fe20000000800 */
[----:B------:R1:W-:Y:S04]  /*4ce40*/  @P4 STG.E desc[UR8][R240.64], R251 ;  /* 0x000000fbf0004986 */ /* 0x0003e8000c101908 */
[----:B---3--:R3:W-:Y:S04]  /*4ce50*/  @P5 STG.E desc[UR8][R242.64], R249 ;  /* 0x000000f9f2005986 */ /* 0x0087e8000c101908 */
[----:B-1----:R-:W2:Y:S04]  /*4ce60*/  LDL.LU R251, [R1+0x588] ;  /* 0x0005880001fb7983 */ /* 0x002ea80000300800 */
[----:B---3--:R-:W3:Y:S04]  /*4ce70*/  LDL.LU R249, [R1+0x578] ;  /* 0x0005780001f97983 */ /* 0x008ee80000300800 */
[----:B----4-:R-:W-:Y:S04]  /*4ce80*/  @P2 STG.E desc[UR8][R244.64], R2 ;  /* 0x00000002f4002986 */ /* 0x010fe8000c101908 */
[----:B------:R1:W-:Y:S04]  /*4ce90*/  @P6 STG.E desc[UR8][R246.64], R239 ;  /* 0x000000eff6006986 */ /* 0x0003e8000c101908 */
[----:B-1----:R-:W4:Y:S01]  /*4cea0*/  LDL.LU R239, [R1+0x568] ;  /* 0x0005680001ef7983 */ /* 0x002f220000300800 */
        /* <DEDUP_REMOVED lines=11> */
[----:B------:R1:W-:Y:S01]  /*4cf60*/  @P2 STG.E desc[UR8][R242.64], R250 ;  /* 0x000000faf2002986 */ /* 0x0003e2000c101908 */
[----:B------:R-:W-:Y:S01]  /*4cf70*/  ISETP.GE.AND P2, PT, R244, UR4, PT ;  /* 0x00000004f4007c0c */ /* 0x000fe2000bf46270 */
[----:B------:R-:W-:Y:S01]  /*4cf80*/  VIADD R2, R0, UR28 ;  /* 0x0000001c00027c36 */ /* 0x000fe20008000000 */
[----:B------:R-:W-:Y:S01]  /*4cf90*/  ULDC UR4, c[0x0][0x228] ;  /* 0x00008a0000047ab9 */ /* 0x000fe20000000800 */
[----:B--2---:R2:W-:Y:S01]  /*4cfa0*/  @P4 STG.E desc[UR8][R240.64], R238 ;  /* 0x000000eef0004986 */ /* 0x0045e2000c101908 */
[----:B------:R-:W-:Y:S01]  /*4cfb0*/  ISETP.LT.AND P4, PT, R10, UR4, !P1 ;  /* 0x000000040a007c0c */ /* 0x000fe2000cf81270 */
[----:B------:R-:W-:Y:S01]  /*4cfc0*/  IMAD.WIDE R244, R2, 0x4, R208 ;  /* 0x0000000402f47825 */ /* 0x000fe200078e02d0 */
[----:B------:R-:W-:Y:S01]  /*4cfd0*/  ULDC UR4, c[0x0][0x228] ;  /* 0x00008a0000047ab9 */ /* 0x000fe20000000800 */
[----:B------:R-:W-:Y:S01]  /*4cfe0*/  ULDC UR10, c[0x0][0x228] ;  /* 0x00008a00000a7ab9 */ /* 0x000fe20000000800 */
[----:B------:R-:W-:Y:S01]  /*4cff0*/  ULDC UR12, c[0x0][0x228] ;  /* 0x00008a00000c7ab9 */ /* 0x000fe20000000800 */
[----:B-1----:R-:W-:Y:S01]  /*4d000*/  IMAD.WIDE R242, R0, 0x4, R148 ;  /* 0x0000000400f27825 */ /* 0x002fe200078e0294 */
[----:B------:R-:W4:Y:S03]  /*4d010*/  LDL.LU R250, [R1+0x228] ;  /* 0x0002280001fa7983 */ /* 0x000f260000300800 */
[----:B--2---:R-:W-:Y:S01]  /*4d020*/  IMAD.WIDE R240, R2, 0x4, R210 ;  /* 0x0000000402f07825 */ /* 0x004fe200078e02d2 */
[----:B------:R1:W-:Y:S04]  /*4d030*/  @P3 STG.E desc[UR8][R242.64], R248 ;  /* 0x000000f8f2003986 */ /* 0x0003e8000c101908 */
[----:B------:R2:W-:Y:S01]  /*4d040*/  @P5 STG.E desc[UR8][R240.64], R251 ;  /* 0x000000fbf0005986 */ /* 0x0005e2000c101908 */
[----:B------:R-:W-:Y:S01]  /*4d050*/  ISETP.LT.AND P1, PT, R9, UR4, !P1 ;  /* 0x0000000409007c0c */ /* 0x000fe2000cf21270 */
[----:B------:R-:W-:-:S02]  /*4d060*/  ULDC UR4, c[0x0][0x22c] ;  /* 0x00008b0000047ab9 */ /* 0x000fc40000000800 */
[----:B------:R-:W4:Y:S01]  /*4d070*/  LDL.LU R238, [R1+0x128] ;  /* 0x0001280001ee7983 */ /* 0x000f220000300800 */
[----:B-1----:R-:W-:Y:S02]  /*4d080*/  VIADD R248, R3, 0x17 ;  /* 0x0000001703f87836 */ /* 0x002fe40000000000 */
[C---:B--2---:R-:W-:Y:S01]  /*4d090*/  IMAD.WIDE R240, R2.reuse, 0x4, R150 ;  /* 0x0000000402f07825 */ /* 0x044fe200078e0296 */
[----:B---3--:R1:W-:Y:S01]  /*4d0a0*/  @P6 STG.E desc[UR8][R244.64], R249 ;  /* 0x000000f9f4006986 */ /* 0x0083e2000c101908 */
[----:B------:R-:W-:-:S03]  /*4d0b0*/  IADD3 R0, R2, UR28, RZ ;  /* 0x0000001c02007c10 */ /* 0x000fc6000fffe0ff */
[----:B------:R-:W2:Y:S04]  /*4d0c0*/  LDL.LU R251, [R1+0x58c] ;  /* 0x00058c0001fb7983 */ /* 0x000ea80000300800 */
[----:B-1----:R-:W3:Y:S04]  /*4d0d0*/  LDL.LU R249, [R1+0x57c] ;  /* 0x00057c0001f97983 */ /* 0x002ee80000300800 */
[----:B----4-:R1:W-:Y:S01]  /*4d0e0*/  @P4 STG.E desc[UR8][R240.64], R239 ;  /* 0x000000eff0004986 */ /* 0x0103e2000c101908 */
[----:B------:R-:W-:Y:S02]  /*4d0f0*/  ISETP.GE.AND P4, PT, R248, UR4, PT ;  /* 0x00000004f8007c0c */ /* 0x000fe4000bf86270 */
[----:B------:R-:W-:-:S02]  /*4d100*/  ISETP.LT.AND P3, PT, R8, UR6, !P0 ;  /* 0x0000000608007c0c */ /* 0x000fc4000c761270 */
[----:B------:R-:W-:Y:S02]  /*4d110*/  ISETP.LT.AND P5, PT, R11, UR10, !P0 ;  /* 0x0000000a0b007c0c */ /* 0x000fe4000c7a1270 */
[----:B------:R-:W-:Y:S01]  /*4d120*/  ISETP.LT.AND P6, PT, R10, UR12, !P0 ;  /* 0x0000000c0a007c0c */ /* 0x000fe2000c7c1270 */
[----:B------:R-:W-:Y:S01]  /*4d130*/  IMAD.WIDE R242, R0, 0x4, R210 ;  /* 0x0000000400f27825 */ /* 0x000fe200078e02d2 */
[----:B------:R-:W-:Y:S01]  /*4d140*/  ULDC UR4, c[0x0][0x228] ;  /* 0x00008a0000047ab9 */ /* 0x000fe20000000800 */
[----:B------:R-:W-:Y:S01]  /*4d150*/  ULDC UR6, c[0x0][0x228] ;  /* 0x00008a0000067ab9 */ /* 0x000fe20000000800 */
[----:B------:R-:W-:Y:S01]  /*4d160*/  ULDC UR10, c[0x0][0x228] ;  /* 0x00008a00000a7ab9 */ /* 0x000fe20000000800 */
[----:B-1----:R-:W4:Y:S01]  /*4d170*/  LDL.LU R239, [R1+0x56c] ;  /* 0x00056c0001ef7983 */ /* 0x002f220000300800 */
[----:B------:R-:W-:Y:S01]  /*4d180*/  IMAD.WIDE R240, R2, 0x4, R148 ;  /* 0x0000000402f07825 */ /* 0x000fe200078e0294 */
[----:B------:R-:W-:Y:S02]  /*4d190*/  ULDC UR12, c[0x0][0x228] ;  /* 0x00008a00000c7ab9 */ /* 0x000fe40000000800 */
[----:B------:R-:W2:Y:S04]  /*4d1a0*/  LDL.LU R2, [R1+0x328] ;  /* 0x0003280001027983 */ /* 0x000ea80000300800 */
[----:B------:R-:W3:Y:S01]  /*4d1b0*/  LDL.LU R248, [R1+0x418] ;  /* 0x0004180001f87983 */ /* 0x000ee20000300800 */
[----:B------:R-:W-:-:S04]  /*4d1c0*/  IMAD.WIDE R244, R0, 0x4, R208 ;  /* 0x0000000400f47825 */ /* 0x000fc800078e02d0 */
[----:B------:R-:W-:Y:S01]  /*4d1d0*/  IMAD.WIDE R246, R0, 0x4, R150 ;  /* 0x0000000400f67825 */ /* 0x000fe200078e0296 */
[----:B---3--:R1:W-:Y:S04]  /*4d1e0*/  @P1 STG.E desc[UR8][R240.64], R248 ;  /* 0x000000f8f0001986 */ /* 0x0083e8000c101908 */
[----:B--2---:R2:W-:Y:S01]  /*4d1f0*/  @P3 STG.E desc[UR8][R242.64], R2 ;  /* 0x00000002f2003986 */ /* 0x0045e2000c101908 */
        /* <DEDUP_REMOVED lines=8> */
[----:B---3--:R-:W2:Y:S01]  /*4d280*/  LDL.LU R250, [R1+0x41c] ;  /* 0x00041c0001fa7983 */ /* 0x008ea20000300800 */
[----:B------:R-:W-:Y:S01]  /*4d290*/  ISETP.LT.AND P0, PT, R8, UR6, !P2 ;  /* 0x0000000608007c0c */ /* 0x000fe2000d701270 */
[----:B------:R-:W-:Y:S01]  /*4d2a0*/  ULDC UR4, c[0x0][0x22c] ;  /* 0x00008b0000047ab9 */ /* 0x000fe20000000800 */
[----:B------:R-:W-:Y:S02]  /*4d2b0*/  ISETP.LT.AND P5, PT, R11, UR10, !P2 ;  /* 0x0000000a0b007c0c */ /* 0x000fe4000d7a1270 */
[----:B------:R-:W-:Y:S01]  /*4d2c0*/  ISETP.LT.AND P6, PT, R10, UR12, !P2 ;  /* 0x0000000c0a007c0c */ /* 0x000fe2000d7c1270 */
[----:B-1----:R-:W3:Y:S01]  /*4d2d0*/  LDL.LU R238, [R1+0x32c] ;  /* 0x00032c0001ee7983 */ /* 0x002ee20000300800 */
[----:B------:R-:W-:Y:S01]  /*4d2e0*/  VIADD R248, R3, 0x19 ;  /* 0x0000001903f87836 */ /* 0x000fe20000000000 */
[----:B------:R-:W-:Y:S01]  /*4d2f0*/  ULDC UR6, c[0x0][0x228] ;  /* 0x00008a0000067ab9 */ /* 0x000fe20000000800 */
[C---:B------:R-:W-:Y:S01]  /*4d300*/  IMAD.WIDE R242, R2.reuse, 0x4, R210 ;  /* 0x0000000402f27825 */ /* 0x040fe200078e02d2 */
[----:B------:R-:W4:Y:S01]  /*4d310*/  LDL.LU R0, [R1+0x28] ;  /* 0x0000280001007983 */ /* 0x000f220000300800 */
[----:B------:R-:W-:Y:S01]  /*4d320*/  ULDC UR10, c[0x0][0x228] ;  /* 0x00008a00000a7ab9 */ /* 0x000fe20000000800 */
[----:B------:R-:W-:Y:S01]  /*4d330*/  ULDC UR12, c[0x0][0x228] ;  /* 0x00008a00000c7ab9 */ /* 0x000fe20000000800 */
[----:B------:R-:W-:-:S04]  /*4d340*/  IMAD.WIDE R244, R2, 0x4, R208 ;  /* 0x0000000402f47825 */ /* 0x000fc800078e02d0 */
[----:B------:R-:W-:Y:S01]  /*4d350*/  IMAD.WIDE R246, R2, 0x4, R150 ;  /* 0x0000000402f67825 */ /* 0x000fe200078e0296 */
[----:B----4-:R-:W-:Y:S01]  /*4d360*/  @P3 STG.E desc[UR8][R240.64], R0 ;  /* 0x00000000f0003986 */ /* 0x010fe2000c101908 */
[----:B------:R-:W-:Y:S01]  /*4d370*/  ISETP.GE.AND P3, PT, R248, UR4, PT ;  /* 0x00000004f8007c0c */ /* 0x000fe2000bf66270 */
[----:B------:R-:W-:Y:S02]  /*4d380*/  ULDC UR4, c[0x0][0x228] ;  /* 0x00008a0000047ab9 */ /* 0x000fe40000000800 */
[----:B------:R-:W-:Y:S04]  /*4d390*/  @P0 STG.E desc[UR8][R242.64], R251 ;  /* 0x000000fbf2000986 */ /* 0x000fe8000c101908 */
[----:B------:R1:W-:Y:S04]  /*4d3a0*/  @P5 STG.E desc[UR8][R244.64], R249 ;  /* 0x000000f9f4005986 */ /* 0x0003e8000c101908 */
[----:B------:R-:W4:Y:S04]  /*4d3b0*/  LDL.LU R248, [R1+0x12c] ;  /* 0x00012c0001f87983 */ /* 0x000f280000300800 */
[----:B------:R2:W-:Y:S04]  /*4d3c0*/  @P6 STG.E desc[UR8][R246.64], R239 ;  /* 0x000000eff6006986 */ /* 0x0005e8000c101908 */
[----:B-1----:R-:W4:Y:S04]  /*4d3d0*/  LDL.LU R249, [R1+0x2c] ;  /* 0x00002c0001f97983 */ /* 0x002f280000300800 */
[----:B--2---:R-:W2:Y:S04]  /*4d3e0*/  LDL.LU R247, [R1+0x22c] ;  /* 0x00022c0001f77983 */ /* 0x004ea80000300800 */
[----:B------:R-:W4:Y:S01]  /*4d3f0*/  LDL.LU R239, [R1+0x590] ;  /* 0x0005900001ef7983 */ /* 0x000f220000300800 */
[----:B------:R-:W-:Y:S01]  /*4d400*/  ISETP.LT.AND P2, PT, R9, UR4, !P2 ;  /* 0x0000000409007c0c */ /* 0x000fe2000d741270 */
[----:B------:R-:W-:-:S02]  /*4d410*/  ULDC UR4, c[0x0][0x228] ;  /* 0x00008a0000047ab9 */ /* 0x000fc40000000800 */
[----:B------:R-:W-:Y:S02]  /*4d420*/  ISETP.LT.AND P0, PT, R8, UR4, !P4 ;  /* 0x0000000408007c0c */ /* 0x000fe4000e701270 */
[C---:B------:R-:W-:Y:S01]  /*4d430*/  IADD3 R0, R2.reuse, UR28, RZ ;  /* 0x0000001c02007c10 */ /* 0x040fe2000fffe0ff */
[----:B------:R-:W-:Y:S01]  /*4d440*/  IMAD.WIDE R240, R2, 0x4, R148 ;  /* 0x0000000402f07825 */ /* 0x000fe200078e0294 */
[----:B------:R-:W-:Y:S01]  /*4d450*/  ULDC UR4, c[0x0][0x228] ;  /* 0x00008a0000047ab9 */ /* 0x000fe20000000800 */
[----:B------:R-:W-:Y:S01]  /*4d460*/  ISETP.LT.AND P6, PT, R11, UR6, !P4 ;  /* 0x000000060b007c0c */ /* 0x000fe2000e7c1270 */
[----:B------:R-:W4:Y:S01]  /*4d470*/  LDL.LU R251, [R1+0x5a0] ;  /* 0x0005a00001fb7983 */ /* 0x000f220000300800 */
        /* <DEDUP_REMOVED lines=8> */
[----:B---3--:R3:W-:Y:S01]  /*4d500*/  @P0 STG.E desc[UR8][R242.64], R238 ;  /* 0x000000eef2000986 */ /* 0x0087e2000c101908 */
[----:B------:R-:W-:Y:S01]  /*4d510*/  ISETP.LT.AND P0, PT, R8, UR4, !P1 ;  /* 0x0000000408007c0c */ /* 0x000fe2000cf01270 */
[C---:B------:R-:W-:Y:S01]  /*4d520*/  VIADD R2, R0.reuse, UR28 ;  /* 0x0000001c00027c36 */ /* 0x040fe20008000000 */
[----:B------:R-:W-:Y:S01]  /*4d530*/  ULDC UR4, c[0x0][0x228] ;  /* 0x00008a0000047ab9 */ /* 0x000fe20000000800 */
[----:B------:R-:W-:Y:S01]  /*4d540*/  ULDC UR6, c[0x0][0x228] ;  /* 0x00008a0000067ab9 */ /* 0x000fe20000000800 */
[----:B-1----:R-:W-:Y:S01]  /*4d550*/  IMAD.WIDE R240, R0, 0x4, R208 ;  /* 0x0000000400f07825 */ /* 0x002fe200078e02d0 */
[----:B------:R-:W4:Y:S01]  /*4d560*/  LDL.LU R250, [R1+0x420] ;  /* 0x0004200001fa7983 */ /* 0x000f220000300800 */
[----:B------:R-:W-:-:S02]  /*4d570*/  ULDC UR10, c[0x0][0x228] ;  /* 0x00008a00000a7ab9 */ /* 0x000fc40000000800 */
[C---:B---3--:R-:W-:Y:S01]  /*4d580*/  IMAD.WIDE R242, R0.reuse, 0x4, R150 ;  /* 0x0000000400f27825 */ /* 0x048fe200078e0296 */
[----:B------:R-:W3:Y:S03]  /*4d590*/  LDL.LU R238, [R1+0x330] ;  /* 0x0003300001ee7983 */ /* 0x000ee60000300800 */
[----:B------:R-:W-:Y:S01]  /*4d5a0*/  IMAD.WIDE R244, R0, 0x4, R148 ;  /* 0x0000000400f47825 */ /* 0x000fe200078e0294 */
[C---:B------:R-:W-:Y:S01]  /*4d5b0*/  IADD3 R0, R2.reuse, UR28, RZ ;  /* 0x0000001c02007c10 */ /* 0x040fe2000fffe0ff */
[----:B--2---:R1:W-:Y:S04]  /*4d5c0*/  @P6 STG.E desc[UR8][R240.64], R247 ;  /* 0x000000f7f0006986 */ /* 0x0043e8000c101908 */
[----:B----4-:R2:W-:Y:S04]  /*4d5d0*/  @P5 STG.E desc[UR8][R242.64], R248 ;  /* 0x000000f8f2005986 */ /* 0x0105e8000c101908 */
[----:B------:R4:W-:Y:S01]  /*4d5e0*/  @P4 STG.E desc[UR8][R244.64], R249 ;  /* 0x000000f9f4004986 */ /* 0x0009e2000c101908 */
[----:B-1----:R-:W-:-:S04]  /*4d5f0*/  IMAD.WIDE R240, R2, 0x4, R210 ;  /* 0x0000000402f07825 */ /* 0x002fc800078e02d2 */
[C---:B--2---:R-:W-:Y:S01]  /*4d600*/  IMAD.WIDE R242, R2.reuse, 0x4, R150 ;  /* 0x0000000402f27825 */ /* 0x044fe200078e0296 */
[----:B------:R1:W-:Y:S03]  /*4d610*/  @P0 STG.E desc[UR8][R240.64], R239 ;  /* 0x000000eff0000986 */ /* 0x0003e6000c101908 */
[C---:B----4-:R-:W-:Y:S01]  /*4d620*/  IMAD.WIDE R244, R2.reuse, 0x4, R148 ;  /* 0x0000000402f47825 */ /* 0x050fe200078e0294 */
[----:B------:R-:W2:Y:S04]  /*4d630*/  LDL.LU R249, [R1+0x230] ;  /* 0x0002300001f97983 */ /* 0x000ea80000300800 */
[----:B-1----:R-:W4:Y:S01]  /*4d640*/  LDL.LU R239, [R1+0x130] ;  /* 0x0001300001ef7983 */ /* 0x002f220000300800 */
[----:B------:R-:W-:-:S03]  /*4d650*/  IMAD.WIDE R240, R2, 0x4, R208 ;  /* 0x0000000402f07825 */ /* 0x000fc600078e02d0 */
        /* <DEDUP_REMOVED lines=11> */
[----:B------:R-:W4:Y:S01]  /*4d710*/  LDL.LU R248, [R1+0x594] ;  /* 0x0005940001f87983 */ /* 0x000f220000300800 */
[----:B------:R-:W-:Y:S01]  /*4d720*/  ULDC UR10, c[0x0][0x228] ;  /* 0x00008a00000a7ab9 */ /* 0x000fe20000000800 */
[----:B------:R-:W-:-:S02]  /*4d730*/  ULDC UR12, c[0x0][0x228] ;  /* 0x00008a00000c7ab9 */ /* 0x000fc40000000800 */
[----:B---3--:R-:W-:Y:S04]  /*4d740*/  @P4 STG.E desc[UR8][R240.64], R2 ;  /* 0x00000002f0004986 */ /* 0x008fe8000c101908 */
[----:B------:R-:W-:Y:S04]  /*4d750*/  @P5 STG.E desc[UR8][R242.64], R251 ;  /* 0x000000fbf2005986 */ /* 0x000fe8000c101908 */
[----:B------:R1:W-:Y:S04]  /*4d760*/  @P1 STG.E desc[UR8][R244.64], R250 ;  /* 0x000000faf4001986 */ /* 0x0003e8000c101908 */
[----:B------:R3:W-:Y:S04]  /*4d770*/  @P6 STG.E desc[UR8][R246.64], R238 ;  /* 0x000000eef6006986 */ /* 0x0007e8000c101908 */
[----:B-1----:R-:W4:Y:S04]  /*4d780*/  LDL.LU R250, [R1+0x5b4] ;  /* 0x0005b40001fa7983 */ /* 0x002f280000300800 */
[----:B---3--:R-:W3:Y:S04]  /*4d790*/  LDL.LU R247, [R1+0x30] ;  /* 0x0000300001f77983 */ /* 0x008ee80000300800 */
[----:B------:R-:W3:Y:S01]  /*4d7a0*/  LDL.LU R238, [R1+0x5a4] ;  /* 0x0005a40001ee7983 */ /* 0x000ee20000300800 */
        /* <DEDUP_REMOVED lines=15> */
[----:B----4-:R2:W-:Y:S01]  /*4d8a0*/  @P4 STG.E desc[UR8][R240.64], R239 ;  /* 0x000000eff0004986 */ /* 0x0105e2000c101908 */
        /* <DEDUP_REMOVED lines=9> */
[----:B------:R-:W4:Y:S04]  /*4d940*/  LDL.LU R251, [R1+0x234] ;  /* 0x0002340001fb7983 */ /* 0x000f280000300800 */
[----:B------:R-:W4:Y:S04]  /*4d950*/  LDL.LU R249, [R1+0x134] ;  /* 0x0001340001f97983 */ /* 0x000f280000300800 */
[----:B---3--:R-:W-:Y:S04]  /*4d960*/  @P3 STG.E desc[UR8][R242.64], R247 ;  /* 0x000000f7f2003986 */ /* 0x008fe8000c101908 */
[----:B------:R1:W-:Y:S04]  /*4d970*/  @P5 STG.E desc[UR8][R240.64], R248 ;  /* 0x000000f8f0005986 */ /* 0x0003e8000c101908 */
[----:B------:R-:W-:Y:S01]  /*4d980*/  @P6 STG.E desc[UR8][R244.64], R250 ;  /* 0x000000faf4006986 */ /* 0x000fe2000c101908 */
[----:B-1----:R-:W-:-:S05]  /*4d990*/  IMAD.WIDE R240, R2, 0x4, R150 ;  /* 0x0000000402f07825 */ /* 0x002fca00078e0296 */
[----:B------:R1:W-:Y:S04]  /*4d9a0*/  @P4 STG.E desc[UR8][R240.64], R238 ;  /* 0x000000eef0004986 */ /* 0x0003e8000c101908 */
[----:B-1----:R-:W3:Y:S01]  /*4d9b0*/  LDL.LU R238, [R1+0x34] ;  /* 0x0000340001ee7983 */ /* 0x002ee20000300800 */
[----:B------:R-:W-:-:S03]  /*4d9c0*/  IMAD.WIDE R240, R2, 0x4, R148 ;  /* 0x0000000402f07825 */ /* 0x000fc600078e0294 */
[----:B------:R-:W3:Y:S04]  /*4d9d0*/  LDL.LU R250, [R1+0x5b8] ;  /* 0x0005b80001fa7983 */ /* 0x000ee80000300800 */
        /* <DEDUP_REMOVED lines=18> */
[----:B----4-:R1:W-:Y:S01]  /*4db00*/  @P3 STG.E desc[UR8][R242.64], R2 ;  /* 0x00000002f2003986 */ /* 0x0103e2000c101908 */
[----:B------:R-:W-:Y:S01]  /*4db10*/  ISETP.LT.AND P3, PT, R9, UR4, !P0 ;  /* 0x0000000409007c0c */ /* 0x000fe2000c761270 */
[----:B------:R-:W-:Y:S02]  /*4db20*/  ULDC UR4, c[0x0][0x22c] ;  /* 0x00008b0000047ab9 */ /* 0x000fe40000000800 */
[----:B------:R4:W-:Y:S01]  /*4db30*/  @P5 STG.E desc[UR8][R244.64], R251 ;  /* 0x000000fbf4005986 */ /* 0x0009e2000c101908 */
[----:B------:R-:W-:Y:S01]  /*4db40*/  ISETP.GE.AND P2, PT, R240, UR4, PT ;  /* 0x00000004f0007c0c */ /* 0x000fe2000bf46270 */
[C---:B------:R-:W-:Y:S01]  /*4db50*/  IMAD.WIDE R240, R0.reuse, 0x4, R148 ;  /* 0x0000000400f07825 */ /* 0x040fe200078e0294 */
[----:B-1----:R-:W-:Y:S01]  /*4db60*/  IADD3 R2, R0, UR28, RZ ;  /* 0x0000001c00027c10 */ /* 0x002fe2000fffe0ff */
[----:B------:R1:W-:Y:S04]  /*4db70*/  @P6 STG.E desc[UR8][R246.64], R249 ;  /* 0x000000f9f6006986 */ /* 0x0003e8000c101908 */
[----:B----4-:R-:W4:Y:S01]  /*4db80*/  LDL.LU R251, [R1+0x428] ;  /* 0x0004280001fb7983 */ /* 0x010f220000300800 */
[----:B------:R-:W-:-:S02]  /*4db90*/  ISETP.LT.AND P0, PT, R8, UR6, !P1 ;  /* 0x0000000608007c0c */ /* 0x000fc4000cf01270 */
[----:B------:R-:W-:Y:S01]  /*4dba0*/  ISETP.LT.AND P5, PT, R11, UR10, !P1 ;  /* 0x0000000a0b007c0c */ /* 0x000fe2000cfa1270 */
[----:B------:R-:W-:Y:S01]  /*4dbb0*/  VIADD R248, R3, 0x1f ;  /* 0x0000001f03f87836 */ /* 0x000fe20000000000 */
[----:B------:R-:W-:Y:S01]  /*4dbc0*/  ISETP.LT.AND P6, PT, R10, UR12, !P1 ;  /* 0x0000000c0a007c0c */ /* 0x000fe2000cfc1270 */
[C---:B------:R-:W-:Y:S01]  /*4dbd0*/  IMAD.WIDE R242, R2.reuse, 0x4, R210 ;  /* 0x0000000402f27825 */ /* 0x040fe200078e02d2 */
[----:B---3--:R3:W-:Y:S01]  /*4dbe0*/  @P3 STG.E desc[UR8][R240.64], R238 ;  /* 0x000000eef0003986 */ /* 0x0087e2000c101908 */
[----:B------:R-:W-:Y:S01]  /*4dbf0*/  ULDC UR4, c[0x0][0x22c] ;  /* 0x00008b0000047ab9 */ /* 0x000fe20000000800 */
[----:B------:R-:W-:Y:S02]  /*4dc00*/  ULDC UR6, c[0x0][0x228] ;  /* 0x00008a0000067ab9 */ /* 0x000fe40000000800 */
[----:B-1----:R-:W4:Y:S01]  /*4dc10*/  LDL.LU R249, [R1+0x338] ;  /* 0x0003380001f97983 */ /* 0x002f220000300800 */
[C---:B------:R-:W-:Y:S01]  /*4dc20*/  IMAD.WIDE R244, R2.reuse, 0x4, R208 ;  /* 0x0000000402f47825 */ /* 0x040fe200078e02d0 */
[----:B------:R-:W-:Y:S01]  /*4dc30*/  ULDC UR10, c[0x0][0x228] ;  /* 0x00008a00000a7ab9 */ /* 0x000fe20000000800 */
[----:B------:R-:W-:Y:S01]  /*4dc40*/  ULDC UR12, c[0x0][0x228] ;  /* 0x00008a00000c7ab9 */ /* 0x000fe20000000800 */
[----:B------:R-:W2:Y:S01]  /*4dc50*/  LDL.LU R0, [R1+0x598] ;  /* 0x0005980001007983 */ /* 0x000ea20000300800 */
[----:B------:R-:W-:-:S03]  /*4dc60*/  IMAD.WIDE R246, R2, 0x4, R150 ;  /* 0x0000000402f67825 */ /* 0x000fc600078e0296 */
[----:B---3--:R-:W3:Y:S01]  /*4dc70*/  LDL.LU R238, [R1+0x238] ;  /* 0x0002380001ee7983 */ /* 0x008ee20000300800 */
[----:B------:R-:W-:Y:S01]  /*4dc80*/  ISETP.GE.AND P3, PT, R248, UR4, PT ;  /* 0x00000004f8007c0c */ /* 0x000fe2000bf66270 */
[----:B------:R-:W-:Y:S02]  /*4dc90*/  ULDC UR4, c[0x0][0x228] ;  /* 0x00008a0000047ab9 */ /* 0x000fe40000000800 */
[----:B------:R-:W3:Y:S01]  /*4dca0*/  LDL.LU R248, [R1+0x138] ;  /* 0x0001380001f87983 */ /* 0x000ee20000300800 */
[----:B------:R-:W-:Y:S01]  /*4dcb0*/  ISETP.LT.AND P1, PT, R9, UR4, !P1 ;  /* 0x0000000409007c0c */ /* 0x000fe2000cf21270 */
[----:B------:R-:W-:Y:S01]  /*4dcc0*/  ULDC UR4, c[0x0][0x228] ;  /* 0x00008a0000047ab9 */ /* 0x000fe20000000800 */
[----:B------:R-:W-:Y:S01]  /*4dcd0*/  IMAD.WIDE R240, R2, 0x4, R148 ;  /* 0x0000000402f07825 */ /* 0x000fe200078e0294 */
[----:B--2---:R-:W-:Y:S04]  /*4dce0*/  @P0 STG.E desc[UR8][R242.64], R0 ;  /* 0x00000000f2000986 */ /* 0x004fe8000c101908 */
[----:B------:R1:W-:Y:S04]  /*4dcf0*/  @P5 STG.E desc[UR8][R244.64], R250 ;  /* 0x000000faf4005986 */ /* 0x0003e8000c101908 */
[----:B------:R2:W-:Y:S04]  /*4dd00*/  @P6 STG.E desc[UR8][R246.64], R239 ;  /* 0x000000eff6006986 */ /* 0x0005e8000c101908 */
[----:B-1----:R-:W3:Y:S04]  /*4dd10*/  LDL.LU R250, [R1+0x38] ;  /* 0x0000380001fa7983 */ /* 0x002ee80000300800 */
[----:B--2---:R-:W2:Y:S01]  /*4dd20*/  LDL.LU R239, [R1+0x59c] ;  /* 0x00059c0001ef7983 */ /* 0x004ea20000300800 */
[----:B------:R-:W-:-:S02]  /*4dd30*/  ISETP.LT.AND P0, PT, R8, UR4, !P4 ;  /* 0x0000000408007c0c */ /* 0x000fc4000e701270 */
[----:B------:R-:W-:Y:S01]  /*4dd40*/  IADD3 R0, R2, UR28, RZ ;  /* 0x0000001c02007c10 */ /* 0x000fe2000fffe0ff */
[----:B------:R-:W-:Y:S01]  /*4dd50*/  VIADD R244, R3, 0x20 ;  /* 0x0000002003f47836 */ /* 0x000fe20000000000 */
[----:B------:R-:W-:Y:S01]  /*4dd60*/  ULDC UR4, c[0x0][0x228] ;  /* 0x00008a0000047ab9 */ /* 0x000fe20000000800 */
[----:B------:R-:W-:Y:S01]  /*4dd70*/  ISETP.LT.AND P6, PT, R11, UR6, !P4 ;  /* 0x000000060b007c0c */ /* 0x000fe2000e7c1270 */
[----:B----4-:R1:W-:Y:S01]  /*4dd80*/  @P1 STG.E desc[UR8][R240.64], R251 ;  /* 0x000000fbf0001986 */ /* 0x0103e2000c101908 */
        /* <DEDUP_REMOVED lines=15> */
[----:B---3--:R1:W-:Y:S03]  /*4de80*/  @P6 STG.E desc[UR8][R240.64], R238 ;  /* 0x000000eef0006986 */ /* 0x0083e6000c101908 */
[----:B----4-:R-:W-:Y:S01]  /*4de90*/  IMAD.WIDE R242, R0, 0x4, R150 ;  /* 0x0000000400f27825 */ /* 0x010fe200078e0296 */
        /* <DEDUP_REMOVED lines=13> */
[----:B------:R-:W-:Y:S02]  /*4df70*/  ISETP.LT.AND P4, PT, R11, UR4, !P2 ;  /* 0x000000040b007c0c */ /* 0x000fe4000d781270 */
[----:B------:R-:W-:Y:S01]  /*4df80*/  ISETP.LT.AND P6, PT, R8, UR12, !P3 ;  /* 0x0000000c08007c0c */ /* 0x000fe2000dfc1270 */
[----:B------:R-:W-:Y:S01]  /*4df90*/  VIADD R248, R3, 0x21 ;  /* 0x0000002103f87836 */ /* 0x000fe20000000000 */
[----:B------:R-:W-:Y:S01]  /*4dfa0*/  ISETP.LT.AND P5, PT, R10, UR6, !P2 ;  /* 0x000000060a007c0c */ /* 0x000fe2000d7a1270 */
[----:B------:R-:W-:Y:S01]  /*4dfb0*/  ULDC UR4, c[0x0][0x22c] ;  /* 0x00008b0000047ab9 */ /* 0x000fe20000000800 */
        /* <DEDUP_REMOVED lines=29> */
[----:B--2---:R2:W-:Y:S01]  /*4e190*/  @P4 STG.E desc[UR8][R242.64], R239 ;  /* 0x000000eff2004986 */ /* 0x0045e2000c101908 */
[----:B------:R-:W-:Y:S01]  /*4e1a0*/  ISETP.LT.AND P4, PT, R10, UR4, !P1 ;  /* 0x000000040a007c0c */ /* 0x000fe2000cf81270 */
[C---:B------:R-:W-:Y:S01]  /*4e1b0*/  VIADD R2, R0.reuse, UR28 ;  /* 0x0000001c00027c36 */ /* 0x040fe20008000000 */
[----:B------:R-:W-:Y:S01]  /*4e1c0*/  ULDC UR4, c[0x0][0x228] ;  /* 0x00008a0000047ab9 */ /* 0x000fe20000000800 */
[----:B------:R-:W-:Y:S01]  /*4e1d0*/  ULDC UR10, c[0x0][0x228] ;  /* 0x00008a00000a7ab9 */ /* 0x000fe20000000800 */
[----:B------:R-:W-:Y:S01]  /*4e1e0*/  ULDC UR12, c[0x0][0x228] ;  /* 0x00008a00000c7ab9 */ /* 0x000fe20000000800 */
[----:B-1----:R-:W-:Y:S01]  /*4e1f0*/  IMAD.WIDE R240, R0, 0x4, R148 ;  /* 0x0000000400f07825 */ /* 0x002fe200078e0294 */
[----:B------:R-:W4:Y:S03]  /*4e200*/  LDL.LU R250, [R1+0x140] ;  /* 0x0001400001fa7983 */ /* 0x000f260000300800 */
[C---:B--2---:R-:W-:Y:S01]  /*4e210*/  IMAD.WIDE R242, R2.reuse, 0x4, R210 ;  /* 0x0000000402f27825 */ /* 0x044fe200078e02d2 */
[----:B------:R1:W-:Y:S03]  /*4e220*/  @P3 STG.E desc[UR8][R240.64], R248 ;  /* 0x000000f8f0003986 */ /* 0x0003e6000c101908 */
[----:B------:R-:W-:Y:S01]  /*4e230*/  IMAD.WIDE R244, R2, 0x4, R208 ;  /* 0x0000000402f47825 */ /* 0x000fe200078e02d0 */
[----:B------:R-:W2:Y:S01]  /*4e240*/  LDL.LU R239, [R1+0x40] ;  /* 0x0000400001ef7983 */ /* 0x000ea20000300800 */
[----:B------:R-:W-:Y:S01]  /*4e250*/  ISETP.LT.AND P1, PT, R9, UR4, !P1 ;  /* 0x0000000409007c0c */ /* 0x000fe2000cf21270 */
[----:B------:R-:W-:-:S02]  /*4e260*/  ULDC UR4, c[0x0][0x22c] ;  /* 0x00008b0000047ab9 */ /* 0x000fc40000000800 */
[----:B------:R3:W-:Y:S01]  /*4e270*/  @P5 STG.E desc[UR8][R242.64], R251 ;  /* 0x000000fbf2005986 */ /* 0x0007e2000c101908 */
[----:B-1----:R-:W-:-:S03]  /*4e280*/  IMAD.WIDE R240, R2, 0x4, R150 ;  /* 0x0000000402f07825 */ /* 0x002fc600078e0296 */
[----:B---3--:R1:W-:Y:S01]  /*4e290*/  @P6 STG.E desc[UR8][R244.64], R249 ;  /* 0x000000f9f4006986 */ /* 0x0083e2000c101908 */
[----:B------:R-:W-:Y:S01]  /*4e2a0*/  VIADD R248, R3, 0x23 ;  /* 0x0000002303f87836 */ /* 0x000fe20000000000 */
[----:B------:R-:W-:Y:S02]  /*4e2b0*/  IADD3 R0, R2, UR28, RZ ;  /* 0x0000001c02007c10 */ /* 0x000fe4000fffe0ff */
[----:B------:R-:W3:Y:S04]  /*4e2c0*/  LDL.LU R251, [R1+0x5e4] ;  /* 0x0005e40001fb7983 */ /* 0x000ee80000300800 */
[----:B-1----:R-:W3:Y:S04]  /*4e2d0*/  LDL.LU R249, [R1+0x5c4] ;  /* 0x0005c40001f97983 */ /* 0x002ee80000300800 */
[----:B----4-:R1:W-:Y:S01]  /*4e2e0*/  @P4 STG.E desc[UR8][R240.64], R238 ;  /* 0x000000eef0004986 */ /* 0x0103e2000c101908 */
[----:B------:R-:W-:-:S02]  /*4e2f0*/  ISETP.GE.AND P4, PT, R248, UR4, PT ;  /* 0x00000004f8007c0c */ /* 0x000fc4000bf86270 */
[----:B------:R-:W-:Y:S02]  /*4e300*/  ISETP.LT.AND P3, PT, R8, UR6, !P0 ;  /* 0x0000000608007c0c */ /* 0x000fe4000c761270 */
        /* <DEDUP_REMOVED lines=8> */
[----:B------:R-:W-:-:S02]  /*4e390*/  ULDC UR12, c[0x0][0x228] ;  /* 0x00008a00000c7ab9 */ /* 0x000fc40000000800 */
        /* <DEDUP_REMOVED lines=406> */
[----:B-1----:R-:W-:Y:S01]  /*4fd00*/  IMAD.WIDE R242, R0, 0x4, R148 ;  /* 0x0000000400f27825 */ /* 0x002fe200078e0294 */
[----:B------:R-:W4:Y:S03]  /*4fd10*/  LDL.LU R249, [R1+0x454] ;  /* 0x0004540001f97983 */ /* 0x000f260000300800 */
[C---:B--2---:R-:W-:Y:S01]  /*4fd20*/  IMAD.WIDE R240, R2.reuse, 0x4, R210 ;  /* 0x0000000402f07825 */ /* 0x044fe200078e02d2 */
[----:B------:R-:W2:Y:S01]  /*4fd30*/  LDL.LU R251, [R1+0x264] ;  /* 0x0002640001fb7983 */ /* 0x000ea20000300800 */
[----:B------:R-:W-:-:S03]  /*4fd40*/  IADD3 R0, R2, UR28, RZ ;  /* 0x0000001c02007c10 */ /* 0x000fc6000fffe0ff */
[----:B------:R-:W2:Y:S04]  /*4fd50*/  LDL.LU R239, [R1+0x164] ;  /* 0x0001640001ef7983 */ /* 0x000ea80000300800 */
        /* <DEDUP_REMOVED lines=8> */
[----:B------:R-:W2:Y:S01]  /*4fde0*/  LDL.LU R2, [R1+0x364] ;  /* 0x0003640001027983 */ /* 0x000ea20000300800 */
        /* <DEDUP_REMOVED lines=12> */
[----:B----4-:R1:W-:Y:S01]  /*4feb0*/  @P2 STG.E desc[UR8][R240.64], R249 ;  /* 0x000000f9f0002986 */ /* 0x0103e2000c101908 */
[----:B------:R-:W-:Y:S01]  /*4fec0*/  IMAD.WIDE R246, R0, 0x4, R150 ;  /* 0x0000000400f67825 */ /* 0x000fe200078e0296 */
[----:B------:R-:W-:-:S03]  /*4fed0*/  ULDC UR12, c[0x0][0x228] ;  /* 0x00008a00000c7ab9 */ /* 0x000fc60000000800 */
[----:B-1----:R-:W-:Y:S01]  /*4fee0*/  VIADD R240, R3, 0x36 ;  /* 0x0000003603f07836 */ /* 0x002fe20000000000 */
[----:B------:R-:W4:Y:S04]  /*4fef0*/  LDL.LU R249, [R1+0x638] ;  /* 0x0006380001f97983 */ /* 0x000f280000300800 */
[----:B--2---:R1:W-:Y:S01]  /*4ff00*/  @P3 STG.E desc[UR8][R242.64], R2 ;  /* 0x00000002f2003986 */ /* 0x0043e2000c101908 */
[----:B------:R-:W-:Y:S01]  /*4ff10*/  ISETP.LT.AND P3, PT, R9, UR4, !P0 ;  /* 0x0000000409007c0c */ /* 0x000fe2000c761270 */
[----:B------:R-:W-:Y:S02]  /*4ff20*/  ULDC UR4, c[0x0][0x22c] ;  /* 0x00008b0000047ab9 */ /* 0x000fe40000000800 */
[----:B------:R2:W-:Y:S01]  /*4ff30*/  @P5 STG.E desc[UR8][R244.64], R251 ;  /* 0x000000fbf4005986 */ /* 0x0005e2000c101908 */
[----:B------:R-:W-:Y:S01]  /*4ff40*/  ISETP.GE.AND P2, PT, R240, UR4, PT ;  /* 0x00000004f0007c0c */ /* 0x000fe2000bf46270 */
[C---:B------:R-:W-:Y:S01]  /*4ff50*/  IMAD.WIDE R240, R0.reuse, 0x4, R148 ;  /* 0x0000000400f07825 */ /* 0x040fe200078e0294 */
[----:B-1----:R-:W-:Y:S01]  /*4ff60*/  IADD3 R2, R0, UR28, RZ ;  /* 0x0000001c00027c10 */ /* 0x002fe2000fffe0ff */
[----:B------:R1:W-:Y:S04]  /*4ff70*/  @P6 STG.E desc[UR8][R246.64], R239 ;  /* 0x000000eff6006986 */ /* 0x0003e8000c101908 */
[----:B--2---:R-:W2:Y:S01]  /*4ff80*/  LDL.LU R251, [R1+0x458] ;  /* 0x0004580001fb7983 */ /* 0x004ea20000300800 */
[----:B------:R-:W-:-:S02]  /*4ff90*/  ISETP.LT.AND P0, PT, R8, UR6, !P1 ;  /* 0x0000000608007c0c */ /* 0x000fc4000cf01270 */
[----:B------:R-:W-:Y:S01]  /*4ffa0*/  ISETP.LT.AND P5, PT, R11, UR10, !P1 ;  /* 0x0000000a0b007c0c */ /* 0x000fe2000cfa1270 */
[----:B------:R-:W-:Y:S01]  /*4ffb0*/  VIADD R248, R3, 0x37 ;  /* 0x0000003703f87836 */ /* 0x000fe20000000000 */
[----:B------:R-:W-:Y:S01]  /*4ffc0*/  ULDC UR4, c[0x0][0x22c] ;  /* 0x00008b0000047ab9 */ /* 0x000fe20000000800 */
[----:B------:R-:W-:Y:S01]  /*4ffd0*/  IMAD.WIDE R242, R2, 0x4, R210 ;  /* 0x0000000402f27825 */ /* 0x000fe200078e02d2 */
[----:B------:R-:W-:Y:S01]  /*4ffe0*/  ISETP.LT.AND P6, PT, R10, UR12, !P1 ;  /* 0x0000000c0a007c0c */ /* 0x000fe2000cfc1270 */
[----:B-1----:R-:W2:Y:S01]  /*4fff0*/  LDL.LU R239, [R1+0x368] ;  /* 0x0003680001ef7983 */ /* 0x002ea20000300800 */
[----:B------:R-:W-:Y:S01]  /*50000*/  ULDC UR6, c[0x0][0x228] ;  /* 0x00008a0000067ab9 */ /* 0x000fe20000000800 */
[----:B------:R-:W-:Y:S01]  /*50010*/  IMAD.WIDE R244, R2, 0x4, R208 ;  /* 0x0000000402f47825 */ /* 0x000fe200078e02d0 */
[----:B------:R-:W-:Y:S01]  /*50020*/  ULDC UR10, c[0x0][0x228] ;  /* 0x00008a00000a7ab9 */ /* 0x000fe20000000800 */
[----:B------:R-:W4:Y:S01]  /*50030*/  LDL.LU R0, [R1+0x628] ;  /* 0x0006280001007983 */ /* 0x000f220000300800 */
[----:B------:R-:W-:-:S03]  /*50040*/  ULDC UR12, c[0x0][0x228] ;  /* 0x00008a00000c7ab9 */ /* 0x000fc60000000800 */
[----:B---3--:R1:W-:Y:S01]  /*50050*/  @P3 STG.E desc[UR8][R240.64], R238 ;  /* 0x000000eef0003986 */ /* 0x0083e2000c101908 */
[----:B------:R-:W-:Y:S01]  /*50060*/  ISETP.GE.AND P3, PT, R248, UR4, PT ;  /* 0x00000004f8007c0c */ /* 0x000fe2000bf66270 */
[----:B------:R-:W-:Y:S01]  /*50070*/  IMAD.WIDE R246, R2, 0x4, R150 ;  /* 0x0000000402f67825 */ /* 0x000fe200078e0296 */
[----:B------:R-:W-:Y:S01]  /*50080*/  ULDC UR4, c[0x0][0x228] ;  /* 0x00008a0000047ab9 */ /* 0x000fe20000000800 */
[----:B-1----:R-:W3:Y:S04]  /*50090*/  LDL.LU R238, [R1+0x268] ;  /* 0x0002680001ee7983 */ /* 0x002ee80000300800 */
[----:B------:R-:W3:Y:S01]  /*500a0*/  LDL.LU R248, [R1+0x168] ;  /* 0x0001680001f87983 */ /* 0x000ee20000300800 */
[----:B------:R-:W-:Y:S01]  /*500b0*/  ISETP.LT.AND P1, PT, R9, UR4, !P1 ;  /* 0x0000000409007c0c */ /* 0x000fe2000cf21270 */
[----:B------:R-:W-:-:S02]  /*500c0*/  ULDC UR4, c[0x0][0x228] ;  /* 0x00008a0000047ab9 */ /* 0x000fc40000000800 */
[----:B----4-:R-:W-:Y:S04]  /*500d0*/  @P0 STG.E desc[UR8][R242.64], R0 ;  /* 0x00000000f2000986 */ /* 0x010fe8000c101908 */
[----:B------:R1:W-:Y:S04]  /*500e0*/  @P5 STG.E desc[UR8][R244.64], R250 ;  /* 0x000000faf4005986 */ /* 0x0003e8000c101908 */
[----:B-1----:R-:W4:Y:S04]  /*500f0*/  LDL.LU R250, [R1+0x68] ;  /* 0x0000680001fa7983 */ /* 0x002f280000300800 */
[----:B------:R1:W-:Y:S04]  /*50100*/  @P6 STG.E desc[UR8][R246.64], R249 ;  /* 0x000000f9f6006986 */ /* 0x0003e8000c101908 */
[----:B-1----:R-:W4:Y:S01]  /*50110*/  LDL.LU R249, [R1+0x62c] ;  /* 0x00062c0001f97983 */ /* 0x002f220000300800 */
[----:B------:R-:W-:Y:S01]  /*50120*/  ISETP.LT.AND P0, PT, R8, UR4, !P4 ;  /* 0x0000000408007c0c */ /* 0x000fe2000e701270 */
[----:B------:R-:W-:Y:S01]  /*50130*/  ULDC UR4, c[0x0][0x228] ;  /* 0x00008a0000047ab9 */ /* 0x000fe20000000800 */
[----:B------:R-:W-:-:S02]  /*50140*/  IADD3 R0, R2, UR28, RZ ;  /* 0x0000001c02007c10 */ /* 0x000fc4000fffe0ff */
[----:B------:R-:W-:Y:S01]  /*50150*/  ISETP.LT.AND P6, PT, R11, UR6, !P4 ;  /* 0x000000060b007c0c */ /* 0x000fe2000e7c1270 */
[----:B------:R-:W-:Y:S01]  /*50160*/  IMAD.WIDE R240, R2, 0x4, R148 ;  /* 0x0000000402f07825 */ /* 0x000fe200078e0294 */
[----:B------:R-:W-:Y:S01]  /*50170*/  ISETP.LT.AND P5, PT, R10, UR4, !P4 ;  /* 0x000000040a007c0c */ /* 0x000fe2000e7a1270 */
[----:B------:R-:W-:Y:S01]  /*50180*/  ULDC UR4, c[0x0][0x22c] ;  /* 0x00008b0000047ab9 */ /* 0x000fe20000000800 */
[----:B------:R-:W-:Y:S01]  /*50190*/  ISETP.LT.AND P4, PT, R9, UR10, !P4 ;  /* 0x0000000a09007c0c */ /* 0x000fe2000e781270 */
[----:B------:R-:W-:Y:S01]  /*501a0*/  IMAD.WIDE R242, R0, 0x4, R210 ;  /* 0x0000000400f27825 */ /* 0x000fe200078e02d2 */
[----:B--2---:R1:W-:Y:S01]  /*501b0*/  @P1 STG.E desc[UR8][R240.64], R251 ;  /* 0x000000fbf0001986 */ /* 0x0043e2000c101908 */
[----:B------:R-:W-:Y:S01]  /*501c0*/  ULDC UR6, c[0x0][0x228] ;  /* 0x00008a0000067ab9 */ /* 0x000fe20000000800 */
[----:B------:R-:W-:Y:S01]  /*501d0*/  ULDC UR10, c[0x0][0x228] ;  /* 0x00008a00000a7ab9 */ /* 0x000fe20000000800 */
[----:B------:R-:W-:Y:S01]  /*501e0*/  VIADD R244, R3, 0x38 ;  /* 0x0000003803f47836 */ /* 0x000fe20000000000 */
[----:B------:R2:W-:Y:S04]  /*501f0*/  @P0 STG.E desc[UR8][R242.64], R239 ;  /* 0x000000eff2000986 */ /* 0x0005e8000c101908 */
[----:B------:R-:W-:Y:S01]  /*50200*/  ISETP.GE.AND P1, PT, R244, UR4, PT ;  /* 0x00000004f4007c0c */ /* 0x000fe2000bf26270 */
[C---:B------:R-:W-:Y:S01]  /*50210*/  IMAD.WIDE R244, R0.reuse, 0x4, R148 ;  /* 0x0000000400f47825 */ /* 0x040fe200078e0294 */
[----:B------:R-:W-:Y:S01]  /*50220*/  ULDC UR4, c[0x0][0x228] ;  /* 0x00008a0000047ab9 */ /* 0x000fe20000000800 */
[----:B-1----:R-:W4:Y:S02]  /*50230*/  LDL.LU R251, [R1+0x64c] ;  /* 0x00064c0001fb7983 */ /* 0x002f240000300800 */
[----:B------:R-:W-:Y:S01]  /*50240*/  IMAD.WIDE R240, R0, 0x4, R208 ;  /* 0x0000000400f07825 */ /* 0x000fe200078e02d0 */
[----:B------:R-:W-:Y:S01]  /*50250*/  ISETP.LT.AND P0, PT, R8, UR4, !P2 ;  /* 0x0000000408007c0c */ /* 0x000fe2000d701270 */
[----:B------:R-:W-:Y:S01]  /*50260*/  ULDC UR4, c[0x0][0x228] ;  /* 0x00008a0000047ab9 */ /* 0x000fe20000000800 */
[----:B--2---:R-:W2:Y:S01]  /*50270*/  LDL.LU R239, [R1+0x63c] ;  /* 0x00063c0001ef7983 */ /* 0x004ea20000300800 */
[----:B------:R-:W-:-:S03]  /*50280*/  IMAD.WIDE R242, R0, 0x4, R150 ;  /* 0x0000000400f27825 */ /* 0x000fc600078e0296 */
[----:B---3--:R1:W-:Y:S04]  /*50290*/  @P6 STG.E desc[UR8][R240.64], R238 ;  /* 0x000000eef0006986 */ /* 0x0083e8000c101908 */
[----:B------:R-:W-:Y:S01]  /*502a0*/  @P5 STG.E desc[UR8][R242.64], R248 ;  /* 0x000000f8f2005986 */ /* 0x000fe2000c101908 */
[----:B------:R-:W-:-:S03]  /*502b0*/  VIADD R2, R3, 0x39 ;  /* 0x0000003903027836 */ /* 0x000fc60000000000 */
[----:B-1----:R-:W3:Y:S04]  /*502c0*/  LDL.LU R238, [R1+0x36c] ;  /* 0x00036c0001ee7983 */ /* 0x002ee80000300800 */
[----:B----4-:R1:W-:Y:S01]  /*502d0*/  @P4 STG.E desc[UR8][R244.64], R250 ;  /* 0x000000faf4004986 */ /* 0x0103e2000c101908 */
[----:B------:R-:W-:Y:S01]  /*502e0*/  ISETP.LT.AND P4, PT, R11, UR4, !P2 ;  /* 0x000000040b007c0c */ /* 0x000fe2000d781270 */
[----:B------:R-:W-:Y:S01]  /*502f0*/  ULDC UR4, c[0x0][0x22c] ;  /* 0x00008b0000047ab9 */ /* 0x000fe20000000800 */
[----:B-1----:R-:W-:Y:S01]  /*50300*/  VIADD R244, R0, UR28 ;  /* 0x0000001c00f47c36 */ /* 0x002fe20008000000 */
[----:B------:R-:W4:Y:S03]  /*50310*/  LDL.LU R250, [R1+0x26c] ;  /* 0x00026c0001fa7983 */ /* 0x000f260000300800 */
[----:B------:R-:W-:-:S05]  /*50320*/  IMAD.WIDE R240, R244, 0x4, R210 ;  /* 0x00000004f4f07825 */ /* 0x000fca00078e02d2 */
[----:B------:R1:W-:Y:S01]  /*50330*/  @P0 STG.E desc[UR8][R240.64], R249 ;  /* 0x000000f9f0000986 */ /* 0x0003e2000c101908 */
[----:B------:R-:W-:Y:S02]  /*50340*/  ISETP.GE.AND P0, PT, R2, UR4, PT ;  /* 0x0000000402007c0c */ /* 0x000fe4000bf06270 */
[----:B------:R-:W-:Y:S02]  /*50350*/  ISETP.LT.AND P5, PT, R10, UR6, !P2 ;  /* 0x000000060a007c0c */ /* 0x000fe4000d7a1270 */
[----:B------:R-:W-:Y:S01]  /*50360*/  ISETP.LT.AND P6, PT, R8, UR12, !P3 ;  /* 0x0000000c08007c0c */ /* 0x000fe2000dfc1270 */
[C---:B------:R-:W-:Y:S01]  /*50370*/  IMAD.WIDE R242, R244.reuse, 0x4, R150 ;  /* 0x00000004f4f27825 */ /* 0x040fe200078e0296 */
[----:B-1----:R-:W4:Y:S01]  /*50380*/  LDL.LU R249, [R1+0x16c] ;  /* 0x00016c0001f97983 */ /* 0x002f220000300800 */
[----:B------:R-:W-:Y:S02]  /*50390*/  ISETP.LT.AND P2, PT, R9, UR10, !P2 ;  /* 0x0000000a09007c0c */ /* 0x000fe4000d741270 */
[C---:B------:R-:W-:Y:S01]  /*503a0*/  IADD3 R0, R244.reuse, UR28, RZ ;  /* 0x0000001cf4007c10 */ /* 0x040fe2000fffe0ff */
[----:B------:R-:W3:Y:S01]  /*503b0*/  LDL.LU R2, [R1+0x45c] ;  /* 0x00045c0001027983 */ /* 0x000ee20000300800 */
[C---:B------:R-:W-:Y:S01]  /*503c0*/  IMAD.WIDE R240, R244.reuse, 0x4, R208 ;  /* 0x00000004f4f07825 */ /* 0x040fe200078e02d0 */
[----:B------:R-:W-:Y:S01]  /*503d0*/  ULDC UR4, c[0x0][0x228] ;  /* 0x00008a0000047ab9 */ /* 0x000fe20000000800 */
[----:B------:R-:W-:Y:S01]  /*503e0*/  ULDC UR6, c[0x0][0x228] ;  /* 0x00008a0000067ab9 */ /* 0x000fe20000000800 */
[----:B------:R-:W4:Y:S01]  /*503f0*/  LDL.LU R248, [R1+0x6c] ;  /* 0x00006c0001f87983 */ /* 0x000f220000300800 */
[----:B------:R-:W-:Y:S01]  /*50400*/  IMAD.WIDE R244, R244, 0x4, R148 ;  /* 0x00000004f4f47825 */ /* 0x000fe200078e0294 */
[----:B------:R-:W-:Y:S01]  /*50410*/  ULDC UR10, c[0x0][0x228] ;  /* 0x00008a00000a7ab9 */ /* 0x000fe20000000800 */
[----:B------:R-:W-:-:S02]  /*50420*/  ULDC UR12, c[0x0][0x228] ;  /* 0x00008a00000c7ab9 */ /* 0x000fc40000000800 */
[----:B------:R-:W-:Y:S01]  /*50430*/  IMAD.WIDE R246, R0, 0x4, R210 ;  /* 0x0000000400f67825 */ /* 0x000fe200078e02d2 */
[----:B------:R1:W-:Y:S04]  /*50440*/  @P4 STG.E desc[UR8][R240.64], R251 ;  /* 0x000000fbf0004986 */ /* 0x0003e8000c101908 */
[----:B--2---:R2:W-:Y:S04]  /*50450*/  @P5 STG.E desc[UR8][R242.64], R239 ;  /* 0x000000eff2005986 */ /* 0x0045e8000c101908 */
[----:B-1----:R-:W4:Y:S04]  /*50460*/  LDL.LU R251, [R1+0x670] ;  /* 0x0006700001fb7983 */ /* 0x002f280000300800 */
[----:B--2---:R-:W2:Y:S04]  /*50470*/  LDL.LU R239, [R1+0x650] ;  /* 0x0006500001ef7983 */ /* 0x004ea80000300800 */
[----:B---3--:R-:W-:Y:S04]  /*50480*/  @P2 STG.E desc[UR8][R244.64], R2 ;  /* 0x00000002f4002986 */ /* 0x008fe8000c101908 */
[----:B------:R1:W-:Y:S04]  /*50490*/  @P6 STG.E desc[UR8][R246.64], R238 ;  /* 0x000000eef6006986 */ /* 0x0003e8000c101908 */
[----:B-1----:R-:W3:Y:S01]  /*504a0*/  LDL.LU R238, [R1+0x660] ;  /* 0x0006600001ee7983 */ /* 0x002ee20000300800 */
        /* <DEDUP_REMOVED lines=10> */
[----:B----4-:R1:W-:Y:S01]  /*50550*/  @P2 STG.E desc[UR8][R240.64], R250 ;  /* 0x000000faf0002986 */ /* 0x0103e2000c101908 */
[----:B------:R-:W-:Y:S01]  /*50560*/  ISETP.GE.AND P2, PT, R244, UR4, PT ;  /* 0x00000004f4007c0c */ /* 0x000fe2000bf46270 */
[----:B------:R-:W-:Y:S01]  /*50570*/  ULDC UR4, c[0x0][0x228] ;  /* 0x00008a0000047ab9 */ /* 0x000fe20000000800 */
[----:B------:R-:W-:Y:S01]  /*50580*/  ISETP.LT.AND P6, PT, R11, UR12, !P1 ;  /* 0x0000000c0b007c0c */ /* 0x000fe2000cfc1270 */
[----:B------:R4:W-:Y:S01]  /*50590*/  @P4 STG.E desc[UR8][R242.64], R249 ;  /* 0x000000f9f2004986 */ /* 0x0009e2000c101908 */
[----:B------:R-:W-:Y:S01]  /*505a0*/  ISETP.LT.AND P4, PT, R10, UR4, !P1 ;  /* 0x000000040a007c0c */ /* 0x000fe2000cf81270 */
[C---:B------:R-:W-:Y:S01]  /*505b0*/  VIADD R2, R0.reuse, UR28 ;  /* 0x0000001c00027c36 */ /* 0x040fe20008000000 */
[----:B------:R-:W-:Y:S01]  /*505c0*/  ULDC UR4, c[0x0][0x228] ;  /* 0x00008a0000047ab9 */ /* 0x000fe20000000800 */
[----:B------:R-:W-:Y:S01]  /*505d0*/  ULDC UR10, c[0x0][0x228] ;  /* 0x00008a00000a7ab9 */ /* 0x000fe20000000800 */
[----:B------:R-:W-:Y:S01]  /*505e0*/  ULDC UR12, c[0x0][0x228] ;  /* 0x00008a00000c7ab9 */ /* 0x000fe20000000800 */
[----:B-1----:R-:W-:Y:S01]  /*505f0*/  IMAD.WIDE R240, R0, 0x4, R148 ;  /* 0x0000000400f07825 */ /* 0x002fe200078e0294 */
[----:B------:R-:W3:Y:S03]  /*50600*/  LDL.LU R250, [R1+0x270] ;  /* 0x0002700001fa7983 */ /* 0x000ee60000300800 */
[C---:B----4-:R-:W-:Y:S01]  /*50610*/  IMAD.WIDE R242, R2.reuse, 0x4, R210 ;  /* 0x0000000402f27825 */ /* 0x050fe200078e02d2 */
[----:B------:R1:W-:Y:S03]  /*50620*/  @P3 STG.E desc[UR8][R240.64], R248 ;  /* 0x000000f8f0003986 */ /* 0x0003e6000c101908 */
[----:B------:R-:W-:Y:S01]  /*50630*/  IMAD.WIDE R244, R2, 0x4, R208 ;  /* 0x0000000402f47825 */ /* 0x000fe200078e02d0 */
[----:B------:R4:W-:Y:S01]  /*50640*/  @P5 STG.E desc[UR8][R242.64], R251 ;  /* 0x000000fbf2005986 */ /* 0x0009e2000c101908 */
[----:B------:R-:W-:Y:S01]  /*50650*/  ISETP.LT.AND P1, PT, R9, UR4, !P1 ;  /* 0x0000000409007c0c */ /* 0x000fe2000cf21270 */
[----:B------:R-:W-:-:S02]  /*50660*/  ULDC UR4, c[0x0][0x22c] ;  /* 0x00008b0000047ab9 */ /* 0x000fc40000000800 */
[----:B--2---:R-:W-:Y:S01]  /*50670*/  @P6 STG.E desc[UR8][R244.64], R239 ;  /* 0x000000eff4006986 */ /* 0x004fe2000c101908 */
[----:B-1----:R-:W-:-:S03]  /*50680*/  IMAD.WIDE R240, R2, 0x4, R150 ;  /* 0x0000000402f07825 */ /* 0x002fc600078e0296 */
[----:B------:R-:W2:Y:S01]  /*50690*/  LDL.LU R249, [R1+0x170] ;  /* 0x0001700001f97983 */ /* 0x000ea20000300800 */
[----:B------:R-:W-:Y:S01]  /*506a0*/  VIADD R248, R3, 0x3b ;  /* 0x0000003b03f87836 */ /* 0x000fe20000000000 */
[----:B------:R-:W-:Y:S02]  /*506b0*/  IADD3 R0, R2, UR28, RZ ;  /* 0x0000001c02007c10 */ /* 0x000fe4000fffe0ff */
[----:B---3--:R1:W-:Y:S02]  /*506c0*/  @P4 STG.E desc[UR8][R240.64], R238 ;  /* 0x000000eef0004986 */ /* 0x0083e4000c101908 */
[----:B------:R-:W-:Y:S02]  /*506d0*/  ISETP.GE.AND P4, PT, R248, UR4, PT ;  /* 0x00000004f8007c0c */ /* 0x000fe4000bf86270 */
[----:B------:R-:W-:Y:S02]  /*506e0*/  ISETP.LT.AND P3, PT, R8, UR6, !P0 ;  /* 0x0000000608007c0c */ /* 0x000fe4000c761270 */
[----:B------:R-:W-:-:S02]  /*506f0*/  ISETP.LT.AND P5, PT, R11, UR10, !P0 ;  /* 0x0000000a0b007c0c */ /* 0x000fc4000c7a1270 */
[----:B------:R-:W-:Y:S01]  /*50700*/  ISETP.LT.AND P6, PT, R10, UR12, !P0 ;  /* 0x0000000c0a007c0c */ /* 0x000fe2000c7c1270 */
[----:B----4-:R-:W-:Y:S01]  /*50710*/  IMAD.WIDE R242, R0, 0x4, R210 ;  /* 0x0000000400f27825 */ /* 0x010fe200078e02d2 */
[----:B------:R-:W-:Y:S01]  /*50720*/  ULDC UR4, c[0x0][0x228] ;  /* 0x00008a0000047ab9 */ /* 0x000fe20000000800 */
[----:B------:R-:W-:Y:S01]  /*50730*/  ULDC UR6, c[0x0][0x228] ;  /* 0x00008a0000067ab9 */ /* 0x000fe20000000800 */
[----:B------:R-:W-:Y:S01]  /*50740*/  ULDC UR10, c[0x0][0x228] ;  /* 0x00008a00000a7ab9 */ /* 0x000fe20000000800 */
[----:B-1----:R-:W3:Y:S01]  /*50750*/  LDL.LU R238, [R1+0x370] ;  /* 0x0003700001ee7983 */ /* 0x002ee20000300800 */
[----:B------:R-:W-:Y:S01]  /*50760*/  IMAD.WIDE R240, R2, 0x4, R148 ;  /* 0x0000000402f07825 */ /* 0x000fe200078e0294 */
[----:B------:R-:W-:Y:S02]  /*50770*/  ULDC UR12, c[0x0][0x228] ;  /* 0x00008a00000c7ab9 */ /* 0x000fe40000000800 */
[----:B------:R-:W4:Y:S04]  /*50780*/  LDL.LU R251, [R1+0x654] ;  /* 0x0006540001fb7983 */ /* 0x000f280000300800 */
[----:B------:R-:W4:Y:S04]  /*50790*/  LDL.LU R239, [R1+0x664] ;  /* 0x0006640001ef7983 */ /* 0x000f280000300800 */
        /* <DEDUP_REMOVED lines=20> */
[C---:B------:R-:W-:Y:S01]  /*508e0*/  IMAD.WIDE R242, R2.reuse, 0x4, R210 ;  /* 0x0000000402f27825 */ /* 0x040fe200078e02d2 */
[----:B------:R-:W-:Y:S01]  /*508f0*/  ULDC UR6, c[0x0][0x228] ;  /* 0x00008a0000067ab9 */ /* 0x000fe20000000800 */
[----:B------:R-:W-:Y:S01]  /*50900*/  ULDC UR10, c[0x0][0x228] ;  /* 0x00008a00000a7ab9 */ /* 0x000fe20000000800 */
[----:B------:R-:W4:Y:S01]  /*50910*/  LDL.LU R0, [R1+0x674] ;  /* 0x0006740001007983 */ /* 0x000f220000300800 */
[----:B------:R-:W-:Y:S01]  /*50920*/  IMAD.WIDE R244, R2, 0x4, R208 ;  /* 0x0000000402f47825 */ /* 0x000fe200078e02d0 */
[----:B------:R-:W-:-:S03]  /*50930*/  ULDC UR12, c[0x0][0x228] ;  /* 0x00008a00000c7ab9 */ /* 0x000fc60000000800 */
[----:B------:R-:W-:Y:S01]  /*50940*/  IMAD.WIDE R246, R2, 0x4, R150 ;  /* 0x0000000402f67825 */ /* 0x000fe200078e0296 */
[----:B------:R1:W-:Y:S04]  /*50950*/  @P3 STG.E desc[UR8][R240.64], R238 ;  /* 0x000000eef0003986 */ /* 0x0003e8000c101908 */
[----:B-1----:R-:W3:Y:S01]  /*50960*/  LDL.LU R238, [R1+0x1d1c] ;  /* 0x001d1c0001ee7983 */ /* 0x002ee20000300800 */
[----:B------:R-:W-:-:S03]  /*50970*/  VIADD R248, R3, 0x3d ;  /* 0x0000003d03f87836 */ /* 0x000fc60000000000 */
[----:B----4-:R-:W-:Y:S04]  /*50980*/  @P0 STG.E desc[UR8][R242.64], R0 ;  /* 0x00000000f2000986 */ /* 0x010fe8000c101908 */
[----:B------:R1:W-:Y:S04]  /*50990*/  @P5 STG.E desc[UR8][R244.64], R251 ;  /* 0x000000fbf4005986 */ /* 0x0003e8000c101908 */
[----:B------:R4:W-:Y:S04]  /*509a0*/  @P6 STG.E desc[UR8][R246.64], R239 ;  /* 0x000000eff6006986 */ /* 0x0009e8000c101908 */
[----:B-1----:R-:W3:Y:S04]  /*509b0*/  LDL.LU R251, [R1+0x374] ;  /* 0x0003740001fb7983 */ /* 0x002ee80000300800 */
[----:B----4-:R-:W4:Y:S04]  /*509c0*/  LDL.LU R246, [R1+0x274] ;  /* 0x0002740001f67983 */ /* 0x010f280000300800 */
[----:B------:R-:W4:Y:S04]  /*509d0*/  LDL.LU R247, [R1+0x174] ;  /* 0x0001740001f77983 */ /* 0x000f280000300800 */
[----:B------:R-:W4:Y:S01]  /*509e0*/  LDL.LU R239, [R1+0x678] ;  /* 0x0006780001ef7983 */ /* 0x000f220000300800 */
[----:B------:R-:W-:Y:S01]  /*509f0*/  ISETP.GE.AND P3, PT, R248, UR4, PT ;  /* 0x00000004f8007c0c */ /* 0x000fe2000bf66270 */
[----:B------:R-:W-:-:S02]  /*50a00*/  ULDC UR4, c[0x0][0x228] ;  /* 0x00008a0000047ab9 */ /* 0x000fc40000000800 */
[----:B------:R-:W-:Y:S01]  /*50a10*/  ISETP.LT.AND P2, PT, R9, UR4, !P2 ;  /* 0x0000000409007c0c */ /* 0x000fe2000d741270 */
[----:B------:R-:W-:Y:S01]  /*50a20*/  ULDC UR4, c[0x0][0x228] ;  /* 0x00008a0000047ab9 */ /* 0x000fe20000000800 */
[C---:B------:R-:W-:Y:S01]  /*50a30*/  IADD3 R0, R2.reuse, UR28, RZ ;  /* 0x0000001c02007c10 */ /* 0x040fe2000fffe0ff */
[----:B------:R-:W-:Y:S01]  /*50a40*/  IMAD.WIDE R240, R2, 0x4, R148 ;  /* 0x0000000402f07825 */ /* 0x000fe200078e0294 */
[----:B------:R-:W-:Y:S01]  /*50a50*/  ISETP.LT.AND P0, PT, R8, UR4, !P4 ;  /* 0x0000000408007c0c */ /* 0x000fe2000e701270 */
[----:B------:R-:W-:Y:S01]  /*50a60*/  ULDC UR4, c[0x0][0x228] ;  /* 0x00008a0000047ab9 */ /* 0x000fe20000000800 */
[----:B------:R-:W-:Y:S01]  /*50a70*/  ISETP.LT.AND P6, PT, R11, UR6, !P4 ;  /* 0x000000060b007c0c */ /* 0x000fe2000e7c1270 */
[----:B------:R-:W-:Y:S01]  /*50a80*/  IMAD.WIDE R242, R0, 0x4, R210 ;  /* 0x0000000400f27825 */ /* 0x000fe200078e02d2 */
[----:B------:R-:W-:Y:S01]  /*50a90*/  ISETP.LT.AND P5, PT, R10, UR4, !P4 ;  /* 0x000000040a007c0c */ /* 0x000fe2000e7a1270 */
[----:B------:R-:W-:Y:S01]  /*50aa0*/  ULDC UR4, c[0x0][0x22c] ;  /* 0x00008b0000047ab9 */ /* 0x000fe20000000800 */
[----:B------:R-:W-:Y:S01]  /*50ab0*/  ISETP.LT.AND P4, PT, R9, UR10, !P4 ;  /* 0x0000000a09007c0c */ /* 0x000fe2000e781270 */
[C---:B------:R-:W-:Y:S01]  /*50ac0*/  VIADD R244, R3.reuse, 0x3e ;  /* 0x0000003e03f47836 */ /* 0x040fe20000000000 */
[----:B------:R-:W4:Y:S01]  /*50ad0*/  LDL.LU R248, [R1+0x658] ;  /* 0x0006580001f87983 */ /* 0x000f220000300800 */
[----:B------:R-:W-:Y:S01]  /*50ae0*/  VIADD R2, R3, 0x3f ;  /* 0x0000003f03027836 */ /* 0x000fe20000000000 */
[----:B------:R-:W-:Y:S01]  /*50af0*/  ULDC UR6, c[0x0][0x228] ;  /* 0x00008a0000067ab9 */ /* 0x000fe20000000800 */
[----:B------:R-:W-:Y:S01]  /*50b00*/  ULDC UR10, c[0x0][0x228] ;  /* 0x00008a00000a7ab9 */ /* 0x000fe20000000800 */
[----:B--2---:R1:W-:Y:S01]  /*50b10*/  @P2 STG.E desc[UR8][R240.64], R250 ;  /* 0x000000faf0002986 */ /* 0x0043e2000c101908 */
[----:B------:R-:W-:Y:S01]  /*50b20*/  ISETP.GE.AND P2, PT, R244, UR4, PT ;  /* 0x00000004f4007c0c */ /* 0x000fe2000bf46270 */
[----:B------:R-:W-:Y:S01]  /*50b30*/  IMAD.WIDE R244, R0, 0x4, R148 ;  /* 0x0000000400f47825 */ /* 0x000fe200078e0294 */
[----:B------:R-:W-:Y:S01]  /*50b40*/  ULDC UR4, c[0x0][0x228] ;  /* 0x00008a0000047ab9 */ /* 0x000fe20000000800 */
[----:B---3--:R2:W-:Y:S01]  /*50b50*/  @P0 STG.E desc[UR8][R242.64], R249 ;  /* 0x000000f9f2000986 */ /* 0x0085e2000c101908 */
[----:B------:R-:W-:Y:S01]  /*50b60*/  ISETP.LT.AND P0, PT, R8, UR4, !P1 ;  /* 0x0000000408007c0c */ /* 0x000fe2000cf01270 */
[----:B------:R-:W-:Y:S01]  /*50b70*/  ULDC UR4, c[0x0][0x228] ;  /* 0x00008a0000047ab9 */ /* 0x000fe20000000800 */
[C---:B-1----:R-:W-:Y:S01]  /*50b80*/  IMAD.WIDE R240, R0.reuse, 0x4, R208 ;  /* 0x0000000400f07825 */ /* 0x042fe200078e02d0 */
[----:B------:R-:W3:Y:S03]  /*50b90*/  LDL.LU R250, [R1+0x668] ;  /* 0x0006680001fa7983 */ /* 0x000ee60000300800 */
[C---:B--2---:R-:W-:Y:S01]  /*50ba0*/  IMAD.WIDE R242, R0.reuse, 0x4, R150 ;  /* 0x0000000400f27825 */ /* 0x044fe200078e0296 */
[----:B------:R-:W2:Y:S04]  /*50bb0*/  LDL.LU R249, [R1+0x468] ;  /* 0x0004680001f97983 */ /* 0x000ea80000300800 */
[----:B----4-:R-:W-:Y:S04]  /*50bc0*/  @P6 STG.E desc[UR8][R240.64], R246 ;  /* 0x000000f6f0006986 */ /* 0x010fe8000c101908 */
[----:B------:R-:W-:Y:S04]  /*50bd0*/  @P5 STG.E desc[UR8][R242.64], R247 ;  /* 0x000000f7f2005986 */ /* 0x000fe8000c101908 */
[----:B------:R1:W-:Y:S01]  /*50be0*/  @P4 STG.E desc[UR8][R244.64], R251 ;  /* 0x000000fbf4004986 */ /* 0x0003e2000c101908 */
        /* <DEDUP_REMOVED lines=13> */
[----:B------:R-:W2:Y:S01]  /*50cc0*/  LDL.LU R2, [R1+0x478] ;  /* 0x0004780001027983 */ /* 0x000ea20000300800 */
[C---:B------:R-:W-:Y:S01]  /*50cd0*/  IMAD.WIDE R240, R244.reuse, 0x4, R208 ;  /* 0x00000004f4f07825 */ /* 0x040fe200078e02d0 */
[----:B------:R-:W-:Y:S01]  /*50ce0*/  ULDC UR4, c[0x0][0x228] ;  /* 0x00008a0000047ab9 */ /* 0x000fe20000000800 */
[----:B------:R-:W-:Y:S01]  /*50cf0*/  ULDC UR6, c[0x0][0x228] ;  /* 0x00008a0000067ab9 */ /* 0x000fe20000000800 */
[----:B------:R-:W-:Y:S01]  /*50d00*/  ULDC UR10, c[0x0][0x228] ;  /* 0x00008a00000a7ab9 */ /* 0x000fe20000000800 */
[----:B------:R-:W-:Y:S01]  /*50d10*/  IMAD.WIDE R244, R244, 0x4, R148 ;  /* 0x00000004f4f47825 */ /* 0x000fe200078e0294 */
[----:B------:R1:W-:Y:S01]  /*50d20*/  @P4 STG.E desc[UR8][R240.64], R248 ;  /* 0x000000f8f0004986 */ /* 0x0003e2000c101908 */
[----:B------:R-:W-:-:S02]  /*50d30*/  ULDC UR12, c[0x0][0x228] ;  /* 0x00008a00000c7ab9 */ /* 0x000fc40000000800 */
[----:B------:R-:W-:Y:S01]  /*50d40*/  IMAD.WIDE R246, R0, 0x4, R210 ;  /* 0x0000000400f67825 */ /* 0x000fe200078e02d2 */
[----:B---3--:R3:W-:Y:S04]  /*50d50*/  @P5 STG.E desc[UR8][R242.64], R250 ;  /* 0x000000faf2005986 */ /* 0x0087e8000c101908 */
[----:B-1----:R-:W4:Y:S04]  /*50d60*/  LDL.LU R248, [R1+0x67c] ;  /* 0x00067c0001f87983 */ /* 0x002f280000300800 */
[----:B---3--:R-:W3:Y:S04]  /*50d70*/  LDL.LU R250, [R1+0x65c] ;  /* 0x00065c0001fa7983 */ /* 0x008ee80000300800 */
[----:B--2---:R-:W-:Y:S04]  /*50d80*/  @P1 STG.E desc[UR8][R244.64], R2 ;  /* 0x00000002f4001986 */ /* 0x004fe8000c101908 */
[----:B------:R1:W-:Y:S04]  /*50d90*/  @P6 STG.E desc[UR8][R246.64], R249 ;  /* 0x000000f9f6006986 */ /* 0x0003e8000c101908 */
[----:B-1----:R-:W2:Y:S04]  /*50da0*/  LDL.LU R247, [R1+0x378] ;  /* 0x0003780001f77983 */ /* 0x002ea80000300800 */
        /* <DEDUP_REMOVED lines=12> */
[----:B----4-:R1:W-:Y:S01]  /*50e70*/  @P1 STG.E desc[UR8][R242.64], R251 ;  /* 0x000000fbf2001986 */ /* 0x0103e2000c101908 */
[----:B------:R-:W-:Y:S01]  /*50e80*/  ISETP.GE.AND P1, PT, R244, UR4, PT ;  /* 0x00000004f4007c0c */ /* 0x000fe2000bf26270 */
[----:B------:R-:W-:Y:S01]  /*50e90*/  VIADD R2, R0, UR28 ;  /* 0x0000001c00027c36 */ /* 0x000fe20008000000 */
[----:B------:R-:W-:Y:S01]  /*50ea0*/  ULDC UR4, c[0x0][0x228] ;  /* 0x00008a0000047ab9 */ /* 0x000fe20000000800 */
[----:B------:R4:W-:Y:S01]  /*50eb0*/  @P4 STG.E desc[UR8][R240.64], R239 ;  /* 0x000000eff0004986 */ /* 0x0009e2000c101908 */
[----:B------:R-:W-:Y:S01]  /*50ec0*/  ISETP.LT.AND P4, PT, R10, UR4, !P2 ;  /* 0x000000040a007c0c */ /* 0x000fe2000d781270 */
[----:B------:R-:W-:Y:S01]  /*50ed0*/  IMAD.WIDE R244, R2, 0x4, R208 ;  /* 0x0000000402f47825 */ /* 0x000fe200078e02d0 */
[----:B------:R-:W-:Y:S01]  /*50ee0*/  ULDC UR4, c[0x0][0x228] ;  /* 0x00008a0000047ab9 */ /* 0x000fe20000000800 */
[----:B------:R-:W-:Y:S01]  /*50ef0*/  ULDC UR10, c[0x0][0x228] ;  /* 0x00008a00000a7ab9 */ /* 0x000fe20000000800 */
[----:B------:R-:W-:Y:S01]  /*50f00*/  ULDC UR12, c[0x0][0x228] ;  /* 0x00008a00000c7ab9 */ /* 0x000fe20000000800 */
[----:B-1----:R-:W-:-:S04]  /*50f10*/  IMAD.WIDE R242, R0, 0x4, R148 ;  /* 0x0000000400f27825 */ /* 0x002fc800078e0294 */
[C---:B----4-:R-:W-:Y:S01]  /*50f20*/  IMAD.WIDE R240, R2.reuse, 0x4, R210 ;  /* 0x0000000402f07825 */ /* 0x050fe200078e02d2 */
[----:B------:R-:W4:Y:S01]  /*50f30*/  LDL.LU R239, [R1+0x47c] ;  /* 0x00047c0001ef7983 */ /* 0x000f220000300800 */
[----:B------:R-:W-:Y:S01]  /*50f40*/  ISETP.LT.AND P2, PT, R9, UR4, !P2 ;  /* 0x0000000409007c0c */ /* 0x000fe2000d741270 */
[----:B------:R-:W-:Y:S02]  /*50f50*/  ULDC UR4, c[0x0][0x22c] ;  /* 0x00008b0000047ab9 */ /* 0x000fe40000000800 */
[----:B------:R-:W4:Y:S01]  /*50f60*/  LDL.LU R251, [R1+0x17c] ;  /* 0x00017c0001fb7983 */ /* 0x000f220000300800 */
[----:B------:R-:W-:-:S03]  /*50f70*/  IADD3 R0, R2, UR28, RZ ;  /* 0x0000001c02007c10 */ /* 0x000fc6000fffe0ff */
[----:B--2---:R-:W-:Y:S04]  /*50f80*/  @P3 STG.E desc[UR8][R242.64], R247 ;  /* 0x000000f7f2003986 */ /* 0x004fe8000c101908 */
[----:B------:R1:W-:Y:S04]  /*50f90*/  @P5 STG.E desc[UR8][R240.64], R248 ;  /* 0x000000f8f0005986 */ /* 0x0003e8000c101908 */
[----:B---3--:R-:W-:Y:S01]  /*50fa0*/  @P6 STG.E desc[UR8][R244.64], R250 ;  /* 0x000000faf4006986 */ /* 0x008fe2000c101908 */
[----:B-1----:R-:W-:-:S04]  /*50fb0*/  IMAD.WIDE R240, R2, 0x4, R150 ;  /* 0x0000000402f07825 */ /* 0x002fc800078e0296 */
[----:B------:R-:W-:Y:S01]  /*50fc0*/  VIADD R248, R3, 0x41 ;  /* 0x0000004103f87836 */ /* 0x000fe20000000000 */
[----:B------:R1:W-:Y:S04]  /*50fd0*/  @P4 STG.E desc[UR8][R240.64], R249 ;  /* 0x000000f9f0004986 */ /* 0x0003e8000c101908 */
[----:B------:R-:W-:Y:S01]  /*50fe0*/  ISETP.GE.AND P4, PT, R248, UR4, PT ;  /* 0x00000004f8007c0c */ /* 0x000fe2000bf86270 */
[----:B------:R-:W-:Y:S01]  /*50ff0*/  ULDC UR4, c[0x0][0x228] ;  /* 0x00008a0000047ab9 */ /* 0x000fe20000000800 */
[----:B-1----:R-:W2:Y:S01]  /*51000*/  LDL.LU R249, [R1+0x37c] ;  /* 0x00037c0001f97983 */ /* 0x002ea20000300800 */
[----:B------:R-:W-:-:S03]  /*51010*/  IMAD.WIDE R240, R2, 0x4, R148 ;  /* 0x0000000402f07825 */ /* 0x000fc600078e0294 */
[----:B------:R-:W3:Y:S04]  /*51020*/  LDL.LU R250, [R1+0x680] ;  /* 0x0006800001fa7983 */ /* 0x000ee80000300800 */
[----:B------:R-:W2:Y:S04]  /*51030*/  LDL.LU R2, [R1+0x27c] ;  /* 0x00027c0001027983 */ /* 0x000ea80000300800 */
[----:B------:R-:W3:Y:S01]  /*51040*/  LDL.LU R248, [R1+0x46c] ;  /* 0x00046c0001f87983 */ /* 0x000ee20000300800 */
[----:B------:R-:W-:Y:S02]  /*51050*/  ISETP.LT.AND P3, PT, R8, UR6, !P0 ;  /* 0x0000000608007c0c */ /* 0x000fe4000c761270 */
[----:B------:R-:W-:Y:S01]  /*51060*/  ISETP.LT.AND P5, PT, R11, UR10, !P0 ;  /* 0x0000000a0b007c0c */ /* 0x000fe2000c7a1270 */
[----:B----4-:R1:W-:Y:S01]  /*51070*/  @P2 STG.E desc[UR8][R240.64], R239 ;  /* 0x000000eff0002986 */ /* 0x0103e2000c101908 */
[----:B------:R-:W-:Y:S01]  /*51080*/  ISETP.LT.AND P6, PT, R10, UR12, !P0 ;  /* 0x0000000c0a007c0c */ /* 0x000fe2000c7c1270 */
[C---:B------:R-:W-:Y:S01]  /*51090*/  IMAD.WIDE R242, R0.reuse, 0x4, R210 ;  /* 0x0000000400f27825 */ /* 0x040fe200078e02d2 */
[----:B------:R-:W-:Y:S01]  /*510a0*/  ISETP.LT.AND P2, PT, R9, UR4, !P0 ;  /* 0x0000000409007c0c */ /* 0x000fe2000c741270 */
[----:B------:R-:W-:Y:S01]  /*510b0*/  ULDC UR4, c[0x0][0x22c] ;  /* 0x00008b0000047ab9 */ /* 0x000fe20000000800 */
[----:B------:R-:W-:Y:S01]  /*510c0*/  ULDC UR6, c[0x0][0x228] ;  /* 0x00008a0000067ab9 */ /* 0x000fe20000000800 */
[----:B------:R-:W-:Y:S01]  /*510d0*/  IMAD.WIDE R244, R0, 0x4, R208 ;  /* 0x0000000400f47825 */ /* 0x000fe200078e02d0 */
[----:B------:R-:W-:Y:S01]  /*510e0*/  ULDC UR10, c[0x0][0x228] ;  /* 0x00008a00000a7ab9 */ /* 0x000fe20000000800 */
[----:B------:R-:W-:-:S02]  /*510f0*/  ULDC UR12, c[0x0][0x228] ;  /* 0x00008a00000c7ab9 */ /* 0x000fc40000000800 */
[----:B-1----:R-:W-:Y:S01]  /*51100*/  VIADD R240, R3, 0x42 ;  /* 0x0000004203f07836 */ /* 0x002fe20000000000 */
[----:B------:R-:W4:Y:S01]  /*51110*/  LDL.LU R239, [R1+0x1d18] ;  /* 0x001d180001ef7983 */ /* 0x000f220000300800 */
[----:B------:R-:W-:-:S03]  /*51120*/  IMAD.WIDE R246, R0, 0x4, R150 ;  /* 0x0000000400f67825 */ /* 0x000fc600078e0296 */
[----:B---3--:R-:W-:Y:S01]  /*51130*/  @P3 STG.E desc[UR8][R242.64], R248 ;  /* 0x000000f8f2003986 */ /* 0x008fe2000c101908 */
[----:B------:R-:W-:Y:S01]  /*51140*/  ISETP.GE.AND P3, PT, R240, UR4, PT ;  /* 0x00000004f0007c0c */ /* 0x000fe2000bf66270 */
[----:B------:R-:W-:Y:S01]  /*51150*/  IMAD.WIDE R240, R0, 0x4, R148 ;  /* 0x0000000400f07825 */ /* 0x000fe200078e0294 */
[----:B------:R-:W-:Y:S01]  /*51160*/  ISETP.LT.AND P0, PT, R8, UR6, !P1 ;  /* 0x0000000608007c0c */ /* 0x000fe2000cf01270 */
[----:B--2---:R1:W-:Y:S01]  /*51170*/  @P5 STG.E desc[UR8][R244.64], R2 ;  /* 0x00000002f4005986 */ /* 0x0043e2000c101908 */
[----:B------:R-:W-:Y:S01]  /*51180*/  ULDC UR4, c[0x0][0x22c] ;  /* 0x00008b0000047ab9 */ /* 0x000fe20000000800 */
[----:B------:R-:W-:Y:S02]  /*51190*/  ULDC UR6, c[0x0][0x228] ;  /* 0x00008a0000067ab9 */ /* 0x000fe40000000800 */
[----:B------:R2:W-:Y:S04]  /*511a0*/  @P6 STG.E desc[UR8][R246.64], R251 ;  /* 0x000000fbf6006986 */ /* 0x0005e8000c101908 */
[----:B------:R3:W-:Y:S01]  /*511b0*/  @P2 STG.E desc[UR8][R240.64], R249 ;  /* 0x000000f9f0002986 */ /* 0x0007e2000c101908 */
[----:B-1----:R-:W-:-:S03]  /*511c0*/  IADD3 R2, R0, UR28, RZ ;  /* 0x0000001c00027c10 */ /* 0x002fc6000fffe0ff */
[----:B--2---:R-:W2:Y:S04]  /*511d0*/  LDL.LU R251, [R1+0x180] ;  /* 0x0001800001fb7983 */ /* 0x004ea80000300800 */
[----:B------:R-:W4:Y:S04]  /*511e0*/  LDL.LU R0, [R1+0x690] ;  /* 0x0006900001007983 */ /* 0x000f280000300800 */
[----:B---3--:R-:W3:Y:S01]  /*511f0*/  LDL.LU R241, [R1+0x6a0] ;  /* 0x0006a00001f17983 */ /* 0x008ee20000300800 */
[----:B------:R-:W-:Y:S02]  /*51200*/  ISETP.LT.AND P5, PT, R11, UR10, !P1 ;  /* 0x0000000a0b007c0c */ /* 0x000fe4000cfa1270 */
[----:B------:R-:W-:Y:S01]  /*51210*/  ISETP.LT.AND P6, PT, R10, UR12, !P1 ;  /* 0x0000000c0a007c0c */ /* 0x000fe2000cfc1270 */
[----:B------:R-:W-:Y:S01]  /*51220*/  VIADD R248, R3, 0x43 ;  /* 0x0000004303f87836 */ /* 0x000fe20000000000 */
[----:B------:R-:W2:Y:S01]  /*51230*/  LDL.LU R249, [R1+0x78] ;  /* 0x0000780001f97983 */ /* 0x000ea20000300800 */
[----:B------:R-:W-:Y:S01]  /*51240*/  IMAD.WIDE R242, R2, 0x4, R210 ;  /* 0x0000000402f27825 */ /* 0x000fe200078e02d2 */
[----:B------:R-:W-:Y:S01]  /*51250*/  ULDC UR10, c[0x0][0x228] ;  /* 0x00008a00000a7ab9 */ /* 0x000fe20000000800 */
[----:B------:R-:W-:Y:S01]  /*51260*/  ULDC UR12, c[0x0][0x228] ;  /* 0x00008a00000c7ab9 */ /* 0x000fe20000000800 */
[----:B------:R-:W-:Y:S01]  /*51270*/  ISETP.GE.AND P2, PT, R248, UR4, PT ;  /* 0x00000004f8007c0c */ /* 0x000fe2000bf46270 */
[----:B------:R-:W-:Y:S01]  /*51280*/  IMAD.WIDE R244, R2, 0x4, R208 ;  /* 0x0000000402f47825 */ /* 0x000fe200078e02d0 */
[----:B------:R-:W2:Y:S01]  /*51290*/  LDL.LU R248, [R1+0x280] ;  /* 0x0002800001f87983 */ /* 0x000ea20000300800 */
[----:B------:R-:W-:-:S02]  /*512a0*/  ULDC UR4, c[0x0][0x228] ;  /* 0x00008a0000047ab9 */ /* 0x000fc40000000800 */
[----:B------:R-:W-:Y:S01]  /*512b0*/  IMAD.WIDE R246, R2, 0x4, R150 ;  /* 0x0000000402f67825 */ /* 0x000fe200078e0296 */
[----:B------:R-:W-:Y:S01]  /*512c0*/  ISETP.LT.AND P1, PT, R9, UR4, !P1 ;  /* 0x0000000409007c0c */ /* 0x000fe2000cf21270 */
[----:B------:R-:W-:Y:S01]  /*512d0*/  ULDC UR4, c[0x0][0x228] ;  /* 0x00008a0000047ab9 */ /* 0x000fe20000000800 */
[----:B---3--:R-:W-:Y:S04]  /*512e0*/  @P0 STG.E desc[UR8][R242.64], R241 ;  /* 0x000000f1f2000986 */ /* 0x008fe8000c101908 */
[----:B----4-:R-:W-:Y:S04]  /*512f0*/  @P5 STG.E desc[UR8][R244.64], R0 ;  /* 0x00000000f4005986 */ /* 0x010fe8000c101908 */
[----:B------:R1:W-:Y:S04]  /*51300*/  @P6 STG.E desc[UR8][R246.64], R250 ;  /* 0x000000faf6006986 */ /* 0x0003e8000c101908 */
[----:B-1----:R-:W3:Y:S04]  /*51310*/  LDL.LU R246, [R1+0x80] ;  /* 0x0000800001f67983 */ /* 0x002ee80000300800 */
[----:B------:R-:W4:Y:S04]  /*51320*/  LDL.LU R247, [R1+0x70] ;  /* 0x0000700001f77983 */ /* 0x000f280000300800 */
[----:B------:R-:W4:Y:S01]  /*51330*/  LDL.LU R250, [R1+0x6a4] ;  /* 0x0006a40001fa7983 */ /* 0x000f220000300800 */
        /* <DEDUP_REMOVED lines=22> */
[----:B------:R-:W-:-:S04]  /*514a0*/  IMAD.WIDE R242, R0, 0x4, R150 ;  /* 0x0000000400f27825 */ /* 0x000fc800078e0296 */
[----:B------:R-:W-:Y:S01]  /*514b0*/  VIADD R2, R3, 0x45 ;  /* 0x0000004503027836 */ /* 0x000fe20000000000 */
[----:B---3--:R-:W-:Y:S04]  /*514c0*/  @P6 STG.E desc[UR8][R240.64], R246 ;  /* 0x000000f6f0006986 */ /* 0x008fe8000c101908 */
[----:B----4-:R-:W-:Y:S04]  /*514d0*/  @P5 STG.E desc[UR8][R242.64], R247 ;  /* 0x000000f7f2005986 */ /* 0x010fe8000c101908 */
[----:B------:R1:W-:Y:S01]  /*514e0*/  @P4 STG.E desc[UR8][R244.64], R236 ;  /* 0x000000ecf4004986 */ /* 0x0003e2000c101908 */
[----:B------:R-:W-:Y:S01]  /*514f0*/  ISETP.LT.AND P4, PT, R11, UR4, !P3 ;  /* 0x000000040b007c0c */ /* 0x000fe2000df81270 */
[----:B------:R-:W-:Y:S01]  /*51500*/  ULDC UR4, c[0x0][0x22c] ;  /* 0x00008b0000047ab9 */ /* 0x000fe20000000800 */
[----:B-1----:R-:W-:Y:S01]  /*51510*/  VIADD R244, R0, UR28 ;  /* 0x0000001c00f47c36 */ /* 0x002fe20008000000 */
[----:B------:R-:W3:Y:S03]  /*51520*/  LDL.LU R236, [R1+0x684] ;  /* 0x0006840001ec7983 */ /* 0x000ee60000300800 */
[----:B------:R-:W-:-:S05]  /*51530*/  IMAD.WIDE R240, R244, 0x4, R210 ;  /* 0x00000004f4f07825 */ /* 0x000fca00078e02d2 */
[----:B------:R1:W-:Y:S01]  /*51540*/  @P0 STG.E desc[UR8][R240.64], R250 ;  /* 0x000000faf0000986 */ /* 0x0003e2000c101908 */
[----:B------:R-:W-:Y:S02]  /*51550*/  ISETP.GE.AND P0, PT, R2, UR4, PT ;  /* 0x0000000402007c0c */ /* 0x000fe4000bf06270 */
[----:B------:R-:W-:Y:S01]  /*51560*/  ISETP.LT.AND P5, PT, R10, UR6, !P3 ;  /* 0x000000060a007c0c */ /* 0x000fe2000dfa1270 */
[C---:B------:R-:W-:Y:S01]  /*51570*/  IMAD.WIDE R242, R244.reuse, 0x4, R150 ;  /* 0x00000004f4f27825 */ /* 0x040fe200078e0296 */
[----:B-1----:R-:W4:Y:S03]  /*51580*/  LDL.LU R250, [R1+0x84] ;  /* 0x0000840001fa7983 */ /* 0x002f260000300800 */
[C---:B------:R-:W-:Y:S01]  /*51590*/  IMAD.WIDE R240, R244.reuse, 0x4, R208 ;  /* 0x00000004f4f07825 */ /* 0x040fe200078e02d0 */
[C---:B------:R-:W-:Y:S01]  /*515a0*/  IADD3 R0, R244.reuse, UR28, RZ ;  /* 0x0000001cf4007c10 */ /* 0x040fe2000fffe0ff */
[----:B------:R-:W-:Y:S01]  /*515b0*/  ULDC UR4, c[0x0][0x228] ;  /* 0x00008a0000047ab9 */ /* 0x000fe20000000800 */
[----:B------:R-:W2:Y:S01]  /*515c0*/  LDL.LU R2, [R1+0x694] ;  /* 0x0006940001027983 */ /* 0x000ea20000300800 */
[----:B------:R-:W-:Y:S01]  /*515d0*/  ISETP.LT.AND P3, PT, R9, UR10, !P3 ;  /* 0x0000000a09007c0c */ /* 0x000fe2000df61270 */
[----:B------:R-:W-:Y:S01]  /*515e0*/  IMAD.WIDE R244, R244, 0x4, R148 ;  /* 0x00000004f4f47825 */ /* 0x000fe200078e0294 */
[----:B------:R-:W-:Y:S01]  /*515f0*/  ISETP.LT.AND P6, PT, R8, UR12, !P2 ;  /* 0x0000000c08007c0c */ /* 0x000fe2000d7c1270 */
[----:B------:R-:W-:Y:S01]  /*51600*/  ULDC UR6, c[0x0][0x228] ;  /* 0x00008a0000067ab9 */ /* 0x000fe20000000800 */
[----:B------:R-:W-:Y:S01]  /*51610*/  ULDC UR10, c[0x0][0x228] ;  /* 0x00008a00000a7ab9 */ /* 0x000fe20000000800 */
[C---:B------:R-:W-:Y:S01]  /*51620*/  IMAD.WIDE R246, R0.reuse, 0x4, R210 ;  /* 0x0000000400f67825 */ /* 0x040fe200078e02d2 */
[----:B------:R-:W-:Y:S01]  /*51630*/  ULDC UR12, c[0x0][0x228] ;  /* 0x00008a00000c7ab9 */ /* 0x000fe20000000800 */
[----:B--2---:R1:W-:Y:S04]  /*51640*/  @P4 STG.E desc[UR8][R240.64], R2 ;  /* 0x00000002f0004986 */ /* 0x0043e8000c101908 */
[----:B---3--:R2:W-:Y:S04]  /*51650*/  @P5 STG.E desc[UR8][R242.64], R236 ;  /* 0x000000ecf2005986 */ /* 0x0085e8000c101908 */
[----:B------:R3:W-:Y:S01]  /*51660*/  @P3 STG.E desc[UR8][R244.64], R248 ;  /* 0x000000f8f4003986 */ /* 0x0007e2000c101908 */
[----:B------:R-:W-:Y:S01]  /*51670*/  ISETP.LT.AND P3, PT, R11, UR4, !P2 ;  /* 0x000000040b007c0c */ /* 0x000fe2000d761270 */
[----:B------:R-:W-:Y:S01]  /*51680*/  ULDC UR4, c[0x0][0x228] ;  /* 0x00008a0000047ab9 */ /* 0x000fe20000000800 */
[----:B-1----:R-:W-:Y:S01]  /*51690*/  IMAD.WIDE R240, R0, 0x4, R208 ;  /* 0x0000000400f07825 */ /* 0x002fe200078e02d0 */
[----:B------:R1:W-:Y:S01]  /*516a0*/  @P6 STG.E desc[UR8][R246.64], R251 ;  /* 0x000000fbf6006986 */ /* 0x0003e2000c101908 */
[----:B------:R-:W-:Y:S01]  /*516b0*/  ISETP.LT.AND P4, PT, R10, UR4, !P2 ;  /* 0x000000040a007c0c */ /* 0x000fe2000d781270 */
[----:B------:R-:W-:Y:S01]  /*516c0*/  ULDC UR4, c[0x0][0x22c] ;  /* 0x00008b0000047ab9 */ /* 0x000fe20000000800 */
[----:B--2---:R-:W-:Y:S01]  /*516d0*/  VIADD R236, R3, 0x46 ;  /* 0x0000004603ec7836 */ /* 0x004fe20000000000 */
[----:B---3--:R-:W2:Y:S04]  /*516e0*/  LDL.LU R245, [R1+0x74] ;  /* 0x0000740001f57983 */ /* 0x008ea80000300800 */
[----:B-1----:R-:W3:Y:S04]  /*516f0*/  LDL.LU R246, [R1+0x698] ;  /* 0x0006980001f67983 */ /* 0x002ee80000300800 */
[----:B------:R-:W3:Y:S04]  /*51700*/  LDL.LU R247, [R1+0x688] ;  /* 0x0006880001f77983 */ /* 0x000ee80000300800 */
[----:B------:R-:W3:Y:S04]  /*51710*/  LDL.LU R248, [R1+0x288] ;  /* 0x0002880001f87983 */ /* 0x000ee80000300800 */
[----:B----4-:R1:W-:Y:S01]  /*51720*/  @P3 STG.E desc[UR8][R240.64], R250 ;  /* 0x000000faf0003986 */ /* 0x0103e2000c101908 */
[----:B------:R-:W-:Y:S01]  /*51730*/  ISETP.GE.AND P3, PT, R236, UR4, PT ;  /* 0x00000004ec007c0c */ /* 0x000fe2000bf66270 */
[----:B------:R-:W-:Y:S01]  /*51740*/  IMAD.WIDE R242, R0, 0x4, R150 ;  /* 0x0000000400f27825 */ /* 0x000fe200078e0296 */
[----:B------:R-:W-:Y:S01]  /*51750*/  ISETP.LT.AND P2, PT, R9, UR6, !P2 ;  /* 0x0000000609007c0c */ /* 0x000fe2000d741270 */
[----:B------:R-:W4:Y:S01]  /*51760*/  LDL.LU R251, [R1+0x188] ;  /* 0x0001880001fb7983 */ /* 0x000f220000300800 */
[----:B------:R-:W-:Y:S01]  /*51770*/  ISETP.LT.AND P5, PT, R8, UR10, !P1 ;  /* 0x0000000a08007c0c */ /* 0x000fe2000cfa1270 */
[C---:B------:R-:W-:Y:S01]  /*51780*/  VIADD R2, R0.reuse, UR28 ;  /* 0x0000001c00027c36 */ /* 0x040fe20008000000 */
[----:B------:R-:W-:Y:S01]  /*51790*/  ISETP.LT.AND P6, PT, R11, UR12, !P1 ;  /* 0x0000000c0b007c0c */ /* 0x000fe2000cfc1270 */
[----:B------:R-:W-:Y:S01]  /*517a0*/  ULDC UR4, c[0x0][0x228] ;  /* 0x00008a0000047ab9 */ /* 0x000fe20000000800 */
[----:B------:R-:W-:Y:S01]  /*517b0*/  ULDC UR6, c[0x0][0x228] ;  /* 0x00008a0000067ab9 */ /* 0x000fe20000000800 */
[----:B------:R-:W-:Y:S01]  /*517c0*/  ULDC UR10, c[0x0][0x228] ;  /* 0x00008a00000a7ab9 */ /* 0x000fe20000000800 */
[----:B------:R-:W-:Y:S01]  /*517d0*/  ULDC UR12, c[0x0][0x228] ;  /* 0x00008a00000c7ab9 */ /* 0x000fe20000000800 */
[----:B-1----:R-:W4:Y:S04]  /*517e0*/  LDL.LU R250, [R1+0x88] ;  /* 0x0000880001fa7983 */ /* 0x002f280000300800 */
[----:B------:R-:W3:Y:S01]  /*517f0*/  LDL.LU R236, [R1+0x6a8] ;  /* 0x0006a80001ec7983 */ /* 0x000ee20000300800 */
[----:B------:R-:W-:Y:S01]  /*51800*/  IMAD.WIDE R240, R0, 0x4, R148 ;  /* 0x0000000400f07825 */ /* 0x000fe200078e0294 */
[----:B------:R-:W-:-:S02]  /*51810*/  IADD3 R0, R2, UR28, RZ ;  /* 0x0000001c02007c10 */ /* 0x000fc4000fffe0ff */
[----:B--2---:R1:W-:Y:S04]  /*51820*/  @P4 STG.E desc[UR8][R242.64], R245 ;  /* 0x000000f5f2004986 */ /* 0x0043e8000c101908 */
[----:B------:R2:W-:Y:S01]  /*51830*/  @P2 STG.E desc[UR8][R240.64], R237 ;  /* 0x000000edf0002986 */ /* 0x0005e2000c101908 */
[----:B------:R-:W-:Y:S01]  /*51840*/  ISETP.LT.AND P2, PT, R10, UR4, !P1 ;  /* 0x000000040a007c0c */ /* 0x000fe2000cf41270 */
[----:B------:R-:W-:Y:S01]  /*51850*/  ULDC UR4, c[0x0][0x228] ;  /* 0x00008a0000047ab9 */ /* 0x000fe20000000800 */
[----:B-1----:R-:W-:-:S04]  /*51860*/  IMAD.WIDE R242, R2, 0x4, R210 ;  /* 0x0000000402f27825 */ /* 0x002fc800078e02d2 */
[----:B------:R-:W-:Y:S01]  /*51870*/  IMAD.WIDE R244, R2, 0x4, R208 ;  /* 0x0000000402f47825 */ /* 0x000fe200078e02d0 */
[----:B------:R-:W-:Y:S01]  /*51880*/  ISETP.LT.AND P1, PT, R9, UR4, !P1 ;  /* 0x0000000409007c0c */ /* 0x000fe2000cf21270 */
[----:B------:R-:W-:Y:S01]  /*51890*/  ULDC UR4, c[0x0][0x22c] ;  /* 0x00008b0000047ab9 */ /* 0x000fe20000000800 */
[----:B------:R-:W-:Y:S01]  /*518a0*/  ISETP.LT.AND P4, PT, R10, UR12, !P0 ;  /* 0x0000000c0a007c0c */ /* 0x000fe2000c781270 */
[----:B--2---:R-:W-:Y:S01]  /*518b0*/  IMAD.WIDE R240, R0, 0x4, R210 ;  /* 0x0000000400f07825 */ /* 0x004fe200078e02d2 */
[----:B------:R-:W-:Y:S01]  /*518c0*/  ULDC UR12, c[0x0][0x228] ;  /* 0x00008a00000c7ab9 */ /* 0x000fe20000000800 */
[----:B---3--:R1:W-:Y:S04]  /*518d0*/  @P5 STG.E desc[UR8][R242.64], R236 ;  /* 0x000000ecf2005986 */ /* 0x0083e8000c101908 */
[----:B------:R2:W-:Y:S01]  /*518e0*/  @P6 STG.E desc[UR8][R244.64], R246 ;  /* 0x000000f6f4006986 */ /* 0x0005e2000c101908 */
[----:B------:R-:W-:Y:S01]  /*518f0*/  ISETP.LT.AND P6, PT, R8, UR6, !P0 ;  /* 0x0000000608007c0c */ /* 0x000fe2000c7c1270 */
[----:B------:R-:W-:Y:S01]  /*51900*/  ULDC UR6, c[0x0][0x228] ;  /* 0x00008a0000067ab9 */ /* 0x000fe20000000800 */
[----:B-1----:R-:W-:-:S04]  /*51910*/  IMAD.WIDE R236, R2, 0x4, R150 ;  /* 0x0000000402ec7825 */ /* 0x002fc800078e0296 */
[----:B--2---:R-:W-:Y:S01]  /*51920*/  VIADD R246, R3, 0x47 ;  /* 0x0000004703f67836 */ /* 0x004fe20000000000 */
[----:B------:R1:W-:Y:S01]  /*51930*/  @P2 STG.E desc[UR8][R236.64], R247 ;  /* 0x000000f7ec002986 */ /* 0x0003e2000c101908 */
[----:B------:R-:W-:Y:S01]  /*51940*/  ISETP.LT.AND P5, PT, R11, UR10, !P0 ;  /* 0x0000000a0b007c0c */ /* 0x000fe2000c7a1270 */
[----:B------:R-:W-:Y:S01]  /*51950*/  IMAD.WIDE R242, R0, 0x4, R208 ;  /* 0x0000000400f27825 */ /* 0x000fe200078e02d0 */
[----:B------:R-:W-:Y:S01]  /*51960*/  ULDC UR10, c[0x0][0x228] ;  /* 0x00008a00000a7ab9 */ /* 0x000fe20000000800 */
[----:B------:R-:W-:Y:S01]  /*51970*/  ISETP.GE.AND P2, PT, R246, UR4, PT ;  /* 0x00000004f6007c0c */ /* 0x000fe2000bf46270 */
[----:B------:R-:W-:Y:S02]  /*51980*/  ULDC UR4, c[0x0][0x228] ;  /* 0x00008a0000047ab9 */ /* 0x000fe40000000800 */
[----:B------:R-:W-:Y:S01]  /*51990*/  ISETP.LT.AND P0, PT, R9, UR4, !P0 ;  /* 0x0000000409007c0c */ /* 0x000fe2000c701270 */
[----:B------:R-:W-:Y:S01]  /*519a0*/  IMAD.WIDE R244, R0, 0x4, R150 ;  /* 0x0000000400f47825 */ /* 0x000fe200078e0296 */
[----:B------:R-:W-:-:S03]  /*519b0*/  ULDC UR4, c[0x0][0x22c] ;  /* 0x00008b0000047ab9 */ /* 0x000fc60000000800 */
[----:B-1----:R-:W-:Y:S01]  /*519c0*/  IMAD.WIDE R236, R2, 0x4, R148 ;  /* 0x0000000402ec7825 */ /* 0x002fe200078e0294 */
[----:B------:R-:W2:Y:S04]  /*519d0*/  LDL.LU R247, [R1+0x68c] ;  /* 0x00068c0001f77983 */ /* 0x000ea80000300800 */
[----:B------:R1:W-:Y:S01]  /*519e0*/  @P1 STG.E desc[UR8][R236.64], R248 ;  /* 0x000000f8ec001986 */ /* 0x0003e2000c101908 */
[----:B------:R-:W-:-:S03]  /*519f0*/  IADD3 R2, R0, UR28, RZ ;  /* 0x0000001c00027c10 */ /* 0x000fc6000fffe0ff */
[----:B----4-:R3:W-:Y:S04]  /*51a00*/  @P6 STG.E desc[UR8][R240.64], R251 ;  /* 0x000000fbf0006986 */ /* 0x0107e8000c101908 */
[----:B------:R4:W-:Y:S01]  /*51a10*/  @P5 STG.E desc[UR8][R242.64], R250 ;  /* 0x000000faf2005986 */ /* 0x0009e2000c101908 */
[----:B-1----:R-:W-:-:S03]  /*51a20*/  IMAD.WIDE R236, R0, 0x4, R148 ;  /* 0x0000000400ec7825 */ /* 0x002fc600078e0294 */
[----:B------:R-:W2:Y:S04]  /*51a30*/  LDL.LU R248, [R1+0x28c] ;  /* 0x00028c0001f87983 */ /* 0x000ea80000300800 */
[----:B---3--:R-:W3:Y:S04]  /*51a40*/  LDL.LU R251, [R1+0x18c] ;  /* 0x00018c0001fb7983 */ /* 0x008ee80000300800 */
[----:B------:R1:W-:Y:S04]  /*51a50*/  @P4 STG.E desc[UR8][R244.64], R249 ;  /* 0x000000f9f4004986 */ /* 0x0003e8000c101908 */
[----:B----4-:R-:W4:Y:S04]  /*51a60*/  LDL.LU R250, [R1+0x8c] ;  /* 0x00008c0001fa7983 */ /* 0x010f280000300800 */
[----:B------:R1:W-:Y:S04]  /*51a70*/  @P0 STG.E desc[UR8][R236.64], R238 ;  /* 0x000000eeec000986 */ /* 0x0003e8000c101908 */
[----:B-1----:R-:W4:Y:S04]  /*51a80*/  LDL.LU R249, [R1+0x7c] ;  /* 0x00007c0001f97983 */ /* 0x002f280000300800 */
[----:B------:R-:W2:Y:S04]  /*51a90*/  LDL.LU R0, [R1+0x69c] ;  /* 0x00069c0001007983 */ /* 0x000ea80000300800 */
[----:B------:R-:W3:Y:S01]  /*51aa0*/  LDL.LU R237, [R1+0x6ac] ;  /* 0x0006ac0001ed7983 */ /* 0x000ee20000300800 */
[----:B------:R-:W-:Y:S01]  /*51ab0*/  VIADD R246, R3, 0x48 ;  /* 0x0000004803f67836 */ /* 0x000fe20000000000 */
[----:B------:R-:W-:-:S02]  /*51ac0*/  ISETP.LT.AND P4, PT, R8, UR6, !P3 ;  /* 0x0000000608007c0c */ /* 0x000fc4000df81270 */
[----:B------:R-:W-:Y:S02]  /*51ad0*/  ISETP.LT.AND P5, PT, R11, UR10, !P3 ;  /* 0x0000000a0b007c0c */ /* 0x000fe4000dfa1270 */
[----:B------:R-:W-:Y:S01]  /*51ae0*/  ISETP.LT.AND P6, PT, R10, UR12, !P3 ;  /* 0x0000000c0a007c0c */ /* 0x000fe2000dfc1270 */
[----:B------:R-:W-:Y:S01]  /*51af0*/  IMAD.WIDE R240, R2, 0x4, R210 ;  /* 0x0000000402f07825 */ /* 0x000fe200078e02d2 */
[----:B------:R-:W-:Y:S01]  /*51b00*/  ISETP.GE.AND P1, PT, R246, UR4, PT ;  /* 0x00000004f6007c0c */ /* 0x000fe2000bf26270 */
[----:B------:R-:W-:Y:S01]  /*51b10*/  ULDC UR4, c[0x0][0x22c] ;  /* 0x00008b0000047ab9 */ /* 0x000fe20000000800 */
[----:B------:R-:W-:Y:S01]  /*51b20*/  ULDC UR6, c[0x0][0x228] ;  /* 0x00008a0000067ab9 */ /* 0x000fe20000000800 */
[----:B------:R-:W-:Y:S01]  /*51b30*/  VIADD R246, R3, 0x49 ;  /* 0x0000004903f67836 */ /* 0x000fe20000000000 */
[----:B------:R-:W-:Y:S01]  /*51b40*/  ULDC UR10, c[0x0][0x228] ;  /* 0x00008a00000a7ab9 */ /* 0x000fe20000000800 */
[----:B------:R-:W-:Y:S01]  /*51b50*/  IMAD.WIDE R242, R2, 0x4, R208 ;  /* 0x0000000402f27825 */ /* 0x000fe200078e02d0 */
[----:B------:R-:W-:-:S02]  /*51b60*/  ULDC UR12, c[0x0][0x228] ;  /* 0x00008a00000c7ab9 */ /* 0x000fc40000000800 */
[----:B------:R-:W-:Y:S01]  /*51b70*/  ISETP.GE.AND P0, PT, R246, UR4, PT ;  /* 0x00000004f6007c0c */ /* 0x000fe2000bf06270 */
[----:B------:R-:W-:Y:S01]  /*51b80*/  ULDC UR4, c[0x0][0x228] ;  /* 0x00008a0000047ab9 */ /* 0x000fe20000000800 */
[----:B------:R-:W-:Y:S01]  /*51b90*/  IMAD.WIDE R244, R2, 0x4, R150 ;  /* 0x0000000402f47825 */ /* 0x000fe200078e0296 */
[----:B------:R-:W-:Y:S01]  /*51ba0*/  ISETP.LT.AND P3, PT, R9, UR4, !P3 ;  /* 0x0000000409007c0c */ /* 0x000fe2000df61270 */
[----:B------:R-:W-:Y:S01]  /*51bb0*/  ULDC UR4, c[0x0][0x228] ;  /* 0x00008a0000047ab9 */ /* 0x000fe20000000800 */
[----:B---3--:R1:W-:Y:S01]  /*51bc0*/  @P4 STG.E desc[UR8][R240.64], R237 ;  /* 0x000000edf0004986 */ /* 0x0083e2000c101908 */
[----:B------:R-:W-:Y:S01]  /*51bd0*/  ISETP.LT.AND P4, PT, R8, UR4, !P2 ;  /* 0x0000000408007c0c */ /* 0x000fe2000d781270 */
[----:B------:R-:W-:Y:S02]  /*51be0*/  ULDC UR4, c[0x0][0x228] ;  /* 0x00008a0000047ab9 */ /* 0x000fe40000000800 */
[----:B--2---:R-:W-:Y:S04]  /*51bf0*/  @P5 STG.E desc[UR8][R242.64], R0 ;  /* 0x00000000f2005986 */ /* 0x004fe8000c101908 */
[----:B------:R2:W-:Y:S01]  /*51c00*/  @P6 STG.E desc[UR8][R244.64], R247 ;  /* 0x000000f7f4006986 */ /* 0x0005e2000c101908 */
[----:B------:R-:W-:Y:S01]  /*51c10*/  ISETP.LT.AND P6, PT, R11, UR6, !P2 ;  /* 0x000000060b007c0c */ /* 0x000fe2000d7c1270 */
[----:B------:R-:W-:Y:S01]  /*51c20*/  ULDC UR6, c[0x0][0x228] ;  /* 0x00008a0000067ab9 */ /* 0x000fe20000000800 */
[----:B------:R-:W-:Y:S01]  /*51c30*/  ISETP.LT.AND P5, PT, R10, UR4, !P2 ;  /* 0x000000040a007c0c */ /* 0x000fe2000d7a1270 */
[C---:B-1----:R-:W-:Y:S01]  /*51c40*/  IMAD.WIDE R236, R2.reuse, 0x4, R148 ;  /* 0x0000000402ec7825 */ /* 0x042fe200078e0294 */
[----:B------:R-:W-:Y:S01]  /*51c50*/  ISETP.LT.AND P2, PT, R9, UR10, !P2 ;  /* 0x0000000a09007c0c */ /* 0x000fe2000d741270 */
[----:B------:R-:W-:Y:S01]  /*51c60*/  ULDC UR4, c[0x0][0x22c] ;  /* 0x00008b0000047ab9 */ /* 0x000fe20000000800 */
[----:B------:R-:W-:Y:S01]  /*51c70*/  ULDC UR10, c[0x0][0x228] ;  /* 0x00008a00000a7ab9 */ /* 0x000fe20000000800 */
[----:B--2---:R-:W-:Y:S01]  /*51c80*/  IADD3 R247, R2, UR28, RZ ;  /* 0x0000001c02f77c10 */ /* 0x004fe2000fffe0ff */
[----:B------:R-:W-:-:S04]  /*51c90*/  VIADD R0, R3, 0x4a ;  /* 0x0000004a03007836 */ /* 0x000fc80000000000 */
[C---:B------:R-:W-:Y:S01]  /*51ca0*/  IMAD.WIDE R240, R247.reuse, 0x4, R210 ;  /* 0x00000004f7f07825 */ /* 0x040fe200078e02d2 */
[----:B------:R1:W-:Y:S01]  /*51cb0*/  @P3 STG.E desc[UR8][R236.64], R248 ;  /* 0x000000f8ec003986 */ /* 0x0003e2000c101908 */
[----:B------:R-:W-:Y:S01]  /*51cc0*/  ISETP.GE.AND P3, PT, R0, UR4, PT ;  /* 0x0000000400007c0c */ /* 0x000fe2000bf66270 */
[----:B------:R-:W-:Y:S02]  /*51cd0*/  ULDC UR4, c[0x0][0x228] ;  /* 0x00008a0000047ab9 */ /* 0x000fe40000000800 */
[----:B------:R2:W-:Y:S01]  /*51ce0*/  @P4 STG.E desc[UR8][R240.64], R251 ;  /* 0x000000fbf0004986 */ /* 0x0005e2000c101908 */
[C---:B------:R-:W-:Y:S01]  /*51cf0*/  IMAD.WIDE R242, R247.reuse, 0x4, R148 ;  /* 0x00000004f7f27825 */ /* 0x040fe200078e0294 */
[----:B------:R-:W-:Y:S01]  /*51d00*/  ISETP.LT.AND P4, PT, R8, UR4, !P1 ;  /* 0x0000000408007c0c */ /* 0x000fe2000cf81270 */
[----:B------:R-:W-:Y:S02]  /*51d10*/  ULDC UR4, c[0x0][0x228] ;  /* 0x00008a0000047ab9 */ /* 0x000fe40000000800 */
[----:B-1----:R-:W-:-:S04]  /*51d20*/  IMAD.WIDE R236, R247, 0x4, R208 ;  /* 0x00000004f7ec7825 */ /* 0x002fc800078e02d0 */
[C---:B--2---:R-:W-:Y:S01]  /*51d30*/  IMAD.WIDE R240, R247.reuse, 0x4, R150 ;  /* 0x00000004f7f07825 */ /* 0x044fe200078e0296 */
[----:B----4-:R1:W-:Y:S04]  /*51d40*/  @P6 STG.E desc[UR8][R236.64], R250 ;  /* 0x000000faec006986 */ /* 0x0103e8000c101908 */
[----:B------:R2:W-:Y:S01]  /*51d50*/  @P5 STG.E desc[UR8][R240.64], R249 ;  /* 0x000000f9f0005986 */ /* 0x0005e2000c101908 */
[----:B------:R-:W-:-:S03]  /*51d60*/  VIADD R247, R247, UR28 ;  /* 0x0000001cf7f77c36 */ /* 0x000fc60008000000 */
[----:B------:R3:W-:Y:S01]  /*51d70*/  @P2 STG.E desc[UR8][R242.64], R239 ;  /* 0x000000eff2002986 */ /* 0x0007e2000c101908 */
[----:B------:R-:W-:Y:S02]  /*51d80*/  ISETP.LT.AND P2, PT, R11, UR4, !P1 ;  /* 0x000000040b007c0c */ /* 0x000fe4000cf41270 */
[----:B------:R-:W-:Y:S01]  /*51d90*/  ISETP.LT.AND P5, PT, R10, UR6, !P1 ;  /* 0x000000060a007c0c */ /* 0x000fe2000cfa1270 */
[----:B------:R-:W-:Y:S01]  /*51da0*/  IMAD.WIDE R244, R247, 0x4, R210 ;  /* 0x00000004f7f47825 */ /* 0x000fe200078e02d2 */
[----:B------:R-:W-:Y:S01]  /*51db0*/  ISETP.LT.AND P1, PT, R9, UR10, !P1 ;  /* 0x0000000a09007c0c */ /* 0x000fe2000cf21270 */
[----:B------:R-:W-:Y:S02]  /*51dc0*/  ULDC UR4, c[0x0][0x22c] ;  /* 0x00008b0000047ab9 */ /* 0x000fe40000000800 */
[----:B------:R-:W-:Y:S01]  /*51dd0*/  VIADD R0, R3, 0x4b ;  /* 0x0000004b03007836 */ /* 0x000fe20000000000 */
[----:B------:R-:W-:Y:S01]  /*51de0*/  ISETP.LT.AND P6, PT, R8, UR12, !P0 ;  /* 0x0000000c08007c0c */ /* 0x000fe2000c7c1270 */
[C---:B-1----:R-:W-:Y:S01]  /*51df0*/  IMAD.WIDE R236, R247.reuse, 0x4, R208 ;  /* 0x00000004f7ec7825 */ /* 0x042fe200078e02d0 */
[----:B------:R-:W-:Y:S01]  /*51e00*/  @P4 STG.E desc[UR8][R244.64], R232 ;  /* 0x000000e8f4004986 */ /* 0x000fe2000c101908 */
[C---:B--2---:R-:W-:Y:S01]  /*51e10*/  IADD3 R249, R247.reuse, UR28, RZ ;  /* 0x0000001cf7f97c10 */ /* 0x044fe2000fffe0ff */
[----:B------:R-:W-:Y:S01]  /*51e20*/  ULDC UR6, c[0x0][0x228] ;  /* 0x00008a0000067ab9 */ /* 0x000fe20000000800 */
[----:B---3--:R-:W-:Y:S01]  /*51e30*/  IMAD.WIDE R238, R247, 0x4, R150 ;  /* 0x00000004f7ee7825 */ /* 0x008fe200078e0296 */
[----:B------:R-:W-:Y:S01]  /*51e40*/  ISETP.GE.AND P4, PT, R0, UR4, PT ;  /* 0x0000000400007c0c */ /* 0x000fe2000bf86270 */
[----:B------:R-:W-:-:S02]  /*51e50*/  ULDC UR4, c[0x0][0x228] ;  /* 0x00008a0000047ab9 */ /* 0x000fc40000000800 */
[----:B------:R-:W-:Y:S01]  /*51e60*/  IMAD.WIDE R240, R247, 0x4, R148 ;  /* 0x00000004f7f07825 */ /* 0x000fe200078e0294 */
[----:B------:R1:W-:Y:S01]  /*51e70*/  @P2 STG.E desc[UR8][R236.64], R228 ;  /* 0x000000e4ec002986 */ /* 0x0003e2000c101908 */
[----:B------:R-:W-:Y:S01]  /*51e80*/  ISETP.LT.AND P2, PT, R11, UR4, !P0 ;  /* 0x000000040b007c0c */ /* 0x000fe2000c741270 */
[----:B------:R-:W-:Y:S01]  /*51e90*/  ULDC UR4, c[0x0][0x228] ;  /* 0x00008a0000047ab9 */ /* 0x000fe20000000800 */
[----:B------:R-:W-:Y:S01]  /*51ea0*/  IMAD.WIDE R242, R249, 0x4, R210 ;  /* 0x00000004f9f27825 */ /* 0x000fe200078e02d2 */
[----:B------:R2:W-:Y:S01]  /*51eb0*/  @P5 STG.E desc[UR8][R238.64], R220 ;  /* 0x000000dcee005986 */ /* 0x0005e2000c101908 */
[----:B------:R-:W-:Y:S01]  /*51ec0*/  ULDC UR10, c[0x0][0x228] ;  /* 0x00008a00000a7ab9 */ /* 0x000fe20000000800 */
[----:B------:R-:W-:Y:S02]  /*51ed0*/  ULDC UR12, c[0x0][0x228] ;  /* 0x00008a00000c7ab9 */ /* 0x000fe40000000800 */
[----:B------:R3:W-:Y:S01]  /*51ee0*/  @P1 STG.E desc[UR8][R240.64], R184 ;  /* 0x000000b8f0001986 */ /* 0x0007e2000c101908 */
[----:B------:R-:W-:Y:S01]  /*51ef0*/  ISETP.LT.AND P1, PT, R10, UR4, !P0 ;  /* 0x000000040a007c0c */ /* 0x000fe2000c721270 */
[----:B------:R-:W-:Y:S01]  /*51f00*/  VIADD R0, R3, 0x4c ;  /* 0x0000004c03007836 */ /* 0x000fe20000000000 */
[----:B------:R-:W-:Y:S01]  /*51f10*/  ISETP.LT.AND P0, PT, R9, UR6, !P0 ;  /* 0x0000000609007c0c */ /* 0x000fe2000c701270 */
[----:B------:R4:W-:Y:S01]  /*51f20*/  @P6 STG.E desc[UR8][R242.64], R4 ;  /* 0x00000004f2006986 */ /* 0x0009e2000c101908 */
[----:B------:R-:W-:Y:S01]  /*51f30*/  ISETP.LT.AND P5, PT, R8, UR10, !P3 ;  /* 0x0000000a08007c0c */ /* 0x000fe2000dfa1270 */
[----:B-1----:R-:W-:Y:S01]  /*51f40*/  IMAD.WIDE R236, R249, 0x4, R150 ;  /* 0x00000004f9ec7825 */ /* 0x002fe200078e0296 */
[----:B------:R-:W-:Y:S01]  /*51f50*/  ISETP.LT.AND P6, PT, R11, UR12, !P3 ;  /* 0x0000000c0b007c0c */ /* 0x000fe2000dfc1270 */
[----:B------:R-:W-:Y:S01]  /*51f60*/  ULDC UR4, c[0x0][0x22c] ;  /* 0x00008b0000047ab9 */ /* 0x000fe20000000800 */
[----:B------:R-:W-:Y:S01]  /*51f70*/  ULDC UR6, c[0x0][0x228] ;  /* 0x00008a0000067ab9 */ /* 0x000fe20000000800 */
[----:B--2---:R-:W-:Y:S01]  /*51f80*/  IMAD.WIDE R238, R249, 0x4, R208 ;  /* 0x00000004f9ee7825 */ /* 0x004fe200078e02d0 */
[----:B------:R-:W-:Y:S01]  /*51f90*/  ULDC UR10, c[0x0][0x228] ;  /* 0x00008a00000a7ab9 */ /* 0x000fe20000000800 */
[----:B------:R-:W-:-:S02]  /*51fa0*/  ULDC UR12, c[0x0][0x228] ;  /* 0x00008a00000c7ab9 */ /* 0x000fc40000000800 */
[C---:B------:R-:W-:Y:S02]  /*51fb0*/  VIADD R247, R249.reuse, UR28 ;  /* 0x0000001cf9f77c36 */ /* 0x040fe40008000000 */
[----:B---3--:R-:W-:Y:S01]  /*51fc0*/  IMAD.WIDE R240, R249, 0x4, R148 ;  /* 0x00000004f9f07825 */ /* 0x008fe200078e0294 */
[----:B------:R-:W-:Y:S01]  /*51fd0*/  @P2 STG.E desc[UR8][R238.64], R24 ;  /* 0x00000018ee002986 */ /* 0x000fe2000c101908 */
[----:B------:R-:W-:Y:S01]  /*51fe0*/  ISETP.GE.AND P2, PT, R0, UR4, PT ;  /* 0x0000000400007c0c */ /* 0x000fe2000bf46270 */
[----:B------:R-:W-:Y:S01]  /*51ff0*/  ULDC UR4, c[0x0][0x228] ;  /* 0x00008a0000047ab9 */ /* 0x000fe20000000800 */
[C---:B----4-:R-:W-:Y:S01]  /*52000*/  IMAD.WIDE R242, R247.reuse, 0x4, R210 ;  /* 0x00000004f7f27825 */ /* 0x050fe200078e02d2 */
[----:B------:R1:W-:Y:S03]  /*52010*/  @P1 STG.E desc[UR8][R236.64], R32 ;  /* 0x00000020ec001986 */ /* 0x0003e6000c101908 */
[----:B------:R-:W-:Y:S01]  /*52020*/  IMAD.WIDE R244, R247, 0x4, R208 ;  /* 0x00000004f7f47825 */ /* 0x000fe200078e02d0 */
[----:B------:R-:W-:Y:S01]  /*52030*/  @P0 STG.E desc[UR8][R240.64], R28 ;  /* 0x0000001cf0000986 */ /* 0x000fe2000c101908 */
[----:B------:R-:W-:Y:S01]  /*52040*/  ISETP.LT.AND P0, PT, R10, UR4, !P3 ;  /* 0x000000040a007c0c */ /* 0x000fe2000df01270 */
[----:B------:R-:W-:-:S02]  /*52050*/  ULDC UR4, c[0x0][0x228] ;  /* 0x00008a0000047ab9 */ /* 0x000fc40000000800 */
[----:B------:R2:W-:Y:S01]  /*52060*/  @P5 STG.E desc[UR8][R242.64], R233 ;  /* 0x000000e9f2005986 */ /* 0x0005e2000c101908 */
[----:B------:R-:W-:Y:S01]  /*52070*/  ISETP.LT.AND P3, PT, R9, UR4, !P3 ;  /* 0x0000000409007c0c */ /* 0x000fe2000df61270 */
[----:B------:R-:W-:Y:S01]  /*52080*/  VIADD R0, R3, 0x4d ;  /* 0x0000004d03007836 */ /* 0x000fe20000000000 */
[----:B------:R-:W-:Y:S01]  /*52090*/  ISETP.LT.AND P5, PT, R11, UR10, !P4 ;  /* 0x0000000a0b007c0c */ /* 0x000fe2000e7a1270 */
[----:B------:R3:W-:Y:S01]  /*520a0*/  @P6 STG.E desc[UR8][R244.64], R229 ;  /* 0x000000e5f4006986 */ /* 0x0007e2000c101908 */
[----:B------:R-:W-:Y:S01]  /*520b0*/  ISETP.LT.AND P6, PT, R8, UR6, !P4 ;  /* 0x0000000608007c0c */ /* 0x000fe2000e7c1270 */
[C---:B-1----:R-:W-:Y:S01]  /*520c0*/  IMAD.WIDE R236, R247.reuse, 0x4, R150 ;  /* 0x00000004f7ec7825 */ /* 0x042fe200078e0296 */
[----:B------:R-:W-:Y:S01]  /*520d0*/  ISETP.LT.AND P1, PT, R10, UR12, !P4 ;  /* 0x0000000c0a007c0c */ /* 0x000fe2000e721270 */
[----:B------:R-:W-:Y:S01]  /*520e0*/  ULDC UR4, c[0x0][0x22c] ;  /* 0x00008b0000047ab9 */ /* 0x000fe20000000800 */
[----:B------:R-:W-:Y:S01]  /*520f0*/  ULDC UR6, c[0x0][0x228] ;  /* 0x00008a0000067ab9 */ /* 0x000fe20000000800 */
[----:B------:R-:W-:Y:S01]  /*52100*/  ULDC UR10, c[0x0][0x228] ;  /* 0x00008a00000a7ab9 */ /* 0x000fe20000000800 */
[C---:B--2---:R-:W-:Y:S01]  /*52110*/  IADD3 R243, R247.reuse, UR28, RZ ;  /* 0x0000001cf7f37c10 */ /* 0x044fe2000fffe0ff */
[----:B---3--:R-:W-:Y:S01]  /*52120*/  IMAD.WIDE R228, R247, 0x4, R148 ;  /* 0x00000004f7e47825 */ /* 0x008fe200078e0294 */
[----:B------:R-:W-:Y:S01]  /*52130*/  @P0 STG.E desc[UR8][R236.64], R221 ;  /* 0x000000ddec000986 */ /* 0x000fe2000c101908 */
[----:B------:R-:W-:-:S02]  /*52140*/  ULDC UR12, c[0x0][0x228] ;  /* 0x00008a00000c7ab9 */ /* 0x000fc40000000800 */
[C---:B------:R-:W-:Y:S01]  /*52150*/  IMAD.WIDE R232, R243.reuse, 0x4, R210 ;  /* 0x00000004f3e87825 */ /* 0x040fe200078e02d2 */
[----:B------:R-:W-:Y:S03]  /*52160*/  @P3 STG.E desc[UR8][R228.64], R185 ;  /* 0x000000b9e4003986 */ /* 0x000fe6000c101908 */
[----:B------:R-:W-:Y:S01]  /*52170*/  IMAD.WIDE R238, R243, 0x4, R208 ;  /* 0x00000004f3ee7825 */ /* 0x000fe200078e02d0 */
[----:B------:R-:W-:-:S03]  /*52180*/  ISETP.GE.AND P0, PT, R0, UR4, PT ;  /* 0x0000000400007c0c */ /* 0x000fc6000bf06270 */
[----:B------:R-:W-:Y:S01]  /*52190*/  IMAD.WIDE R240, R243, 0x4, R150 ;  /* 0x00000004f3f07825 */ /* 0x000fe200078e0296 */
[----:B------:R1:W-:Y:S01]  /*521a0*/  @P6 STG.E desc[UR8][R232.64], R5 ;  /* 0x00000005e8006986 */ /* 0x0003e2000c101908 */
[----:B------:R-:W-:-:S03]  /*521b0*/  ULDC UR4, c[0x0][0x228] ;  /* 0x00008a0000047ab9 */ /* 0x000fc60000000800 */
[----:B------:R2:W-:Y:S04]  /*521c0*/  @P5 STG.E desc[UR8][R238.64], R25 ;  /* 0x00000019ee005986 */ /* 0x0005e8000c101908 */
[----:B------:R3:W-:Y:S01]  /*521d0*/  @P1 STG.E desc[UR8][R240.64], R33 ;  /* 0x00000021f0001986 */ /* 0x0007e2000c101908 */
[----:B------:R-:W-:Y:S01]  /*521e0*/  ISETP.LT.AND P1, PT, R9, UR4, !P4 ;  /* 0x0000000409007c0c */ /* 0x000fe2000e721270 */
[----:B------:R-:W-:Y:S01]  /*521f0*/  VIADD R0, R3, 0x4e ;  /* 0x0000004e03007836 */ /* 0x000fe20000000000 */
[----:B------:R-:W-:Y:S01]  /*52200*/  ULDC UR4, c[0x0][0x22c] ;  /* 0x00008b0000047ab9 */ /* 0x000fe20000000800 */
[----:B------:R-:W-:Y:S01]  /*52210*/  ISETP.LT.AND P4, PT, R8, UR6, !P2 ;  /* 0x0000000608007c0c */ /* 0x000fe2000d781270 */
[----:B-1----:R-:W-:Y:S01]  /*52220*/  IMAD.WIDE R4, R243, 0x4, R148 ;  /* 0x00000004f3047825 */ /* 0x002fe200078e0294 */
[----:B------:R-:W-:Y:S01]  /*52230*/  ISETP.LT.AND P5, PT, R11, UR10, !P2 ;  /* 0x0000000a0b007c0c */ /* 0x000fe2000d7a1270 */
[----:B------:R-:W-:Y:S01]  /*52240*/  ULDC UR6, c[0x0][0x228] ;  /* 0x00008a0000067ab9 */ /* 0x000fe20000000800 */
[----:B------:R-:W-:Y:S01]  /*52250*/  ISETP.LT.AND P6, PT, R10, UR12, !P2 ;  /* 0x0000000c0a007c0c */ /* 0x000fe2000d7c1270 */
[----:B------:R-:W-:Y:S01]  /*52260*/  ULDC UR10, c[0x0][0x228] ;  /* 0x00008a00000a7ab9 */ /* 0x000fe20000000800 */
[----:B------:R-:W-:Y:S01]  /*52270*/  ISETP.GE.AND P3, PT, R0, UR4, PT ;  /* 0x0000000400007c0c */ /* 0x000fe2000bf66270 */
[----:B------:R-:W-:Y:S01]  /*52280*/  VIADD R0, R3, 0x4f ;  /* 0x0000004f03007836 */ /* 0x000fe20000000000 */
[----:B------:R-:W-:Y:S01]  /*52290*/  IADD3 R221, R243, UR28, RZ ;  /* 0x0000001cf3dd7c10 */ /* 0x000fe2000fffe0ff */
[----:B------:R-:W-:Y:S01]  /*522a0*/  ULDC UR4, c[0x0][0x22c] ;  /* 0x00008b0000047ab9 */ /* 0x000fe20000000800 */
[----:B------:R1:W-:Y:S01]  /*522b0*/  @P1 STG.E desc[UR8][R4.64], R29 ;  /* 0x0000001d04001986 */ /* 0x0003e2000c101908 */
[----:B------:R-:W-:Y:S01]  /*522c0*/  ULDC UR12, c[0x0][0x228] ;  /* 0x00008a00000c7ab9 */ /* 0x000fe20000000800 */
[----:B------:R-:W-:Y:S01]  /*522d0*/  ISETP.GE.AND P1, PT, R0, UR4, PT ;  /* 0x0000000400007c0c */ /* 0x000fe2000bf26270 */
[----:B--2---:R-:W-:Y:S01]  /*522e0*/  IMAD.WIDE R24, R221, 0x4, R210 ;  /* 0x00000004dd187825 */ /* 0x004fe200078e02d2 */
[----:B------:R-:W-:-:S03]  /*522f0*/  ULDC UR4, c[0x0][0x228] ;  /* 0x00008a0000047ab9 */ /* 0x000fc60000000800 */
[----:B---3--:R-:W-:Y:S01]  /*52300*/  IMAD.WIDE R32, R221, 0x4, R208 ;  /* 0x00000004dd207825 */ /* 0x008fe200078e02d0 */
[----:B------:R-:W-:Y:S01]  /*52310*/  ISETP.LT.AND P2, PT, R9, UR4, !P2 ;  /* 0x0000000409007c0c */ /* 0x000fe2000d741270 */
[----:B------:R-:W-:Y:S02]  /*52320*/  ULDC UR4, c[0x0][0x228] ;  /* 0x00008a0000047ab9 */ /* 0x000fe40000000800 */
[----:B------:R-:W-:Y:S01]  /*52330*/  IMAD.WIDE R184, R221, 0x4, R150 ;  /* 0x00000004ddb87825 */ /* 0x000fe200078e0296 */
[----:B------:R2:W-:Y:S01]  /*52340*/  @P4 STG.E desc[UR8][R24.64], R234 ;  /* 0x000000ea18004986 */ /* 0x0005e2000c101908 */
[----:B------:R-:W-:Y:S01]  /*52350*/  ISETP.LT.AND P4, PT, R8, UR4, !P0 ;  /* 0x0000000408007c0c */ /* 0x000fe2000c781270 */
[----:B------:R-:W-:Y:S02]  /*52360*/  ULDC UR4, c[0x0][0x228] ;  /* 0x00008a0000047ab9 */ /* 0x000fe40000000800 */
[----:B------:R3:W-:Y:S01]  /*52370*/  @P5 STG.E desc[UR8][R32.64], R230 ;  /* 0x000000e620005986 */ /* 0x0007e2000c101908 */
[----:B------:R-:W-:-:S02]  /*52380*/  ISETP.LT.AND P5, PT, R10, UR4, !P0 ;  /* 0x000000040a007c0c */ /* 0x000fc4000c7a1270 */
[----:B------:R-:W-:Y:S01]  /*52390*/  IADD3 R229, R221, UR28, RZ ;  /* 0x0000001cdde57c10 */ /* 0x000fe2000fffe0ff */
[----:B------:R4:W-:Y:S01]  /*523a0*/  @P6 STG.E desc[UR8][R184.64], R222 ;  /* 0x000000deb8006986 */ /* 0x0009e2000c101908 */
[----:B------:R-:W-:Y:S01]  /*523b0*/  ISETP.LT.AND P6, PT, R11, UR6, !P0 ;  /* 0x000000060b007c0c */ /* 0x000fe2000c7c1270 */
[----:B-1----:R-:W-:Y:S01]  /*523c0*/  IMAD.WIDE R4, R221, 0x4, R148 ;  /* 0x00000004dd047825 */ /* 0x002fe200078e0294 */
[----:B------:R-:W-:Y:S01]  /*523d0*/  ISETP.LT.AND P0, PT, R9, UR10, !P0 ;  /* 0x0000000a09007c0c */ /* 0x000fe2000c701270 */
[----:B------:R-:W-:Y:S01]  /*523e0*/  ULDC UR4, c[0x0][0x22c] ;  /* 0x00008b0000047ab9 */ /* 0x000fe20000000800 */
[----:B------:R-:W-:Y:S01]  /*523f0*/  ULDC UR6, c[0x0][0x228] ;  /* 0x00008a0000067ab9 */ /* 0x000fe20000000800 */
[----:B------:R-:W-:Y:S02]  /*52400*/  VIADD R0, R3, 0x50 ;  /* 0x0000005003007836 */ /* 0x000fe40000000000 */
[----:B--2---:R-:W-:Y:S01]  /*52410*/  IMAD.WIDE R24, R229, 0x4, R210 ;  /* 0x00000004e5187825 */ /* 0x004fe200078e02d2 */
[----:B------:R1:W-:Y:S01]  /*52420*/  @P2 STG.E desc[UR8][R4.64], R186 ;  /* 0x000000ba04002986 */ /* 0x0003e2000c101908 */
[----:B------:R-:W-:-:S02]  /*52430*/  ULDC UR10, c[0x0][0x228] ;  /* 0x00008a00000a7ab9 */ /* 0x000fc40000000800 */
[C---:B------:R-:W-:Y:S01]  /*52440*/  IMAD.WIDE R28, R229.reuse, 0x4, R208 ;  /* 0x00000004e51c7825 */ /* 0x040fe200078e02d0 */
[----:B------:R-:W-:Y:S01]  /*52450*/  ISETP.GE.AND P2, PT, R0, UR4, PT ;  /* 0x0000000400007c0c */ /* 0x000fe2000bf46270 */
[----:B------:R-:W-:Y:S02]  /*52460*/  ULDC UR4, c[0x0][0x228] ;  /* 0x00008a0000047ab9 */ /* 0x000fe40000000800 */
[C---:B---3--:R-:W-:Y:S01]  /*52470*/  IMAD.WIDE R32, R229.reuse, 0x4, R150 ;  /* 0x00000004e5207825 */ /* 0x048fe200078e0296 */
[----:B------:R2:W-:Y:S03]  /*52480*/  @P4 STG.E desc[UR8][R24.64], R6 ;  /* 0x0000000618004986 */ /* 0x0005e6000c101908 */
[----:B----4-:R-:W-:Y:S01]  /*52490*/  IMAD.WIDE R184, R229, 0x4, R148 ;  /* 0x00000004e5b87825 */ /* 0x010fe200078e0294 */
[----:B------:R3:W-:Y:S01]  /*524a0*/  @P6 STG.E desc[UR8][R28.64], R26 ;  /* 0x0000001a1c006986 */ /* 0x0007e2000c101908 */
[----:B------:R-:W-:Y:S01]  /*524b0*/  ISETP.LT.AND P4, PT, R8, UR4, !P3 ;  /* 0x0000000408007c0c */ /* 0x000fe2000df81270 */
[----:B------:R-:W-:-:S02]  /*524c0*/  ULDC UR4, c[0x0][0x228] ;  /* 0x00008a0000047ab9 */ /* 0x000fc40000000800 */
[----:B------:R4:W-:Y:S01]  /*524d0*/  @P5 STG.E desc[UR8][R32.64], R34 ;  /* 0x0000002220005986 */ /* 0x0009e2000c101908 */
[----:B------:R-:W-:Y:S01]  /*524e0*/  ISETP.LT.AND P5, PT, R10, UR6, !P3 ;  /* 0x000000060a007c0c */ /* 0x000fe2000dfa1270 */
[----:B------:R-:W-:Y:S01]  /*524f0*/  VIADD R229, R229, UR28 ;  /* 0x0000001ce5e57c36 */ /* 0x000fe20008000000 */
[----:B------:R-:W-:Y:S01]  /*52500*/  ISETP.LT.AND P6, PT, R8, UR12, !P1 ;  /* 0x0000000c08007c0c */ /* 0x000fe2000cfc1270 */
[----:B------:R4:W-:Y:S01]  /*52510*/  @P0 STG.E desc[UR8][R184.64], R30 ;  /* 0x0000001eb8000986 */ /* 0x0009e2000c101908 */
[----:B------:R-:W-:Y:S01]  /*52520*/  ISETP.LT.AND P0, PT, R11, UR4, !P3 ;  /* 0x000000040b007c0c */ /* 0x000fe2000df01270 */
[----:B-1----:R-:W-:Y:S01]  /*52530*/  IMAD.WIDE R4, R229, 0x4, R210 ;  /* 0x00000004e5047825 */ /* 0x002fe200078e02d2 */
[----:B------:R-:W-:Y:S01]  /*52540*/  ISETP.LT.AND P3, PT, R9, UR10, !P3 ;  /* 0x0000000a09007c0c */ /* 0x000fe2000df61270 */
[----:B------:R-:W-:Y:S01]  /*52550*/  ULDC UR4, c[0x0][0x22c] ;  /* 0x00008b0000047ab9 */ /* 0x000fe20000000800 */
[----:B------:R-:W-:Y:S01]  /*52560*/  ULDC UR6, c[0x0][0x228] ;  /* 0x00008a0000067ab9 */ /* 0x000fe20000000800 */
[----:B------:R-:W-:-:S02]  /*52570*/  VIADD R0, R3, 0x51 ;  /* 0x0000005103007836 */ /* 0x000fc40000000000 */
[C---:B--2---:R-:W-:Y:S01]  /*52580*/  IMAD.WIDE R24, R229.reuse, 0x4, R208 ;  /* 0x00000004e5187825 */ /* 0x044fe200078e02d0 */
[----:B------:R1:W-:Y:S03]  /*52590*/  @P4 STG.E desc[UR8][R4.64], R235 ;  /* 0x000000eb04004986 */ /* 0x0003e6000c101908 */
[C---:B---3--:R-:W-:Y:S01]  /*525a0*/  IMAD.WIDE R28, R229.reuse, 0x4, R150 ;  /* 0x00000004e51c7825 */ /* 0x048fe200078e0296 */
[----:B------:R-:W-:-:S03]  /*525b0*/  IADD3 R221, R229, UR28, RZ ;  /* 0x0000001ce5dd7c10 */ /* 0x000fc6000fffe0ff */
[----:B----4-:R-:W-:Y:S01]  /*525c0*/  IMAD.WIDE R32, R229, 0x4, R148 ;  /* 0x00000004e5207825 */ /* 0x010fe200078e0294 */
[----:B------:R-:W-:Y:S01]  /*525d0*/  ISETP.GE.AND P4, PT, R0, UR4, PT ;  /* 0x0000000400007c0c */ /* 0x000fe2000bf86270 */
[----:B------:R2:W-:Y:S01]  /*525e0*/  @P0 STG.E desc[UR8][R24.64], R231 ;  /* 0x000000e718000986 */ /* 0x0005e2000c101908 */
[----:B------:R-:W-:Y:S01]  /*525f0*/  ULDC UR4, c[0x0][0x228] ;  /* 0x00008a0000047ab9 */ /* 0x000fe20000000800 */
[----:B------:R-:W-:Y:S01]  /*52600*/  ULDC UR10, c[0x0][0x228] ;  /* 0x00008a00000a7ab9 */ /* 0x000fe20000000800 */
[----:B------:R-:W-:Y:S01]  /*52610*/  ULDC UR12, c[0x0][0x228] ;  /* 0x00008a00000c7ab9 */ /* 0x000fe20000000800 */
[----:B------:R-:W-:Y:S01]  /*52620*/  @P5 STG.E desc[UR8][R28.64], R223 ;  /* 0x000000df1c005986 */ /* 0x000fe2000c101908 */
[----:B------:R-:W-:-:S03]  /*52630*/  IMAD.WIDE R184, R221, 0x4, R210 ;  /* 0x00000004ddb87825 */ /* 0x000fc600078e02d2 */
[----:B------:R-:W-:Y:S01]  /*52640*/  @P3 STG.E desc[UR8][R32.64], R187 ;  /* 0x000000bb20003986 */ /* 0x000fe2000c101908 */
[----:B------:R-:W-:Y:S01]  /*52650*/  ISETP.LT.AND P3, PT, R11, UR4, !P1 ;  /* 0x000000040b007c0c */ /* 0x000fe2000cf61270 */
[----:B------:R-:W-:Y:S02]  /*52660*/  ULDC UR4, c[0x0][0x228] ;  /* 0x00008a0000047ab9 */ /* 0x000fe40000000800 */
[----:B------:R-:W-:Y:S01]  /*52670*/  ISETP.LT.AND P0, PT, R10, UR4, !P1 ;  /* 0x000000040a007c0c */ /* 0x000fe2000cf01270 */
[----:B------:R3:W-:Y:S01]  /*52680*/  @P6 STG.E desc[UR8][R184.64], R7 ;  /* 0x00000007b8006986 */ /* 0x0007e2000c101908 */
[----:B------:R-:W-:Y:S01]  /*52690*/  ISETP.LT.AND P1, PT, R9, UR6, !P1 ;  /* 0x0000000609007c0c */ /* 0x000fe2000cf21270 */
[----:B-1----:R-:W-:Y:S01]  /*526a0*/  IMAD.WIDE R4, R221, 0x4, R208 ;  /* 0x00000004dd047825 */ /* 0x002fe200078e02d0 */
[----:B------:R-:W-:Y:S01]  /*526b0*/  ISETP.LT.AND P5, PT, R8, UR10, !P2 ;  /* 0x0000000a08007c0c */ /* 0x000fe2000d7a1270 */
[----:B------:R-:W-:Y:S01]  /*526c0*/  ULDC UR4, c[0x0][0x22c] ;  /* 0x00008b0000047ab9 */ /* 0x000fe20000000800 */
[----:B------:R-:W-:Y:S01]  /*526d0*/  ISETP.LT.AND P6, PT, R11, UR12, !P2 ;  /* 0x0000000c0b007c0c */ /* 0x000fe2000d7c1270 */
[----:B------:R-:W-:Y:S01]  /*526e0*/  VIADD R0, R3, 0x52 ;  /* 0x0000005203007836 */ /* 0x000fe20000000000 */
[----:B------:R-:W-:Y:S01]  /*526f0*/  ULDC UR6, c[0x0][0x228] ;  /* 0x00008a0000067ab9 */ /* 0x000fe20000000800 */
[----:B--2---:R-:W-:Y:S01]  /*52700*/  IMAD.WIDE R24, R221, 0x4, R148 ;  /* 0x00000004dd187825 */ /* 0x004fe200078e0294 */
[----:B------:R1:W-:Y:S01]  /*52710*/  @P3 STG.E desc[UR8][R4.64], R27 ;  /* 0x0000001b04003986 */ /* 0x0003e2000c101908 */
[----:B------:R-:W-:-:S02]  /*52720*/  ULDC UR10, c[0x0][0x228] ;  /* 0x00008a00000a7ab9 */ /* 0x000fc40000000800 */
[C---:B---3--:R-:W-:Y:S02]  /*52730*/  VIADD R185, R221.reuse, UR28 ;  /* 0x0000001cddb97c36 */ /* 0x048fe40008000000 */
[----:B------:R-:W-:Y:S01]  /*52740*/  IMAD.WIDE R6, R221, 0x4, R150 ;  /* 0x00000004dd067825 */ /* 0x000fe200078e0296 */
[----:B------:R-:W-:Y:S01]  /*52750*/  ISETP.GE.AND P3, PT, R0, UR4, PT ;  /* 0x0000000400007c0c */ /* 0x000fe2000bf66270 */
[----:B------:R-:W-:Y:S01]  /*52760*/  ULDC UR4, c[0x0][0x228] ;  /* 0x00008a0000047ab9 */ /* 0x000fe20000000800 */
[----:B------:R-:W-:Y:S01]  /*52770*/  ULDC UR12, c[0x0][0x228] ;  /* 0x00008a00000c7ab9 */ /* 0x000fe20000000800 */
[C---:B------:R-:W-:Y:S01]  /*52780*/  IMAD.WIDE R28, R185.reuse, 0x4, R210 ;  /* 0x00000004b91c7825 */ /* 0x040fe200078e02d2 */
[----:B------:R2:W-:Y:S01]  /*52790*/  @P0 STG.E desc[UR8][R6.64], R35 ;  /* 0x0000002306000986 */ /* 0x0005e2000c101908 */
[----:B------:R-:W-:Y:S01]  /*527a0*/  ISETP.LT.AND P0, PT, R10, UR4, !P2 ;  /* 0x000000040a007c0c */ /* 0x000fe2000d701270 */
[----:B------:R-:W-:Y:S01]  /*527b0*/  ULDC UR4, c[0x0][0x228] ;  /* 0x00008a0000047ab9 */ /* 0x000fe20000000800 */
[----:B------:R-:W-:Y:S01]  /*527c0*/  IMAD.WIDE R32, R185, 0x4, R208 ;  /* 0x00000004b9207825 */ /* 0x000fe200078e02d0 */
[----:B------:R3:W-:Y:S01]  /*527d0*/  @P1 STG.E desc[UR8][R24.64], R31 ;  /* 0x0000001f18001986 */ /* 0x0007e2000c101908 */
[----:B------:R-:W-:Y:S01]  /*527e0*/  ISETP.LT.AND P2, PT, R9, UR4, !P2 ;  /* 0x0000000409007c0c */ /* 0x000fe2000d741270 */
[----:B------:R-:W-:-:S02]  /*527f0*/  ULDC UR4, c[0x0][0x22c] ;  /* 0x00008b0000047ab9 */ /* 0x000fc40000000800 */
[----:B------:R4:W-:Y:S01]  /*52800*/  @P5 STG.E desc[UR8][R28.64], R20 ;  /* 0x000000141c005986 */ /* 0x0009e2000c101908 */
[----:B------:R-:W-:Y:S01]  /*52810*/  ISETP.LT.AND P5, PT, R11, UR10, !P4 ;  /* 0x0000000a0b007c0c */ /* 0x000fe2000e7a1270 */
[C---:B-1----:R-:W-:Y:S01]  /*52820*/  IMAD.WIDE R4, R185.reuse, 0x4, R150 ;  /* 0x00000004b9047825 */ /* 0x042fe200078e0296 */
[----:B------:R-:W-:Y:S01]  /*52830*/  ISETP.LT.AND P1, PT, R10, UR12, !P4 ;  /* 0x0000000c0a007c0c */ /* 0x000fe2000e721270 */
[----:B------:R-:W-:Y:S01]  /*52840*/  @P6 STG.E desc[UR8][R32.64], R16 ;  /* 0x0000001020006986 */ /* 0x000fe2000c101908 */
[----:B------:R-:W-:Y:S01]  /*52850*/  ISETP.LT.AND P6, PT, R8, UR6, !P4 ;  /* 0x0000000608007c0c */ /* 0x000fe2000e7c1270 */
[C---:B--2---:R-:W-:Y:S01]  /*52860*/  IMAD.WIDE R6, R185.reuse, 0x4, R148 ;  /* 0x00000004b9067825 */ /* 0x044fe200078e0294 */
[----:B------:R-:W-:Y:S01]  /*52870*/  ULDC UR6, c[0x0][0x228] ;  /* 0x00008a0000067ab9 */ /* 0x000fe20000000800 */
[----:B---3--:R-:W-:Y:S02]  /*52880*/  IADD3 R31, R185, UR28, RZ ;  /* 0x0000001cb91f7c10 */ /* 0x008fe4000fffe0ff */
[----:B------:R-:W-:Y:S01]  /*52890*/  VIADD R0, R3, 0x53 ;  /* 0x0000005303007836 */ /* 0x000fe20000000000 */
[----:B------:R-:W-:Y:S01]  /*528a0*/  ULDC UR10, c[0x0][0x228] ;  /* 0x00008a00000a7ab9 */ /* 0x000fe20000000800 */
[----:B------:R-:W-:Y:S01]  /*528b0*/  ULDC UR12, c[0x0][0x228] ;  /* 0x00008a00000c7ab9 */ /* 0x000fe20000000800 */
[C---:B------:R-:W-:Y:S01]  /*528c0*/  IMAD.WIDE R24, R31.reuse, 0x4, R210 ;  /* 0x000000041f187825 */ /* 0x040fe200078e02d2 */
[----:B------:R1:W-:Y:S03]  /*528d0*/  @P0 STG.E desc[UR8][R4.64], R12 ;  /* 0x0000000c04000986 */ /* 0x0003e6000c101908 */
[C---:B------:R-:W-:Y:S01]  /*528e0*/  IMAD.WIDE R26, R31.reuse, 0x4, R208 ;  /* 0x000000041f1a7825 */ /* 0x040fe200078e02d0 */
[----:B------:R-:W-:Y:S03]  /*528f0*/  @P2 STG.E desc[UR8][R6.64], R40 ;  /* 0x0000002806002986 */ /* 0x000fe6000c101908 */
[----:B----4-:R-:W-:Y:S01]  /*52900*/  IMAD.WIDE R28, R31, 0x4, R150 ;  /* 0x000000041f1c7825 */ /* 0x010fe200078e0296 */
[----:B------:R-:W-:Y:S01]  /*52910*/  ISETP.GE.AND P0, PT, R0, UR4, PT ;  /* 0x0000000400007c0c */ /* 0x000fe2000bf06270 */
[----:B------:R-:W-:Y:S01]  /*52920*/  @P6 STG.E desc[UR8][R24.64], R36 ;  /* 0x0000002418006986 */ /* 0x000fe2000c101908 */
[----:B------:R-:W-:-:S03]  /*52930*/  ULDC UR4, c[0x0][0x228] ;  /* 0x00008a0000047ab9 */ /* 0x000fc60000000800 */
[----:B------:R-:W-:Y:S04]  /*52940*/  @P5 STG.E desc[UR8][R26.64], R64 ;  /* 0x000000401a005986 */ /* 0x000fe8000c101908 */
        /* <DEDUP_REMOVED lines=12> */
[----:B--2---:R-:W-:Y:S01]  /*52a10*/  IADD3 R29, R31, UR28, RZ ;  /* 0x0000001c1f1d7c10 */ /* 0x004fe2000fffe0ff */
[----:B------:R-:W-:Y:S01]  /*52a20*/  ULDC UR4, c[0x0][0x22c] ;  /* 0x00008b0000047ab9 */ /* 0x000fe20000000800 */
[----:B------:R1:W-:Y:S01]  /*52a30*/  @P1 STG.E desc[UR8][R4.64], R56 ;  /* 0x0000003804001986 */ /* 0x0003e2000c101908 */
[----:B------:R-:W-:Y:S01]  /*52a40*/  ULDC UR12, c[0x0][0x228] ;  /* 0x00008a00000c7ab9 */ /* 0x000fe20000000800 */
[----:B------:R-:W-:Y:S01]  /*52a50*/  ISETP.GE.AND P1, PT, R0, UR4, PT ;  /* 0x0000000400007c0c */ /* 0x000fe2000bf26270 */
[----:B------:R-:W-:Y:S01]  /*52a60*/  IMAD.WIDE R6, R29, 0x4, R210 ;  /* 0x000000041d067825 */ /* 0x000fe200078e02d2 */
[----:B------:R-:W-:-:S03]  /*52a70*/  ULDC UR4, c[0x0][0x228] ;  /* 0x00008a0000047ab9 */ /* 0x000fc60000000800 */
[----:B------:R-:W-:Y:S01]  /*52a80*/  IMAD.WIDE R24, R29, 0x4, R208 ;  /* 0x000000041d187825 */ /* 0x000fe200078e02d0 */
[----:B------:R-:W-:Y:S01]  /*52a90*/  ISETP.LT.AND P3, PT, R9, UR4, !P3 ;  /* 0x0000000409007c0c */ /* 0x000fe2000df61270 */
[----:B------:R-:W-:Y:S02]  /*52aa0*/  ULDC UR4, c[0x0][0x228] ;  /* 0x00008a0000047ab9 */ /* 0x000fe40000000800 */
[----:B------:R-:W-:Y:S01]  /*52ab0*/  IMAD.WIDE R26, R29, 0x4, R150 ;  /* 0x000000041d1a7825 */ /* 0x000fe200078e0296 */
[----:B------:R2:W-:Y:S01]  /*52ac0*/  @P4 STG.E desc[UR8][R6.64], R21 ;  /* 0x0000001506004986 */ /* 0x0005e2000c101908 */
[----:B------:R-:W-:Y:S01]  /*52ad0*/  ISETP.LT.AND P4, PT, R8, UR4, !P0 ;  /* 0x0000000408007c0c */ /* 0x000fe2000c781270 */
[----:B------:R-:W-:Y:S02]  /*52ae0*/  ULDC UR4, c[0x0][0x228] ;  /* 0x00008a0000047ab9 */ /* 0x000fe40000000800 */
[----:B------:R-:W-:Y:S01]  /*52af0*/  @P5 STG.E desc[UR8][R24.64], R17 ;  /* 0x0000001118005986 */ /* 0x000fe2000c101908 */
        /* <DEDUP_REMOVED lines=12> */
[C---:B---3--:R-:W-:Y:S01]  /*52bc0*/  IMAD.WIDE R12, R31.reuse, 0x4, R208 ;  /* 0x000000041f0c7825 */ /* 0x048fe200078e02d0 */
[----:B------:R-:W-:Y:S01]  /*52bd0*/  ISETP.GE.AND P3, PT, R0, UR4, PT ;  /* 0x0000000400007c0c */ /* 0x000fe2000bf66270 */
[----:B------:R-:W-:Y:S02]  /*52be0*/  ULDC UR4, c[0x0][0x228] ;  /* 0x00008a0000047ab9 */ /* 0x000fe40000000800 */
[C---:B------:R-:W-:Y:S01]  /*52bf0*/  IMAD.WIDE R16, R31.reuse, 0x4, R150 ;  /* 0x000000041f107825 */ /* 0x040fe200078e0296 */
[----:B------:R2:W-:Y:S03]  /*52c00*/  @P4 STG.E desc[UR8][R6.64], R37 ;  /* 0x0000002506004986 */ /* 0x0005e6000c101908 */
[----:B------:R-:W-:Y:S01]  /*52c10*/  IMAD.WIDE R20, R31, 0x4, R148 ;  /* 0x000000041f147825 */ /* 0x000fe200078e0294 */
        /* <DEDUP_REMOVED lines=24> */
[----:B------:R3:W-:Y:S01]  /*52da0*/  @P5 STG.E desc[UR8][R12.64], R14 ;  /* 0x0000000e0c005986 */ /* 0x0007e2000c101908 */
[----:B------:R-:W-:-:S03]  /*52db0*/  IMAD.WIDE R20, R25, 0x4, R210 ;  /* 0x0000000419147825 */ /* 0x000fc600078e02d2 */
[----:B------:R4:W-:Y:S01]  /*52dc0*/  @P2 STG.E desc[UR8][R16.64], R42 ;  /* 0x0000002a10002986 */ /* 0x0009e2000c101908 */
        /* <DEDUP_REMOVED lines=11> */
[----:B------:R-:W-:-:S02]  /*52e80*/  VIADD R27, R25, UR28 ;  /* 0x0000001c191b7c36 */ /* 0x000fc40008000000 */
[C---:B--2---:R-:W-:Y:S01]  /*52e90*/  IMAD.WIDE R6, R25.reuse, 0x4, R150 ;  /* 0x0000000419067825 */ /* 0x044fe200078e0296 */
[----:B------:R1:W-:Y:S01]  /*52ea0*/  @P2 STG.E desc[UR8][R4.64], R66 ;  /* 0x0000004204002986 */ /* 0x0003e2000c101908 */
[----:B------:R-:W-:Y:S01]  /*52eb0*/  ISETP.GE.AND P2, PT, R0, UR4, PT ;  /* 0x0000000400007c0c */ /* 0x000fe2000bf46270 */
[----:B------:R-:W-:Y:S01]  /*52ec0*/  ULDC UR4, c[0x0][0x228] ;  /* 0x00008a0000047ab9 */ /* 0x000fe20000000800 */
[----:B---3--:R-:W-:Y:S01]  /*52ed0*/  IMAD.WIDE R12, R25, 0x4, R148 ;  /* 0x00000004190c7825 */ /* 0x008fe200078e0294 */
[----:B------:R2:W-:Y:S01]  /*52ee0*/  @P0 STG.E desc[UR8][R6.64], R62 ;  /* 0x0000003e06000986 */ /* 0x0005e2000c101908 */
[----:B------:R-:W-:Y:S01]  /*52ef0*/  ULDC UR10, c[0x0][0x228] ;  /* 0x00008a00000a7ab9 */ /* 0x000fe20000000800 */
[----:B------:R-:W-:Y:S01]  /*52f00*/  ULDC UR12, c[0x0][0x228] ;  /* 0x00008a00000c7ab9 */ /* 0x000fe20000000800 */
[----:B----4-:R-:W-:Y:S01]  /*52f10*/  IMAD.WIDE R16, R27, 0x4, R210 ;  /* 0x000000041b107825 */ /* 0x010fe200078e02d2 */
[----:B------:R-:W-:-:S03]  /*52f20*/  ISETP.LT.AND P0, PT, R10, UR4, !P3 ;  /* 0x000000040a007c0c */ /* 0x000fc6000df01270 */
[----:B------:R-:W-:Y:S01]  /*52f30*/  IMAD.WIDE R20, R27, 0x4, R208 ;  /* 0x000000041b147825 */ /* 0x000fe200078e02d0 */
[----:B------:R-:W-:Y:S01]  /*52f40*/  @P1 STG.E desc[UR8][R12.64], R58 ;  /* 0x0000003a0c001986 */ /* 0x000fe2000c101908 */
[----:B------:R-:W-:Y:S02]  /*52f50*/  ULDC UR4, c[0x0][0x228] ;  /* 0x00008a0000047ab9 */ /* 0x000fe40000000800 */
[----:B------:R-:W-:Y:S01]  /*52f60*/  ISETP.LT.AND P3, PT, R9, UR4, !P3 ;  /* 0x0000000409007c0c */ /* 0x000fe2000df61270 */
[----:B------:R3:W-:Y:S01]  /*52f70*/  @P5 STG.E desc[UR8][R16.64], R23 ;  /* 0x0000001710005986 */ /* 0x0007e2000c101908 */
[----:B------:R-:W-:Y:S01]  /*52f80*/  ISETP.LT.AND P5, PT, R11, UR10, !P4 ;  /* 0x0000000a0b007c0c */ /* 0x000fe2000e7a1270 */
[C---:B-1----:R-:W-:Y:S01]  /*52f90*/  IMAD.WIDE R4, R27.reuse, 0x4, R150 ;  /* 0x000000041b047825 */ /* 0x042fe200078e0296 */
[----:B------:R-:W-:Y:S01]  /*52fa0*/  ISETP.LT.AND P1, PT, R10, UR12, !P4 ;  /* 0x0000000c0a007c0c */ /* 0x000fe2000e721270 */
[----:B------:R1:W-:Y:S01]  /*52fb0*/  @P6 STG.E desc[UR8][R20.64], R19 ;  /* 0x0000001314006986 */ /* 0x0003e2000c101908 */
[----:B------:R-:W-:Y:S01]  /*52fc0*/  ISETP.LT.AND P6, PT, R8, UR6, !P4 ;  /* 0x0000000608007c0c */ /* 0x000fe2000e7c1270 */
[C---:B--2---:R-:W-:Y:S01]  /*52fd0*/  IMAD.WIDE R6, R27.reuse, 0x4, R148 ;  /* 0x000000041b067825 */ /* 0x044fe200078e0294 */
[----:B------:R-:W-:Y:S01]  /*52fe0*/  ULDC UR4, c[0x0][0x22c] ;  /* 0x00008b0000047ab9 */ /* 0x000fe20000000800 */
[----:B---3--:R-:W-:-:S02]  /*52ff0*/  IADD3 R23, R27, UR28, RZ ;  /* 0x0000001c1b177c10 */ /* 0x008fc4000fffe0ff */
[----:B------:R-:W-:Y:S01]  /*53000*/  VIADD R0, R3, 0x59 ;  /* 0x0000005903007836 */ /* 0x000fe20000000000 */
[----:B------:R2:W-:Y:S01]  /*53010*/  @P0 STG.E desc[UR8][R4.64], R15 ;  /* 0x0000000f04000986 */ /* 0x0005e2000c101908 */
[----:B------:R-:W-:Y:S01]  /*53020*/  ULDC UR6, c[0x0][0x228] ;  /* 0x00008a0000067ab9 */ /* 0x000fe20000000800 */
[----:B------:R-:W-:Y:S01]  /*53030*/  ULDC UR10, c[0x0][0x228] ;  /* 0x00008a00000a7ab9 */ /* 0x000fe20000000800 */
[C---:B------:R-:W-:Y:S01]  /*53040*/  IMAD.WIDE R12, R23.reuse, 0x4, R210 ;  /* 0x00000004170c7825 */ /* 0x040fe200078e02d2 */
[----:B------:R-:W-:Y:S01]  /*53050*/  @P3 STG.E desc[UR8][R6.64], R43 ;  /* 0x0000002b06003986 */ /* 0x000fe2000c101908 */
[----:B------:R-:W-:Y:S02]  /*53060*/  ULDC UR12, c[0x0][0x228] ;  /* 0x00008a00000c7ab9 */ /* 0x000fe40000000800 */
[----:B------:R-:W-:Y:S01]  /*53070*/  IMAD.WIDE R16, R23, 0x4, R208 ;  /* 0x0000000417107825 */ /* 0x000fe200078e02d0 */
[----:B------:R-:W-:-:S03]  /*53080*/  ISETP.GE.AND P0, PT, R0, UR4, PT ;  /* 0x0000000400007c0c */ /* 0x000fc6000bf06270 */
[----:B-1----:R-:W-:Y:S01]  /*53090*/  IMAD.WIDE R18, R23, 0x4, R150 ;  /* 0x0000000417127825 */ /* 0x002fe200078e0296 */
[----:B------:R-:W-:Y:S01]  /*530a0*/  @P6 STG.E desc[UR8][R12.64], R39 ;  /* 0x000000270c006986 */ /* 0x000fe2000c101908 */
[----:B------:R-:W-:-:S03]  /*530b0*/  ULDC UR4, c[0x0][0x228] ;  /* 0x00008a0000047ab9 */ /* 0x000fc60000000800 */
[----:B------:R1:W-:Y:S04]  /*530c0*/  @P5 STG.E desc[UR8][R16.64], R67 ;  /* 0x0000004310005986 */ /* 0x0003e8000c101908 */
[----:B------:R3:W-:Y:S01]  /*530d0*/  @P1 STG.E desc[UR8][R18.64], R63 ;  /* 0x0000003f12001986 */ /* 0x0007e2000c101908 */
[----:B------:R-:W-:Y:S01]  /*530e0*/  ISETP.LT.AND P1, PT, R9, UR4, !P4 ;  /* 0x0000000409007c0c */ /* 0x000fe2000e721270 */
[----:B------:R-:W-:Y:S01]  /*530f0*/  VIADD R0, R3, 0x5a ;  /* 0x0000005a03007836 */ /* 0x000fe20000000000 */
[----:B------:R-:W-:Y:S01]  /*53100*/  ULDC UR4, c[0x0][0x22c] ;  /* 0x00008b0000047ab9 */ /* 0x000fe20000000800 */
[----:B------:R-:W-:Y:S01]  /*53110*/  ISETP.LT.AND P4, PT, R8, UR6, !P2 ;  /* 0x0000000608007c0c */ /* 0x000fe2000d781270 */
[----:B--2---:R-:W-:Y:S01]  /*53120*/  IMAD.WIDE R4, R23, 0x4, R148 ;  /* 0x0000000417047825 */ /* 0x004fe200078e0294 */
[----:B------:R-:W-:Y:S01]  /*53130*/  ISETP.LT.AND P5, PT, R11, UR10, !P2 ;  /* 0x0000000a0b007c0c */ /* 0x000fe2000d7a1270 */
[----:B------:R-:W-:Y:S01]  /*53140*/  ULDC UR6, c[0x0][0x228] ;  /* 0x00008a0000067ab9 */ /* 0x000fe20000000800 */
[----:B------:R-:W-:Y:S01]  /*53150*/  ISETP.LT.AND P6, PT, R10, UR12, !P2 ;  /* 0x0000000c0a007c0c */ /* 0x000fe2000d7c1270 */
[----:B------:R-:W-:Y:S01]  /*53160*/  ULDC UR10, c[0x0][0x228] ;  /* 0x00008a00000a7ab9 */ /* 0x000fe20000000800 */
[----:B------:R-:W-:Y:S01]  /*53170*/  ISETP.GE.AND P3, PT, R0, UR4, PT ;  /* 0x0000000400007c0c */ /* 0x000fe2000bf66270 */
[----:B------:R-:W-:Y:S01]  /*53180*/  VIADD R0, R3, 0x5b ;  /* 0x0000005b03007836 */ /* 0x000fe20000000000 */
[----:B-1----:R-:W-:Y:S01]  /*53190*/  IADD3 R17, R23, UR28, RZ ;  /* 0x0000001c17117c10 */ /* 0x002fe2000fffe0ff */
        /* <DEDUP_REMOVED lines=15> */
[----:B---3--:R-:W-:Y:S01]  /*53290*/  IADD3 R19, R17, UR28, RZ ;  /* 0x0000001c11137c10 */ /* 0x008fe2000fffe0ff */
        /* <DEDUP_REMOVED lines=10> */
[C---:B----4-:R-:W-:Y:S01]  /*53340*/  IMAD.WIDE R12, R19.reuse, 0x4, R208 ;  /* 0x00000004130c7825 */ /* 0x050fe200078e02d0 */
[----:B------:R-:W-:Y:S01]  /*53350*/  ISETP.GE.AND P2, PT, R0, UR4, PT ;  /* 0x0000000400007c0c */ /* 0x000fe2000bf46270 */
[----:B------:R-:W-:Y:S02]  /*53360*/  ULDC UR4, c[0x0][0x228] ;  /* 0x00008a0000047ab9 */ /* 0x000fe40000000800 */
[C---:B---3--:R-:W-:Y:S01]  /*53370*/  IMAD.WIDE R14, R19.reuse, 0x4, R150 ;  /* 0x00000004130e7825 */ /* 0x048fe200078e0296 */
        /* <DEDUP_REMOVED lines=52> */
[----:B------:R3:W-:Y:S01]  /*536c0*/  @P1 STG.E desc[UR8][R12.64], R105 ;  /* 0x000000690c001986 */ /* 0x0007e2000c101908 */
[----:B------:R-:W-:Y:S02]  /*536d0*/  ULDC UR4, c[0x0][0x228] ;  /* 0x00008a0000047ab9 */ /* 0x000fe40000000800 */
[----:B------:R-:W-:Y:S01]  /*536e0*/  ISETP.LT.AND P2, PT, R9, UR4, !P2 ;  /* 0x0000000409007c0c */ /* 0x000fe2000d741270 */
[----:B------:R4:W-:Y:S01]  /*536f0*/  @P5 STG.E desc[UR8][R14.64], R46 ;  /* 0x0000002e0e005986 */ /* 0x0009e2000c101908 */
[----:B------:R-:W-:Y:S02]  /*53700*/  ISETP.LT.AND P5, PT, R11, UR10, !P4 ;  /* 0x0000000a0b007c0c */ /* 0x000fe4000e7a1270 */
[C---:B------:R-:W-:Y:S01]  /*53710*/  IADD3 R21, R19.reuse, UR28, RZ ;  /* 0x0000001c13157c10 */ /* 0x040fe2000fffe0ff */
[----:B------:R4:W-:Y:S01]  /*53720*/  @P6 STG.E desc[UR8][R16.64], R54 ;  /* 0x0000003610006986 */ /* 0x0009e2000c101908 */
[----:B------:R-:W-:Y:S01]  /*53730*/  ISETP.LT.AND P6, PT, R8, UR6, !P4 ;  /* 0x0000000608007c0c */ /* 0x000fe2000e7c1270 */
[C---:B-1----:R-:W-:Y:S01]  /*53740*/  IMAD.WIDE R4, R19.reuse, 0x4, R150 ;  /* 0x0000000413047825 */ /* 0x042fe200078e0296 */
[----:B------:R-:W-:Y:S01]  /*53750*/  ISETP.LT.AND P1, PT, R10, UR12, !P4 ;  /* 0x0000000c0a007c0c */ /* 0x000fe2000e721270 */
[----:B------:R-:W-:Y:S01]  /*53760*/  ULDC UR4, c[0x0][0x22c] ;  /* 0x00008b0000047ab9 */ /* 0x000fe20000000800 */
[----:B------:R-:W-:Y:S01]  /*53770*/  ULDC UR6, c[0x0][0x228] ;  /* 0x00008a0000067ab9 */ /* 0x000fe20000000800 */
[----:B--2---:R-:W-:Y:S01]  /*53780*/  IMAD.WIDE R6, R19, 0x4, R148 ;  /* 0x0000000413067825 */ /* 0x004fe200078e0294 */
[----:B------:R1:W-:Y:S01]  /*53790*/  @P0 STG.E desc[UR8][R4.64], R50 ;  /* 0x0000003204000986 */ /* 0x0003e2000c101908 */
[----:B------:R-:W-:Y:S01]  /*537a0*/  ULDC UR10, c[0x0][0x228] ;  /* 0x00008a00000a7ab9 */ /* 0x000fe20000000800 */
[----:B------:R-:W-:Y:S01]  /*537b0*/  ULDC UR12, c[0x0][0x228] ;  /* 0x00008a00000c7ab9 */ /* 0x000fe20000000800 */
[----:B------:R-:W-:-:S02]  /*537c0*/  VIADD R0, R3, 0x5f ;  /* 0x0000005f03007836 */ /* 0x000fc40000000000 */
[C---:B---3--:R-:W-:Y:S01]  /*537d0*/  IMAD.WIDE R12, R21.reuse, 0x4, R210 ;  /* 0x00000004150c7825 */ /* 0x048fe200078e02d2 */
[----:B------:R-:W-:Y:S03]  /*537e0*/  @P2 STG.E desc[UR8][R6.64], R94 ;  /* 0x0000005e06002986 */ /* 0x000fe6000c101908 */
[----:B----4-:R-:W-:Y:S01]  /*537f0*/  IMAD.WIDE R14, R21, 0x4, R208 ;  /* 0x00000004150e7825 */ /* 0x010fe200078e02d0 */
[----:B------:R-:W-:-:S03]  /*53800*/  ISETP.GE.AND P0, PT, R0, UR4, PT ;  /* 0x0000000400007c0c */ /* 0x000fc6000bf06270 */
[----:B------:R-:W-:Y:S01]  /*53810*/  IMAD.WIDE R16, R21, 0x4, R150 ;  /* 0x0000000415107825 */ /* 0x000fe200078e0296 */
        /* <DEDUP_REMOVED lines=45> */
[C---:B----4-:R-:W-:Y:S01]  /*53af0*/  IMAD.WIDE R14, R19.reuse, 0x4, R150 ;  /* 0x00000004130e7825 */ /* 0x050fe200078e0296 */
        /* <DEDUP_REMOVED lines=190> */
[----:B------:R2:W-:Y:S03]  /*546e0*/  @P2 STG.E desc[UR8][R6.64], R164 ;  /* 0x000000a406002986 */ /* 0x0005e6000c101908 */
[----:B----4-:R-:W-:Y:S01]  /*546f0*/  IMAD.WIDE R14, R21, 0x4, R208 ;  /* 0x00000004150e7825 */ /* 0x010fe200078e02d0 */
[----:B------:R-:W-:-:S03]  /*54700*/  ISETP.GE.AND P0, PT, R0, UR4, PT ;  /* 0x0000000400007c0c */ /* 0x000fc6000bf06270 */
[----:B------:R-:W-:Y:S01]  /*54710*/  IMAD.WIDE R16, R21, 0x4, R150 ;  /* 0x0000000415107825 */ /* 0x000fe200078e0296 */
[----:B------:R3:W-:Y:S01]  /*54720*/  @P6 STG.E desc[UR8][R12.64], R136 ;  /* 0x000000880c006986 */ /* 0x0007e2000c101908 */
[----:B------:R-:W-:-:S03]  /*54730*/  ULDC UR4, c[0x0][0x228] ;  /* 0x00008a0000047ab9 */ /* 0x000fc60000000800 */
[----:B------:R4:W-:Y:S04]  /*54740*/  @P5 STG.E desc[UR8][R14.64], R172 ;  /* 0x000000ac0e005986 */ /* 0x0009e8000c101908 */
[----:B------:R-:W-:Y:S01]  /*54750*/  @P1 STG.E desc[UR8][R16.64], R168 ;  /* 0x000000a810001986 */ /* 0x000fe2000c101908 */
[----:B------:R-:W-:Y:S01]  /*54760*/  ISETP.LT.AND P1, PT, R9, UR4, !P4 ;  /* 0x0000000409007c0c */ /* 0x000fe2000e721270 */
[----:B------:R-:W-:Y:S01]  /*54770*/  VIADD R0, R3, 0x6c ;  /* 0x0000006c03007836 */ /* 0x000fe20000000000 */
[----:B------:R-:W-:Y:S01]  /*54780*/  ISETP.LT.AND P6, PT, R8, UR6, !P3 ;  /* 0x0000000608007c0c */ /* 0x000fe2000dfc1270 */
[----:B------:R-:W-:Y:S01]  /*54790*/  ULDC UR4, c[0x0][0x22c] ;  /* 0x00008b0000047ab9 */ /* 0x000fe20000000800 */
[----:B------:R-:W-:Y:S01]  /*547a0*/  ISETP.LT.AND P4, PT, R11, UR10, !P3 ;  /* 0x0000000a0b007c0c */ /* 0x000fe2000df81270 */
[C---:B-1----:R-:W-:Y:S01]  /*547b0*/  IMAD.WIDE R4, R21.reuse, 0x4, R148 ;  /* 0x0000000415047825 */ /* 0x042fe200078e0294 */
[----:B------:R-:W-:Y:S01]  /*547c0*/  ISETP.LT.AND P5, PT, R10, UR12, !P3 ;  /* 0x0000000c0a007c0c */ /* 0x000fe2000dfa1270 */
[----:B------:R-:W-:Y:S01]  /*547d0*/  ULDC UR6, c[0x0][0x228] ;  /* 0x00008a0000067ab9 */ /* 0x000fe20000000800 */
[----:B------:R-:W-:Y:S01]  /*547e0*/  IADD3 R21, R21, UR28, RZ ;  /* 0x0000001c15157c10 */ /* 0x000fe2000fffe0ff */
[----:B------:R-:W-:Y:S01]  /*547f0*/  ULDC UR10, c[0x0][0x228] ;  /* 0x00008a00000a7ab9 */ /* 0x000fe20000000800 */
[----:B------:R-:W-:Y:S01]  /*54800*/  ISETP.GE.AND P2, PT, R0, UR4, PT ;  /* 0x0000000400007c0c */ /* 0x000fe2000bf46270 */
[----:B------:R-:W-:Y:S01]  /*54810*/  VIADD R0, R3, 0x6d ;  /* 0x0000006d03007836 */ /* 0x000fe20000000000 */
[----:B------:R-:W-:Y:S01]  /*54820*/  ULDC UR4, c[0x0][0x22c] ;  /* 0x00008b0000047ab9 */ /* 0x000fe20000000800 */
[----:B------:R1:W-:Y:S01]  /*54830*/  @P1 STG.E desc[UR8][R4.64], R160 ;  /* 0x000000a004001986 */ /* 0x0003e2000c101908 */
[C---:B--2---:R-:W-:Y:S01]  /*54840*/  IMAD.WIDE R6, R21.reuse, 0x4, R210 ;  /* 0x0000000415067825 */ /* 0x044fe200078e02d2 */
[----:B------:R-:W-:Y:S01]  /*54850*/  ULDC UR12, c[0x0][0x228] ;  /* 0x00008a00000c7ab9 */ /* 0x000fe20000000800 */
[----:B------:R-:W-:Y:S01]  /*54860*/  ISETP.GE.AND P1, PT, R0, UR4, PT ;  /* 0x0000000400007c0c */ /* 0x000fe2000bf26270 */
[----:B------:R-:W-:Y:S01]  /*54870*/  ULDC UR4, c[0x0][0x228] ;  /* 0x00008a0000047ab9 */ /* 0x000fe20000000800 */
[----:B---3--:R-:W-:Y:S01]  /*54880*/  IMAD.WIDE R12, R21, 0x4, R208 ;  /* 0x00000004150c7825 */ /* 0x008fe200078e02d0 */
[----:B------:R-:W-:Y:S01]  /*54890*/  ISETP.LT.AND P3, PT, R9, UR4, !P3 ;  /* 0x0000000409007c0c */ /* 0x000fe2000df61270 */
[----:B------:R2:W-:Y:S01]  /*548a0*/  @P6 STG.E desc[UR8][R6.64], R73 ;  /* 0x0000004906006986 */ /* 0x0005e2000c101908 */
[----:B------:R-:W-:Y:S01]  /*548b0*/  ULDC UR4, c[0x0][0x228] ;  /* 0x00008a0000047ab9 */ /* 0x000fe20000000800 */
[----:B----4-:R-:W-:-:S02]  /*548c0*/  IMAD.WIDE R14, R21, 0x4, R150 ;  /* 0x00000004150e7825 */ /* 0x010fc400078e0296 */
[----:B------:R3:W-:Y:S01]  /*548d0*/  @P4 STG.E desc[UR8][R12.64], R153 ;  /* 0x000000990c004986 */ /* 0x0007e2000c101908 */
[----:B------:R-:W-:Y:S01]  /*548e0*/  ISETP.LT.AND P4, PT, R8, UR4, !P0 ;  /* 0x0000000408007c0c */ /* 0x000fe2000c781270 */
[----:B-1----:R-:W-:Y:S01]  /*548f0*/  IMAD.WIDE R4, R21, 0x4, R148 ;  /* 0x0000000415047825 */ /* 0x002fe200078e0294 */
[----:B------:R-:W-:Y:S01]  /*54900*/  ISETP.LT.AND P6, PT, R11, UR6, !P0 ;  /* 0x000000060b007c0c */ /* 0x000fe2000c7c1270 */
[----:B------:R1:W-:Y:S01]  /*54910*/  @P5 STG.E desc[UR8][R14.64], R157 ;  /* 0x0000009d0e005986 */ /* 0x0003e2000c101908 */
[----:B------:R-:W-:Y:S01]  /*54920*/  ISETP.LT.AND P5, PT, R10, UR10, !P0 ;  /* 0x0000000a0a007c0c */ /* 0x000fe2000c7a1270 */
[----:B------:R-:W-:Y:S01]  /*54930*/  VIADD R21, R21, UR28 ;  /* 0x0000001c15157c36 */ /* 0x000fe20008000000 */
[----:B------:R-:W-:Y:S01]  /*54940*/  ISETP.LT.AND P0, PT, R9, UR12, !P0 ;  /* 0x0000000c09007c0c */ /* 0x000fe2000c701270 */
[----:B------:R-:W-:Y:S01]  /*54950*/  ULDC UR4, c[0x0][0x22c] ;  /* 0x00008b0000047ab9 */ /* 0x000fe20000000800 */
[----:B------:R-:W-:Y:S01]  /*54960*/  IADD3 R0, R3, 0x6e, RZ ;  /* 0x0000006e03007810 */ /* 0x000fe20007ffe0ff */
[C---:B--2---:R-:W-:Y:S01]  /*54970*/  IMAD.WIDE R6, R21.reuse, 0x4, R210 ;  /* 0x0000000415067825 */ /* 0x044fe200078e02d2 */
[----:B------:R2:W-:Y:S01]  /*54980*/  @P3 STG.E desc[UR8][R4.64], R165 ;  /* 0x000000a504003986 */ /* 0x0005e2000c101908 */
[----:B------:R-:W-:Y:S01]  /*54990*/  ULDC UR6, c[0x0][0x228] ;  /* 0x00008a0000067ab9 */ /* 0x000fe20000000800 */
[----:B------:R-:W-:Y:S01]  /*549a0*/  ULDC UR10, c[0x0][0x228] ;  /* 0x00008a00000a7ab9 */ /* 0x000fe20000000800 */
[----:B---3--:R-:W-:Y:S01]  /*549b0*/  IMAD.WIDE R12, R21, 0x4, R208 ;  /* 0x00000004150c7825 */ /* 0x008fe200078e02d0 */
[----:B------:R-:W-:-:S03]  /*549c0*/  ISETP.GE.AND P3, PT, R0, UR4, PT ;  /* 0x0000000400007c0c */ /* 0x000fc6000bf66270 */
[C---:B-1----:R-:W-:Y:S01]  /*549d0*/  IMAD.WIDE R14, R21.reuse, 0x4, R150 ;  /* 0x00000004150e7825 */ /* 0x042fe200078e0296 */
[----:B------:R1:W-:Y:S01]  /*549e0*/  @P4 STG.E desc[UR8][R6.64], R137 ;  /* 0x0000008906004986 */ /* 0x0003e2000c101908 */
[----:B------:R-:W-:Y:S01]  /*549f0*/  ULDC UR4, c[0x0][0x228] ;  /* 0x00008a0000047ab9 */ /* 0x000fe20000000800 */
[----:B------:R-:W-:Y:S01]  /*54a00*/  ULDC UR12, c[0x0][0x228] ;  /* 0x00008a00000c7ab9 */ /* 0x000fe20000000800 */
[----:B------:R-:W-:Y:S01]  /*54a10*/  IMAD.WIDE R16, R21, 0x4, R148 ;  /* 0x0000000415107825 */ /* 0x000fe200078e0294 */
[----:B------:R3:W-:Y:S04]  /*54a20*/  @P6 STG.E desc[UR8][R12.64], R173 ;  /* 0x000000ad0c006986 */ /* 0x0007e8000c101908 */
[----:B------:R4:W-:Y:S01]  /*54a30*/  @P5 STG.E desc[UR8][R14.64], R169 ;  /* 0x000000a90e005986 */ /* 0x0009e2000c101908 */
[----:B------:R-:W-:Y:S01]  /*54a40*/  ISETP.LT.AND P5, PT, R8, UR4, !P2 ;  /* 0x0000000408007c0c */ /* 0x000fe2000d7a1270 */
[----:B------:R-:W-:-:S02]  /*54a50*/  ULDC UR4, c[0x0][0x228] ;  /* 0x00008a0000047ab9 */ /* 0x000fc40000000800 */
[----:B------:R4:W-:Y:S01]  /*54a60*/  @P0 STG.E desc[UR8][R16.64], R161 ;  /* 0x000000a110000986 */ /* 0x0009e2000c101908 */
[----:B------:R-:W-:Y:S01]  /*54a70*/  ISETP.LT.AND P0, PT, R11, UR4, !P2 ;  /* 0x000000040b007c0c */ /* 0x000fe2000d701270 */
[----:B------:R-:W-:Y:S01]  /*54a80*/  VIADD R21, R21, UR28 ;  /* 0x0000001c15157c36 */ /* 0x000fe20008000000 */
[----:B------:R-:W-:Y:S01]  /*54a90*/  ISETP.LT.AND P4, PT, R10, UR6, !P2 ;  /* 0x000000060a007c0c */ /* 0x000fe2000d781270 */
[----:B------:R-:W-:Y:S01]  /*54aa0*/  VIADD R0, R3, 0x6f ;  /* 0x0000006f03007836 */ /* 0x000fe20000000000 */
[----:B------:R-:W-:Y:S01]  /*54ab0*/  ISETP.LT.AND P2, PT, R9, UR10, !P2 ;  /* 0x0000000a09007c0c */ /* 0x000fe2000d741270 */
[C---:B--2---:R-:W-:Y:S01]  /*54ac0*/  IMAD.WIDE R4, R21.reuse, 0x4, R210 ;  /* 0x0000000415047825 */ /* 0x044fe200078e02d2 */
[----:B------:R-:W-:Y:S01]  /*54ad0*/  ISETP.LT.AND P6, PT, R8, UR12, !P1 ;  /* 0x0000000c08007c0c */ /* 0x000fe2000cfc1270 */
[----:B------:R-:W-:Y:S02]  /*54ae0*/  ULDC UR4, c[0x0][0x22c] ;  /* 0x00008b0000047ab9 */ /* 0x000fe40000000800 */
[C---:B-1----:R-:W-:Y:S01]  /*54af0*/  IMAD.WIDE R6, R21.reuse, 0x4, R208 ;  /* 0x0000000415067825 */ /* 0x042fe200078e02d0 */
[----:B------:R1:W-:Y:S01]  /*54b00*/  @P5 STG.E desc[UR8][R4.64], R74 ;  /* 0x0000004a04005986 */ /* 0x0003e2000c101908 */
[C---:B------:R-:W-:Y:S01]  /*54b10*/  IADD3 R19, R21.reuse, UR28, RZ ;  /* 0x0000001c15137c10 */ /* 0x040fe2000fffe0ff */
[----:B------:R-:W-:Y:S01]  /*54b20*/  ULDC UR6, c[0x0][0x228] ;  /* 0x00008a0000067ab9 */ /* 0x000fe20000000800 */
[----:B---3--:R-:W-:Y:S01]  /*54b30*/  IMAD.WIDE R12, R21, 0x4, R150 ;  /* 0x00000004150c7825 */ /* 0x008fe200078e0296 */
[----:B------:R-:W-:Y:S01]  /*54b40*/  ISETP.GE.AND P5, PT, R0, UR4, PT ;  /* 0x0000000400007c0c */ /* 0x000fe2000bfa6270 */
[----:B------:R-:W-:-:S02]  /*54b50*/  ULDC UR4, c[0x0][0x228] ;  /* 0x00008a0000047ab9 */ /* 0x000fc40000000800 */
[----:B----4-:R-:W-:Y:S01]  /*54b60*/  IMAD.WIDE R14, R21, 0x4, R148 ;  /* 0x00000004150e7825 */ /* 0x010fe200078e0294 */
[----:B------:R2:W-:Y:S01]  /*54b70*/  @P0 STG.E desc[UR8][R6.64], R154 ;  /* 0x0000009a06000986 */ /* 0x0005e2000c101908 */
[----:B------:R-:W-:Y:S01]  /*54b80*/  ISETP.LT.AND P0, PT, R11, UR4, !P1 ;  /* 0x000000040b007c0c */ /* 0x000fe2000cf01270 */
[----:B------:R-:W-:Y:S01]  /*54b90*/  ULDC UR4, c[0x0][0x228] ;  /* 0x00008a0000047ab9 */ /* 0x000fe20000000800 */
[C---:B------:R-:W-:Y:S01]  /*54ba0*/  IMAD.WIDE R16, R19.reuse, 0x4, R210 ;  /* 0x0000000413107825 */ /* 0x040fe200078e02d2 */
[----:B------:R3:W-:Y:S01]  /*54bb0*/  @P4 STG.E desc[UR8][R12.64], R158 ;  /* 0x0000009e0c004986 */ /* 0x0007e2000c101908 */
[----:B------:R-:W-:Y:S01]  /*54bc0*/  ULDC UR10, c[0x0][0x228] ;  /* 0x00008a00000a7ab9 */ /* 0x000fe20000000800 */
[----:B------:R-:W-:Y:S02]  /*54bd0*/  ULDC UR12, c[0x0][0x228] ;  /* 0x00008a00000c7ab9 */ /* 0x000fe40000000800 */
[----:B------:R4:W-:Y:S01]  /*54be0*/  @P2 STG.E desc[UR8][R14.64], R166 ;  /* 0x000000a60e002986 */ /* 0x0009e2000c101908 */
[----:B------:R-:W-:Y:S01]  /*54bf0*/  ISETP.LT.AND P2, PT, R10, UR4, !P1 ;  /* 0x000000040a007c0c */ /* 0x000fe2000cf41270 */
[----:B-1----:R-:W-:Y:S01]  /*54c00*/  IMAD.WIDE R4, R19, 0x4, R208 ;  /* 0x0000000413047825 */ /* 0x002fe200078e02d0 */
[----:B------:R-:W-:Y:S01]  /*54c10*/  ISETP.LT.AND P1, PT, R9, UR6, !P1 ;  /* 0x0000000609007c0c */ /* 0x000fe2000cf21270 */
[----:B------:R1:W-:Y:S01]  /*54c20*/  @P6 STG.E desc[UR8][R16.64], R138 ;  /* 0x0000008a10006986 */ /* 0x0003e2000c101908 */
[----:B------:R-:W-:Y:S01]  /*54c30*/  ISETP.LT.AND P6, PT, R8, UR10, !P3 ;  /* 0x0000000a08007c0c */ /* 0x000fe2000dfc1270 */
[----:B------:R-:W-:Y:S01]  /*54c40*/  VIADD R0, R3, 0x70 ;  /* 0x0000007003007836 */ /* 0x000fe20000000000 */
[----:B------:R-:W-:Y:S01]  /*54c50*/  ISETP.LT.AND P4, PT, R11, UR12, !P3 ;  /* 0x0000000c0b007c0c */ /* 0x000fe2000df81270 */
[C---:B------:R-:W-:Y:S01]  /*54c60*/  VIADD R21, R19.reuse, UR28 ;  /* 0x0000001c13157c36 */ /* 0x040fe20008000000 */
[----:B------:R-:W-:Y:S01]  /*54c70*/  ULDC UR4, c[0x0][0x22c] ;  /* 0x00008b0000047ab9 */ /* 0x000fe20000000800 */
[C---:B--2---:R-:W-:Y:S01]  /*54c80*/  IMAD.WIDE R6, R19.reuse, 0x4, R150 ;  /* 0x0000000413067825 */ /* 0x044fe200078e0296 */
[----:B------:R2:W-:Y:S03]  /*54c90*/  @P0 STG.E desc[UR8][R4.64], R174 ;  /* 0x000000ae04000986 */ /* 0x0005e6000c101908 */
[----:B---3--:R-:W-:Y:S01]  /*54ca0*/  IMAD.WIDE R12, R19, 0x4, R148 ;  /* 0x00000004130c7825 */ /* 0x008fe200078e0294 */
[----:B------:R-:W-:Y:S01]  /*54cb0*/  ISETP.GE.AND P0, PT, R0, UR4, PT ;  /* 0x0000000400007c0c */ /* 0x000fe2000bf06270 */
[----:B------:R3:W-:Y:S01]  /*54cc0*/  @P2 STG.E desc[UR8][R6.64], R170 ;  /* 0x000000aa06002986 */ /* 0x0007e2000c101908 */
[----:B------:R-:W-:Y:S01]  /*54cd0*/  ULDC UR4, c[0x0][0x228] ;  /* 0x00008a0000047ab9 */ /* 0x000fe20000000800 */
[C---:B----4-:R-:W-:Y:S01]  /*54ce0*/  IMAD.WIDE R14, R21.reuse, 0x4, R210 ;  /* 0x00000004150e7825 */ /* 0x050fe200078e02d2 */
[----:B------:R-:W-:Y:S01]  /*54cf0*/  ULDC UR6, c[0x0][0x228] ;  /* 0x00008a0000067ab9 */ /* 0x000fe20000000800 */
[----:B------:R4:W-:Y:S01]  /*54d00*/  @P1 STG.E desc[UR8][R12.64], R162 ;  /* 0x000000a20c001986 */ /* 0x0009e2000c101908 */
[----:B------:R-:W-:Y:S01]  /*54d10*/  ULDC UR10, c[0x0][0x228] ;  /* 0x00008a00000a7ab9 */ /* 0x000fe20000000800 */
[----:B-1----:R-:W-:Y:S01]  /*54d20*/  IMAD.WIDE R16, R21, 0x4, R208 ;  /* 0x0000000415107825 */ /* 0x002fe200078e02d0 */
[----:B------:R-:W-:Y:S01]  /*54d30*/  ISETP.LT.AND P1, PT, R10, UR4, !P3 ;  /* 0x000000040a007c0c */ /* 0x000fe2000df21270 */
[----:B------:R-:W-:Y:S01]  /*54d40*/  ULDC UR4, c[0x0][0x228] ;  /* 0x00008a0000047ab9 */ /* 0x000fe20000000800 */
[----:B------:R1:W-:Y:S01]  /*54d50*/  @P6 STG.E desc[UR8][R14.64], R75 ;  /* 0x0000004b0e006986 */ /* 0x0003e2000c101908 */
[----:B------:R-:W-:Y:S01]  /*54d60*/  ISETP.LT.AND P3, PT, R9, UR6, !P3 ;  /* 0x0000000609007c0c */ /* 0x000fe2000df61270 */
[----:B------:R-:W-:Y:S01]  /*54d70*/  ULDC UR12, c[0x0][0x228] ;  /* 0x00008a00000c7ab9 */ /* 0x000fe20000000800 */
[----:B------:R-:W-:Y:S01]  /*54d80*/  ISETP.LT.AND P6, PT, R8, UR4, !P5 ;  /* 0x0000000408007c0c */ /* 0x000fe2000efc1270 */
[----:B------:R1:W-:Y:S01]  /*54d90*/  @P4 STG.E desc[UR8][R16.64], R155 ;  /* 0x0000009b10004986 */ /* 0x0003e2000c101908 */
[----:B------:R-:W-:Y:S01]  /*54da0*/  ISETP.LT.AND P4, PT, R11, UR10, !P5 ;  /* 0x0000000a0b007c0c */ /* 0x000fe2000ef81270 */
[C---:B------:R-:W-:Y:S01]  /*54db0*/  VIADD R23, R21.reuse, UR28 ;  /* 0x0000001c15177c36 */ /* 0x040fe20008000000 */
[----:B------:R-:W-:Y:S01]  /*54dc0*/  ISETP.LT.AND P2, PT, R10, UR12, !P5 ;  /* 0x0000000c0a007c0c */ /* 0x000fe2000ef41270 */
[----:B--2---:R-:W-:Y:S01]  /*54dd0*/  IMAD.WIDE R4, R21, 0x4, R150 ;  /* 0x0000000415047825 */ /* 0x004fe200078e0296 */
[----:B------:R-:W-:Y:S01]  /*54de0*/  ISETP.LT.AND P5, PT, R9, UR14, !P5 ;  /* 0x0000000e09007c0c */ /* 0x000fe2000efa1270 */
[----:B------:R-:W-:Y:S01]  /*54df0*/  ULDC UR4, c[0x0][0x22c] ;  /* 0x00008b0000047ab9 */ /* 0x000fe20000000800 */
[----:B------:R-:W-:Y:S01]  /*54e00*/  IADD3 R0, R3, 0x71, RZ ;  /* 0x0000007103007810 */ /* 0x000fe20007ffe0ff */
[----:B---3--:R-:W-:Y:S01]  /*54e10*/  IMAD.WIDE R6, R21, 0x4, R148 ;  /* 0x0000000415067825 */ /* 0x008fe200078e0294 */
[----:B------:R-:W-:Y:S01]  /*54e20*/  @P1 STG.E desc[UR8][R4.64], R159 ;  /* 0x0000009f04001986 */ /* 0x000fe2000c101908 */
[----:B------:R-:W-:Y:S01]  /*54e30*/  ULDC UR6, c[0x0][0x228] ;  /* 0x00008a0000067ab9 */ /* 0x000fe20000000800 */
[----:B------:R-:W-:Y:S01]  /*54e40*/  ULDC UR10, c[0x0][0x228] ;  /* 0x00008a00000a7ab9 */ /* 0x000fe20000000800 */
[C---:B----4-:R-:W-:Y:S01]  /*54e50*/  IMAD.WIDE R12, R23.reuse, 0x4, R210 ;  /* 0x00000004170c7825 */ /* 0x050fe200078e02d2 */
[----:B------:R-:W-:Y:S03]  /*54e60*/  @P3 STG.E desc[UR8][R6.64], R167 ;  /* 0x000000a706003986 */ /* 0x000fe6000c101908 */
[----:B-1----:R-:W-:Y:S01]  /*54e70*/  IMAD.WIDE R14, R23, 0x4, R208 ;  /* 0x00000004170e7825 */ /* 0x002fe200078e02d0 */
[----:B------:R-:W-:-:S03]  /*54e80*/  ISETP.GE.AND P1, PT, R0, UR4, PT ;  /* 0x0000000400007c0c */ /* 0x000fc6000bf26270 */
[C---:B------:R-:W-:Y:S01]  /*54e90*/  IMAD.WIDE R16, R23.reuse, 0x4, R150 ;  /* 0x0000000417107825 */ /* 0x040fe200078e0296 */
[----:B------:R-:W-:Y:S01]  /*54ea0*/  @P6 STG.E desc[UR8][R12.64], R139 ;  /* 0x0000008b0c006986 */ /* 0x000fe2000c101908 */
[----:B------:R-:W-:Y:S01]  /*54eb0*/  ULDC UR4, c[0x0][0x228] ;  /* 0x00008a0000047ab9 */ /* 0x000fe20000000800 */
[----:B------:R-:W-:Y:S01]  /*54ec0*/  ULDC UR12, c[0x0][0x228] ;  /* 0x00008a00000c7ab9 */ /* 0x000fe20000000800 */
[----:B------:R-:W-:Y:S01]  /*54ed0*/  IMAD.WIDE R18, R23, 0x4, R148 ;  /* 0x0000000417127825 */ /* 0x000fe200078e0294 */
[----:B------:R1:W-:Y:S01]  /*54ee0*/  @P4 STG.E desc[UR8][R14.64], R175 ;  /* 0x000000af0e004986 */ /* 0x0003e2000c101908 */
[----:B------:R-:W-:Y:S01]  /*54ef0*/  ISETP.LT.AND P3, PT, R8, UR4, !P0 ;  /* 0x0000000408007c0c */ /* 0x000fe2000c761270 */
[----:B------:R-:W-:Y:S01]  /*54f00*/  ULDC UR14, c[0x0][0x228] ;  /* 0x00008a00000e7ab9 */ /* 0x000fe20000000800 */
[----:B------:R-:W-:Y:S01]  /*54f10*/  ISETP.LT.AND P4, PT, R10, UR10, !P0 ;  /* 0x0000000a0a007c0c */ /* 0x000fe2000c781270 */
[----:B------:R-:W-:Y:S01]  /*54f20*/  @P2 STG.E desc[UR8][R16.64], R171 ;  /* 0x000000ab10002986 */ /* 0x000fe2000c101908 */
[----:B------:R-:W-:Y:S01]  /*54f30*/  VIADD R0, R3, 0x72 ;  /* 0x0000007203007836 */ /* 0x000fe20000000000 */
[----:B------:R-:W-:Y:S01]  /*54f40*/  ISETP.LT.AND P6, PT, R8, UR14, !P1 ;  /* 0x0000000e08007c0c */ /* 0x000fe2000cfc1270 */
[----:B------:R-:W-:Y:S01]  /*54f50*/  ULDC UR4, c[0x0][0x22c] ;  /* 0x00008b0000047ab9 */ /* 0x000fe20000000800 */
[----:B------:R2:W-:Y:S01]  /*54f60*/  @P5 STG.E desc[UR8][R18.64], R163 ;  /* 0x000000a312005986 */ /* 0x0005e2000c101908 */
[----:B------:R-:W-:Y:S01]  /*54f70*/  ISETP.LT.AND P5, PT, R11, UR6, !P0 ;  /* 0x000000060b007c0c */ /* 0x000fe2000c7a1270 */
[----:B------:R-:W-:Y:S01]  /*54f80*/  ULDC UR6, c[0x0][0x228] ;  /* 0x00008a0000067ab9 */ /* 0x000fe20000000800 */
[----:B------:R-:W-:Y:S01]  /*54f90*/  ISETP.LT.AND P0, PT, R9, UR12, !P0 ;  /* 0x0000000c09007c0c */ /* 0x000fe2000c701270 */
[----:B------:R-:W-:Y:S01]  /*54fa0*/  ULDC UR10, c[0x0][0x228] ;  /* 0x00008a00000a7ab9 */ /* 0x000fe20000000800 */
[----:B-1----:R-:W-:Y:S01]  /*54fb0*/  IADD3 R15, R23, UR28, RZ ;  /* 0x0000001c170f7c10 */ /* 0x002fe2000fffe0ff */
[----:B------:R-:W-:Y:S01]  /*54fc0*/  ULDC UR12, c[0x0][0x228] ;  /* 0x00008a00000c7ab9 */ /* 0x000fe20000000800 */
[----:B------:R-:W-:-:S03]  /*54fd0*/  ULDC UR14, c[0x0][0x228] ;  /* 0x00008a00000e7ab9 */ /* 0x000fc60000000800 */
[C---:B------:R-:W-:Y:S01]  /*54fe0*/  IMAD.WIDE R4, R15.reuse, 0x4, R210 ;  /* 0x000000040f047825 */ /* 0x040fe200078e02d2 */
[----:B------:R-:W-:Y:S01]  /*54ff0*/  ISETP.GE.AND P2, PT, R0, UR4, PT ;  /* 0x0000000400007c0c */ /* 0x000fe2000bf46270 */
[----:B------:R-:W-:Y:S02]  /*55000*/  ULDC UR4, c[0x0][0x228] ;  /* 0x00008a0000047ab9 */ /* 0x000fe40000000800 */
[C---:B------:R-:W-:Y:S01]  /*55010*/  IMAD.WIDE R6, R15.reuse, 0x4, R208 ;  /* 0x000000040f067825 */ /* 0x040fe200078e02d0 */
[----:B------:R1:W-:Y:S03]  /*55020*/  @P3 STG.E desc[UR8][R4.64], R140 ;  /* 0x0000008c04003986 */ /* 0x0003e6000c101908 */
[C---:B--2---:R-:W-:Y:S02]  /*55030*/  VIADD R19, R15.reuse, UR28 ;  /* 0x0000001c0f137c36 */ /* 0x044fe40008000000 */
[C---:B------:R-:W-:Y:S01]  /*55040*/  IMAD.WIDE R12, R15.reuse, 0x4, R150 ;  /* 0x000000040f0c7825 */ /* 0x040fe200078e0296 */
[----:B------:R2:W-:Y:S03]  /*55050*/  @P5 STG.E desc[UR8][R6.64], R76 ;  /* 0x0000004c06005986 */ /* 0x0005e6000c101908 */
[----:B------:R-:W-:Y:S01]  /*55060*/  IMAD.WIDE R14, R15, 0x4, R148 ;  /* 0x000000040f0e7825 */ /* 0x000fe200078e0294 */
[----:B------:R3:W-:Y:S01]  /*55070*/  @P4 STG.E desc[UR8][R12.64], R180 ;  /* 0x000000b40c004986 */ /* 0x0007e2000c101908 */
[----:B------:R-:W-:Y:S01]  /*55080*/  ISETP.LT.AND P3, PT, R11, UR4, !P1 ;  /* 0x000000040b007c0c */ /* 0x000fe2000cf61270 */
[----:B------:R-:W-:Y:S01]  /*55090*/  ULDC UR4, c[0x0][0x22c] ;  /* 0x00008b0000047ab9 */ /* 0x000fe20000000800 */
[----:B------:R-:W-:Y:S01]  /*550a0*/  ISETP.LT.AND P4, PT, R10, UR6, !P1 ;  /* 0x000000060a007c0c */ /* 0x000fe2000cf81270 */
[----:B------:R4:W-:Y:S01]  /*550b0*/  @P0 STG.E desc[UR8][R14.64], R192 ;  /* 0x000000c00e000986 */ /* 0x0009e2000c101908 */
[----:B------:R-:W-:Y:S01]  /*550c0*/  IMAD.WIDE R16, R19, 0x4, R210 ;  /* 0x0000000413107825 */ /* 0x000fe200078e02d2 */
[----:B------:R-:W-:Y:S01]  /*550d0*/  ISETP.LT.AND P0, PT, R9, UR10, !P1 ;  /* 0x0000000a09007c0c */ /* 0x000fe2000cf01270 */
[----:B------:R-:W-:Y:S01]  /*550e0*/  ULDC UR6, c[0x0][0x228] ;  /* 0x00008a0000067ab9 */ /* 0x000fe20000000800 */
[----:B------:R-:W-:Y:S01]  /*550f0*/  ISETP.LT.AND P5, PT, R8, UR12, !P2 ;  /* 0x0000000c08007c0c */ /* 0x000fe2000d7a1270 */
[----:B------:R-:W-:Y:S01]  /*55100*/  VIADD R0, R3, 0x73 ;  /* 0x0000007303007836 */ /* 0x000fe20000000000 */
[----:B------:R4:W-:Y:S01]  /*55110*/  @P6 STG.E desc[UR8][R16.64], R176 ;  /* 0x000000b010006986 */ /* 0x0009e2000c101908 */
[----:B------:R-:W-:Y:S01]  /*55120*/  ISETP.LT.AND P6, PT, R11, UR14, !P2 ;  /* 0x0000000e0b007c0c */ /* 0x000fe2000d7c1270 */
[C---:B-1----:R-:W-:Y:S01]  /*55130*/  IMAD.WIDE R4, R19.reuse, 0x4, R208 ;  /* 0x0000000413047825 */ /* 0x042fe200078e02d0 */
[----:B------:R-:W-:Y:S01]  /*55140*/  IADD3 R21, R19, UR28, RZ ;  /* 0x0000001c13157c10 */ /* 0x000fe2000fffe0ff */
[----:B------:R-:W-:-:S02]  /*55150*/  ULDC UR10, c[0x0][0x228] ;  /* 0x00008a00000a7ab9 */ /* 0x000fc40000000800 */
[----:B--2---:R-:W-:Y:S01]  /*55160*/  IMAD.WIDE R6, R19, 0x4, R150 ;  /* 0x0000000413067825 */ /* 0x004fe200078e0296 */
[----:B------:R-:W-:-:S03]  /*55170*/  ISETP.GE.AND P1, PT, R0, UR4, PT ;  /* 0x0000000400007c0c */ /* 0x000fc6000bf26270 */
[----:B---3--:R-:W-:Y:S01]  /*55180*/  IMAD.WIDE R12, R19, 0x4, R148 ;  /* 0x00000004130c7825 */ /* 0x008fe200078e0294 */
[----:B------:R1:W-:Y:S01]  /*55190*/  @P3 STG.E desc[UR8][R4.64], R204 ;  /* 0x000000cc04003986 */ /* 0x0003e2000c101908 */
[----:B------:R-:W-:Y:S01]  /*551a0*/  ULDC UR4, c[0x0][0x228] ;  /* 0x00008a0000047ab9 */ /* 0x000fe20000000800 */
[----:B------:R-:W-:Y:S01]  /*551b0*/  ULDC UR12, c[0x0][0x228] ;  /* 0x00008a00000c7ab9 */ /* 0x000fe20000000800 */
[C---:B----4-:R-:W-:Y:S01]  /*551c0*/  IMAD.WIDE R14, R21.reuse, 0x4, R210 ;  /* 0x00000004150e7825 */ /* 0x050fe200078e02d2 */
[----:B------:R2:W-:Y:S01]  /*551d0*/  @P4 STG.E desc[UR8][R6.64], R196 ;  /* 0x000000c406004986 */ /* 0x0005e2000c101908 */
[----:B------:R-:W-:Y:S02]  /*551e0*/  ULDC UR14, c[0x0][0x228] ;  /* 0x00008a00000e7ab9 */ /* 0x000fe40000000800 */
[----:B------:R-:W-:Y:S01]  /*551f0*/  IMAD.WIDE R16, R21, 0x4, R208 ;  /* 0x0000000415107825 */ /* 0x000fe200078e02d0 */
[----:B------:R3:W-:Y:S01]  /*55200*/  @P0 STG.E desc[UR8][R12.64], R200 ;  /* 0x000000c80c000986 */ /* 0x0007e2000c101908 */
[----:B------:R-:W-:Y:S01]  /*55210*/  ISETP.LT.AND P0, PT, R10, UR4, !P2 ;  /* 0x000000040a007c0c */ /* 0x000fe2000d701270 */
[----:B------:R-:W-:Y:S01]  /*55220*/  ULDC UR4, c[0x0][0x22c] ;  /* 0x00008b0000047ab9 */ /* 0x000fe20000000800 */
[----:B------:R-:W-:Y:S01]  /*55230*/  ISETP.LT.AND P2, PT, R9, UR6, !P2 ;  /* 0x0000000609007c0c */ /* 0x000fe2000d741270 */
[----:B------:R4:W-:Y:S01]  /*55240*/  @P5 STG.E desc[UR8][R14.64], R141 ;  /* 0x0000008d0e005986 */ /* 0x0009e2000c101908 */
[----:B------:R-:W-:Y:S01]  /*55250*/  ISETP.LT.AND P4, PT, R8, UR10, !P1 ;  /* 0x0000000a08007c0c */ /* 0x000fe2000cf81270 */
[----:B------:R-:W-:Y:S01]  /*55260*/  VIADD R0, R3, 0x74 ;  /* 0x0000007403007836 */ /* 0x000fe20000000000 */
[----:B------:R-:W-:Y:S01]  /*55270*/  ISETP.LT.AND P5, PT, R11, UR12, !P1 ;  /* 0x0000000c0b007c0c */ /* 0x000fe2000cfa1270 */
[----:B------:R4:W-:Y:S01]  /*55280*/  @P6 STG.E desc[UR8][R16.64], R77 ;  /* 0x0000004d10006986 */ /* 0x0009e2000c101908 */
[----:B------:R-:W-:Y:S01]  /*55290*/  ISETP.LT.AND P6, PT, R10, UR14, !P1 ;  /* 0x0000000e0a007c0c */ /* 0x000fe2000cfc1270 */
[C---:B------:R-:W-:Y:S01]  /*552a0*/  VIADD R19, R21.reuse, UR28 ;  /* 0x0000001c15137c36 */ /* 0x040fe20008000000 */
[----:B------:R-:W-:Y:S01]  /*552b0*/  ISETP.GE.AND P3, PT, R0, UR4, PT ;  /* 0x0000000400007c0c */ /* 0x000fe2000bf66270 */
[----:B-1----:R-:W-:Y:S01]  /*552c0*/  IMAD.WIDE R4, R21, 0x4, R150 ;  /* 0x0000000415047825 */ /* 0x002fe200078e0296 */
[----:B------:R-:W-:Y:S01]  /*552d0*/  IADD3 R0, R3, 0x75, RZ ;  /* 0x0000007503007810 */ /* 0x000fe20007ffe0ff */
[----:B------:R-:W-:Y:S01]  /*552e0*/  ULDC UR4, c[0x0][0x228] ;  /* 0x00008a0000047ab9 */ /* 0x000fe20000000800 */
[----:B------:R-:W-:Y:S01]  /*552f0*/  ULDC UR6, c[0x0][0x228] ;  /* 0x00008a0000067ab9 */ /* 0x000fe20000000800 */
[----:B--2---:R-:W-:Y:S01]  /*55300*/  IMAD.WIDE R6, R21, 0x4, R148 ;  /* 0x0000000415067825 */ /* 0x004fe200078e0294 */
[----:B------:R1:W-:Y:S01]  /*55310*/  @P0 STG.E desc[UR8][R4.64], R181 ;  /* 0x000000b504000986 */ /* 0x0003e2000c101908 */
[----:B------:R-:W-:Y:S01]  /*55320*/  ISETP.LT.AND P1, PT, R9, UR4, !P1 ;  /* 0x0000000409007c0c */ /* 0x000fe2000cf21270 */
[----:B------:R-:W-:Y:S01]  /*55330*/  ULDC UR4, c[0x0][0x228] ;  /* 0x00008a0000047ab9 */ /* 0x000fe20000000800 */
[C---:B---3--:R-:W-:Y:S01]  /*55340*/  IMAD.WIDE R12, R19.reuse, 0x4, R210 ;  /* 0x00000004130c7825 */ /* 0x048fe200078e02d2 */
[----:B------:R-:W-:Y:S01]  /*55350*/  ISETP.GE.AND P0, PT, R0, UR5, PT ;  /* 0x0000000500007c0c */ /* 0x000fe2000bf06270 */
[----:B------:R-:W-:Y:S01]  /*55360*/  ULDC UR10, c[0x0][0x228] ;  /* 0x00008a00000a7ab9 */ /* 0x000fe20000000800 */
[----:B------:R-:W-:Y:S01]  /*55370*/  ULDC UR12, c[0x0][0x228] ;  /* 0x00008a00000c7ab9 */ /* 0x000fe20000000800 */
[----:B----4-:R-:W-:Y:S01]  /*55380*/  IMAD.WIDE R14, R19, 0x4, R208 ;  /* 0x00000004130e7825 */ /* 0x010fe200078e02d0 */
[----:B------:R-:W-:Y:S01]  /*55390*/  @P2 STG.E desc[UR8][R6.64], R193 ;  /* 0x000000c106002986 */ /* 0x000fe2000c101908 */
[----:B------:R-:W-:-:S02]  /*553a0*/  ULDC UR5, c[0x0][0x228] ;  /* 0x00008a0000057ab9 */ /* 0x000fc40000000800 */
[----:B------:R-:W-:Y:S01]  /*553b0*/  IMAD.WIDE R16, R19, 0x4, R150 ;  /* 0x0000000413107825 */ /* 0x000fe200078e0296 */
[----:B------:R-:W-:Y:S01]  /*553c0*/  @P4 STG.E desc[UR8][R12.64], R177 ;  /* 0x000000b10c004986 */ /* 0x000fe2000c101908 */
[----:B------:R-:W-:Y:S01]  /*553d0*/  ISETP.LT.AND P2, PT, R8, UR4, !P3 ;  /* 0x0000000408007c0c */ /* 0x000fe2000df41270 */
[----:B------:R-:W-:Y:S01]  /*553e0*/  ULDC UR4, c[0x0][0x228] ;  /* 0x00008a0000047ab9 */ /* 0x000fe20000000800 */
[----:B------:R-:W-:Y:S01]  /*553f0*/  ISETP.LT.AND P4, PT, R11, UR5, !P3 ;  /* 0x000000050b007c0c */ /* 0x000fe2000df81270 */
[----:B------:R-:W-:Y:S01]  /*55400*/  @P5 STG.E desc[UR8][R14.64], R205 ;  /* 0x000000cd0e005986 */ /* 0x000fe2000c101908 */
[----:B------:R-:W-:Y:S01]  /*55410*/  ISETP.LT.AND P5, PT, R10, UR6, !P3 ;  /* 0x000000060a007c0c */ /* 0x000fe2000dfa1270 */
[----:B-1----:R-:W-:Y:S01]  /*55420*/  IMAD.WIDE R4, R19, 0x4, R148 ;  /* 0x0000000413047825 */ /* 0x002fe200078e0294 */
[----:B------:R-:W-:Y:S01]  /*55430*/  ISETP.LT.AND P3, PT, R9, UR10, !P3 ;  /* 0x0000000a09007c0c */ /* 0x000fe2000df61270 */
[----:B------:R1:W-:Y:S01]  /*55440*/  @P6 STG.E desc[UR8][R16.64], R197 ;  /* 0x000000c510006986 */ /* 0x0003e2000c101908 */
[----:B------:R-:W-:Y:S01]  /*55450*/  ISETP.LT.AND P6, PT, R8, UR12, !P0 ;  /* 0x0000000c08007c0c */ /* 0x000fe2000c7c1270 */
[----:B------:R-:W-:Y:S01]  /*55460*/  VIADD R0, R3, 0x76 ;  /* 0x0000007603007836 */ /* 0x000fe20000000000 */
[----:B------:R-:W-:Y:S01]  /*55470*/  ULDC UR5, c[0x0][0x228] ;  /* 0x00008a0000057ab9 */ /* 0x000fe20000000800 */
[----:B------:R2:W-:Y:S01]  /*55480*/  @P1 STG.E desc[UR8][R4.64], R201 ;  /* 0x000000c904001986 */ /* 0x0005e2000c101908 */
[----:B------:R-:W-:Y:S01]  /*55490*/  ULDC UR6, c[0x0][0x228] ;  /* 0x00008a0000067ab9 */ /* 0x000fe20000000800 */
[----:B------:R-:W-:Y:S01]  /*554a0*/  ULDC UR10, c[0x0][0x228] ;  /* 0x00008a00000a7ab9 */ /* 0x000fe20000000800 */
[----:B-1----:R-:W-:-:S04]  /*554b0*/  VIADD R17, R19, UR28 ;  /* 0x0000001c13117c36 */ /* 0x002fc80008000000 */
[C---:B------:R-:W-:Y:S01]  /*554c0*/  IMAD.WIDE R6, R17.reuse, 0x4, R210 ;  /* 0x0000000411067825 */ /* 0x040fe200078e02d2 */
[----:B------:R-:W-:-:S03]  /*554d0*/  IADD3 R21, R17, UR28, RZ ;  /* 0x0000001c11157c10 */ /* 0x000fc6000fffe0ff */
[C---:B------:R-:W-:Y:S01]  /*554e0*/  IMAD.WIDE R12, R17.reuse, 0x4, R208 ;  /* 0x00000004110c7825 */ /* 0x040fe200078e02d0 */
[----:B------:R1:W-:Y:S03]  /*554f0*/  @P2 STG.E desc[UR8][R6.64], R142 ;  /* 0x0000008e06002986 */ /* 0x0003e6000c101908 */
[C---:B------:R-:W-:Y:S01]  /*55500*/  IMAD.WIDE R14, R17.reuse, 0x4, R150 ;  /* 0x00000004110e7825 */ /* 0x040fe200078e0296 */
[----:B------:R-:W-:Y:S03]  /*55510*/  @P4 STG.E desc[UR8][R12.64], R78 ;  /* 0x0000004e0c004986 */ /* 0x000fe6000c101908 */
[----:B------:R-:W-:Y:S01]  /*55520*/  IMAD.WIDE R16, R17, 0x4, R148 ;  /* 0x0000000411107825 */ /* 0x000fe200078e0294 */
[----:B------:R-:W-:Y:S04]  /*55530*/  @P5 STG.E desc[UR8][R14.64], R182 ;  /* 0x000000b60e005986 */ /* 0x000fe8000c101908 */
[----:B------:R-:W-:Y:S01]  /*55540*/  @P3 STG.E desc[UR8][R16.64], R194 ;  /* 0x000000c210003986 */ /* 0x000fe2000c101908 */
[----:B------:R-:W-:Y:S01]  /*55550*/  ISETP.LT.AND P3, PT, R11, UR4, !P0 ;  /* 0x000000040b007c0c */ /* 0x000fe2000c761270 */
[----:B------:R-:W-:Y:S01]  /*55560*/  IMAD.WIDE R18, R21, 0x4, R210 ;  /* 0x0000000415127825 */ /* 0x000fe200078e02d2 */
[----:B------:R-:W-:Y:S01]  /*55570*/  ISETP.GE.AND P1, PT, R0, UR15, PT ;  /* 0x0000000f00007c0c */ /* 0x000fe2000bf26270 */
[----:B------:R-:W-:Y:S01]  /*55580*/  ULDC UR4, c[0x0][0x228] ;  /* 0x00008a0000047ab9 */ /* 0x000fe20000000800 */
[----:B------:R-:W-:Y:S01]  /*55590*/  ISETP.LT.AND P4, PT, R10, UR5, !P0 ;  /* 0x000000050a007c0c */ /* 0x000fe2000c781270 */
[----:B------:R-:W-:Y:S01]  /*555a0*/  ULDC UR5, c[0x0][0x228] ;  /* 0x00008a0000057ab9 */ /* 0x000fe20000000800 */
[----:B------:R-:W-:Y:S01]  /*555b0*/  ISETP.LT.AND P2, PT, R9, UR4, !P0 ;  /* 0x0000000409007c0c */ /* 0x000fe2000c741270 */
[----:B--2---:R-:W-:Y:S01]  /*555c0*/  IMAD.WIDE R4, R21, 0x4, R208 ;  /* 0x0000000415047825 */ /* 0x004fe200078e02d0 */
[----:B------:R2:W-:Y:S01]  /*555d0*/  @P6 STG.E desc[UR8][R18.64], R178 ;  /* 0x000000b212006986 */ /* 0x0005e2000c101908 */
[----:B------:R-:W-:Y:S01]  /*555e0*/  ULDC UR4, c[0x0][0x228] ;  /* 0x00008a0000047ab9 */ /* 0x000fe20000000800 */
[----:B------:R-:W-:Y:S01]  /*555f0*/  ISETP.LT.AND P6, PT, R8, UR5, !P1 ;  /* 0x0000000508007c0c */ /* 0x000fe2000cfc1270 */
[----:B------:R-:W-:Y:S01]  /*55600*/  VIADD R0, R3, 0x77 ;  /* 0x0000007703007836 */ /* 0x000fe20000000000 */
[----:B------:R-:W-:Y:S01]  /*55610*/  ISETP.LT.AND P5, PT, R11, UR4, !P1 ;  /* 0x000000040b007c0c */ /* 0x000fe2000cfa1270 */
[----:B------:R-:W-:Y:S01]  /*55620*/  ULDC UR4, c[0x0][0x228] ;  /* 0x00008a0000047ab9 */ /* 0x000fe20000000800 */
[----:B------:R3:W-:Y:S01]  /*55630*/  @P3 STG.E desc[UR8][R4.64], R206 ;  /* 0x000000ce04003986 */ /* 0x0007e2000c101908 */
[----:B------:R-:W-:Y:S01]  /*55640*/  ISETP.LT.AND P3, PT, R10, UR4, !P1 ;  /* 0x000000040a007c0c */ /* 0x000fe2000cf61270 */
[----:B------:R-:W-:Y:S01]  /*55650*/  ULDC UR4, c[0x0][0x228] ;  /* 0x00008a0000047ab9 */ /* 0x000fe20000000800 */
[----:B-1----:R-:W-:Y:S01]  /*55660*/  IMAD.WIDE R6, R21, 0x4, R150 ;  /* 0x0000000415067825 */ /* 0x002fe200078e0296 */
[----:B------:R-:W-:Y:S01]  /*55670*/  ISETP.LT.AND P1, PT, R9, UR4, !P1 ;  /* 0x0000000409007c0c */ /* 0x000fe2000cf21270 */
[----:B------:R-:W-:-:S02]  /*55680*/  ULDC UR5, c[0x0][0x228] ;  /* 0x00008a0000057ab9 */ /* 0x000fc40000000800 */
[C---:B--2---:R-:W-:Y:S02]  /*55690*/  VIADD R19, R21.reuse, UR28 ;  /* 0x0000001c15137c36 */ /* 0x044fe40008000000 */
[----:B------:R-:W-:Y:S01]  /*556a0*/  IMAD.WIDE R12, R21, 0x4, R148 ;  /* 0x00000004150c7825 */ /* 0x000fe200078e0294 */
[----:B------:R-:W-:Y:S01]  /*556b0*/  ISETP.GE.AND P0, PT, R0, UR13, PT ;  /* 0x0000000d00007c0c */ /* 0x000fe2000bf06270 */
[----:B------:R1:W-:Y:S01]  /*556c0*/  @P4 STG.E desc[UR8][R6.64], R198 ;  /* 0x000000c606004986 */ /* 0x0003e2000c101908 */
[----:B------:R-:W-:Y:S01]  /*556d0*/  ULDC UR4, c[0x0][0x228] ;  /* 0x00008a0000047ab9 */ /* 0x000fe20000000800 */
[----:B------:R-:W-:-:S04]  /*556e0*/  IMAD.WIDE R14, R19, 0x4, R210 ;  /* 0x00000004130e7825 */ /* 0x000fc800078e02d2 */
[C---:B------:R-:W-:Y:S01]  /*556f0*/  IMAD.WIDE R16, R19.reuse, 0x4, R208 ;  /* 0x0000000413107825 */ /* 0x040fe200078e02d0 */
[----:B------:R2:W-:Y:S01]  /*55700*/  @P2 STG.E desc[UR8][R12.64], R202 ;  /* 0x000000ca0c002986 */ /* 0x0005e2000c101908 */
[----:B------:R-:W-:Y:S01]  /*55710*/  ISETP.LT.AND P2, PT, R8, UR5, !P0 ;  /* 0x0000000508007c0c */ /* 0x000fe2000c741270 */
[----:B------:R-:W-:Y:S01]  /*55720*/  ULDC UR5, c[0x0][0x228] ;  /* 0x00008a0000057ab9 */ /* 0x000fe20000000800 */
[----:B---3--:R-:W-:Y:S01]  /*55730*/  IMAD.WIDE R4, R19, 0x4, R150 ;  /* 0x0000000413047825 */ /* 0x008fe200078e0296 */
[----:B------:R3:W-:Y:S01]  /*55740*/  @P6 STG.E desc[UR8][R14.64], R143 ;  /* 0x0000008f0e006986 */ /* 0x0007e2000c101908 */
[----:B------:R-:W-:Y:S01]  /*55750*/  ISETP.LT.AND P4, PT, R11, UR6, !P0 ;  /* 0x000000060b007c0c */ /* 0x000fe2000c781270 */
[----:B------:R-:W-:Y:S01]  /*55760*/  ULDC UR6, c[0x0][0x228] ;  /* 0x00008a0000067ab9 */ /* 0x000fe20000000800 */
[----:B-1----:R-:W-:Y:S01]  /*55770*/  IMAD.WIDE R6, R19, 0x4, R148 ;  /* 0x0000000413067825 */ /* 0x002fe200078e0294 */
[----:B------:R1:W-:Y:S01]  /*55780*/  @P5 STG.E desc[UR8][R16.64], R79 ;  /* 0x0000004f10005986 */ /* 0x0003e2000c101908 */
[----:B------:R-:W-:-:S02]  /*55790*/  ISETP.LT.AND P5, PT, R10, UR10, !P0 ;  /* 0x0000000a0a007c0c */ /* 0x000fc4000c7a1270 */
[----:B------:R-:W-:Y:S01]  /*557a0*/  VIADD R21, R19, UR28 ;  /* 0x0000001c13157c36 */ /* 0x000fe20008000000 */
[----:B------:R-:W-:Y:S01]  /*557b0*/  @P3 STG.E desc[UR8][R4.64], R183 ;  /* 0x000000b704003986 */ /* 0x000fe2000c101908 */
[----:B------:R-:W-:Y:S02]  /*557c0*/  IADD3 R0, R3, 0x78, RZ ;  /* 0x0000007803007810 */ /* 0x000fe40007ffe0ff */
[C---:B--2---:R-:W-:Y:S01]  /*557d0*/  IMAD.WIDE R12, R21.reuse, 0x4, R210 ;  /* 0x00000004150c7825 */ /* 0x044fe200078e02d2 */
[----:B------:R-:W-:Y:S01]  /*557e0*/  @P1 STG.E desc[UR8][R6.64], R195 ;  /* 0x000000c306001986 */ /* 0x000fe2000c101908 */
[----:B------:R-:W-:Y:S02]  /*557f0*/  ISETP.GE.AND P6, PT, R0, UR11, PT ;  /* 0x0000000b00007c0c */ /* 0x000fe4000bfc6270 */
[C---:B---3--:R-:W-:Y:S01]  /*55800*/  IMAD.WIDE R14, R21.reuse, 0x4, R208 ;  /* 0x00000004150e7825 */ /* 0x048fe200078e02d0 */
[----:B------:R-:W2:Y:S03]  /*55810*/  LDS.128 R4, [R252] ;  /* 0x00000000fc047984 */ /* 0x000ea60000000c00 */
[----:B-1----:R-:W-:Y:S01]  /*55820*/  IMAD.WIDE R16, R21, 0x4, R150 ;  /* 0x0000000415107825 */ /* 0x002fe200078e0296 */
[----:B------:R1:W-:Y:S01]  /*55830*/  @P2 STG.E desc[UR8][R12.64], R179 ;  /* 0x000000b30c002986 */ /* 0x0003e2000c101908 */
[----:B------:R-:W-:Y:S01]  /*55840*/  ISETP.LT.AND P1, PT, R9, UR4, !P0 ;  /* 0x0000000409007c0c */ /* 0x000fe2000c721270 */
[----:B------:R-:W-:-:S02]  /*55850*/  ULDC UR4, c[0x0][0x228] ;  /* 0x00008a0000047ab9 */ /* 0x000fc40000000800 */
[----:B------:R3:W-:Y:S01]  /*55860*/  @P4 STG.E desc[UR8][R14.64], R207 ;  /* 0x000000cf0e004986 */ /* 0x0007e2000c101908 */
[----:B------:R-:W-:Y:S02]  /*55870*/  ISETP.LT.AND P4, PT, R8, UR5, !P6 ;  /* 0x0000000508007c0c */ /* 0x000fe4000f781270 */
[----:B------:R-:W-:Y:S01]  /*55880*/  IADD3 R23, R21, UR28, RZ ;  /* 0x0000001c15177c10 */ /* 0x000fe2000fffe0ff */
[----:B------:R4:W-:Y:S01]  /*55890*/  @P5 STG.E desc[UR8][R16.64], R199 ;  /* 0x000000c710005986 */ /* 0x0009e2000c101908 */
[----:B------:R-:W-:Y:S01]  /*558a0*/  ISETP.LT.AND P5, PT, R11, UR6, !P6 ;  /* 0x000000060b007c0c */ /* 0x000fe2000f7a1270 */
[----:B------:R-:W-:Y:S01]  /*558b0*/  VIADD R0, R3, 0x79 ;  /* 0x0000007903007836 */ /* 0x000fe20000000000 */
[----:B------:R-:W-:Y:S01]  /*558c0*/  ISETP.LT.AND P0, PT, R10, UR4, !P6 ;  /* 0x000000040a007c0c */ /* 0x000fe2000f701270 */
[----:B-1----:R-:W-:Y:S01]  /*558d0*/  IMAD.WIDE R12, R21, 0x4, R148 ;  /* 0x00000004150c7825 */ /* 0x002fe200078e0294 */
[----:B------:R-:W-:Y:S01]  /*558e0*/  ULDC UR4, c[0x0][0x228] ;  /* 0x00008a0000047ab9 */ /* 0x000fe20000000800 */
[----:B------:R-:W-:-:S02]  /*558f0*/  ULDC UR5, c[0x0][0x228] ;  /* 0x00008a0000057ab9 */ /* 0x000fc40000000800 */
[----:B---3--:R-:W-:Y:S01]  /*55900*/  IMAD.WIDE R14, R23, 0x4, R210 ;  /* 0x00000004170e7825 */ /* 0x008fe200078e02d2 */
[----:B------:R-:W-:-:S03]  /*55910*/  ISETP.GE.AND P3, PT, R0, UR7, PT ;  /* 0x0000000700007c0c */ /* 0x000fc6000bf66270 */
[C---:B----4-:R-:W-:Y:S01]  /*55920*/  IMAD.WIDE R16, R23.reuse, 0x4, R208 ;  /* 0x0000000417107825 */ /* 0x050fe200078e02d0 */
[----:B------:R1:W-:Y:S03]  /*55930*/  @P1 STG.E desc[UR8][R12.64], R203 ;  /* 0x000000cb0c001986 */ /* 0x0003e6000c101908 */
[----:B------:R-:W-:Y:S01]  /*55940*/  IMAD.WIDE R18, R23, 0x4, R150 ;  /* 0x0000000417127825 */ /* 0x000fe200078e0296 */
[----:B------:R3:W-:Y:S01]  /*55950*/  @P4 STG.E desc[UR8][R14.64], R188 ;  /* 0x000000bc0e004986 */ /* 0x0007e2000c101908 */
[----:B------:R-:W-:Y:S01]  /*55960*/  ISETP.LT.AND P6, PT, R9, UR4, !P6 ;  /* 0x0000000409007c0c */ /* 0x000fe2000f7c1270 */
[----:B------:R-:W-:Y:S01]  /*55970*/  ULDC UR4, c[0x0][0x228] ;  /* 0x00008a0000047ab9 */ /* 0x000fe20000000800 */
[----:B------:R-:W-:Y:S01]  /*55980*/  ULDC UR6, c[0x0][0x228] ;  /* 0x00008a0000067ab9 */ /* 0x000fe20000000800 */
[----:B------:R4:W-:Y:S01]  /*55990*/  @P5 STG.E desc[UR8][R16.64], R144 ;  /* 0x0000009010005986 */ /* 0x0009e2000c101908 */
[----:B------:R-:W-:-:S02]  /*559a0*/  ISETP.LT.AND P4, PT, R11, UR4, !P3 ;  /* 0x000000040b007c0c */ /* 0x000fc4000df81270 */
[----:B------:R-:W-:Y:S01]  /*559b0*/  IADD3 R21, R23, UR28, RZ ;  /* 0x0000001c17157c10 */ /* 0x000fe2000fffe0ff */
[----:B------:R2:W-:Y:S01]  /*559c0*/  @P0 STG.E desc[UR8][R18.64], R216 ;  /* 0x000000d812000986 */ /* 0x0005e2000c101908 */
[----:B------:R-:W-:Y:S01]  /*559d0*/  ISETP.LT.AND P0, PT, R8, UR5, !P3 ;  /* 0x0000000508007c0c */ /* 0x000fe2000df01270 */
[----:B------:R-:W-:Y:S01]  /*559e0*/  ULDC UR5, c[0x0][0x228] ;  /* 0x00008a0000057ab9 */ /* 0x000fe20000000800 */
[----:B------:R-:W-:Y:S01]  /*559f0*/  VIADD R0, R3, 0x7a ;  /* 0x0000007a03007836 */ /* 0x000fe20000000000 */
[----:B------:R-:W-:Y:S01]  /*55a00*/  ISETP.LT.AND P5, PT, R10, UR5, !P3 ;  /* 0x000000050a007c0c */ /* 0x000fe2000dfa1270 */
[----:B-1----:R-:W-:Y:S01]  /*55a10*/  IMAD.WIDE R12, R23, 0x4, R148 ;  /* 0x00000004170c7825 */ /* 0x002fe200078e0294 */
[----:B------:R-:W-:Y:S01]  /*55a20*/  ISETP.LT.AND P3, PT, R9, UR6, !P3 ;  /* 0x0000000609007c0c */ /* 0x000fe2000df61270 */
[----:B------:R-:W-:Y:S01]  /*55a30*/  ULDC UR4, c[0x0][0x228] ;  /* 0x00008a0000047ab9 */ /* 0x000fe20000000800 */
[----:B------:R-:W-:Y:S01]  /*55a40*/  ULDC UR7, c[0x0][0x228] ;  /* 0x00008a0000077ab9 */ /* 0x000fe20000000800 */
[----:B---3--:R-:W-:Y:S01]  /*55a50*/  IMAD.WIDE R14, R21, 0x4, R210 ;  /* 0x00000004150e7825 */ /* 0x008fe200078e02d2 */
[----:B------:R-:W-:-:S03]  /*55a60*/  ISETP.GE.AND P2, PT, R0, UR23, PT ;  /* 0x0000001700007c0c */ /* 0x000fc6000bf46270 */
[C---:B----4-:R-:W-:Y:S01]  /*55a70*/  IMAD.WIDE R16, R21.reuse, 0x4, R208 ;  /* 0x0000000415107825 */ /* 0x050fe200078e02d0 */
[----:B------:R1:W-:Y:S01]  /*55a80*/  @P6 STG.E desc[UR8][R12.64], R80 ;  /* 0x000000500c006986 */ /* 0x0003e2000c101908 */
[----:B------:R-:W-:Y:S01]  /*55a90*/  ULDC UR5, c[0x0][0x228] ;  /* 0x00008a0000057ab9 */ /* 0x000fe20000000800 */
[----:B------:R-:W-:Y:S01]  /*55aa0*/  ULDC UR6, c[0x0][0x228] ;  /* 0x00008a0000067ab9 */ /* 0x000fe20000000800 */
[C---:B------:R-:W-:Y:S02]  /*55ab0*/  VIADD R25, R21.reuse, UR28 ;  /* 0x0000001c15197c36 */ /* 0x040fe40008000000 */
[C---:B--2---:R-:W-:Y:S01]  /*55ac0*/  IMAD.WIDE R18, R21.reuse, 0x4, R150 ;  /* 0x0000000415127825 */ /* 0x044fe200078e0296 */
[----:B------:R2:W-:Y:S03]  /*55ad0*/  @P0 STG.E desc[UR8][R14.64], R224 ;  /* 0x000000e00e000986 */ /* 0x0005e6000c101908 */
[----:B------:R-:W-:Y:S01]  /*55ae0*/  IMAD.WIDE R20, R21, 0x4, R148 ;  /* 0x0000000415147825 */ /* 0x000fe200078e0294 */
[----:B------:R3:W-:Y:S01]  /*55af0*/  @P4 STG.E desc[UR8][R16.64], R212 ;  /* 0x000000d410004986 */ /* 0x0007e2000c101908 */
[----:B------:R-:W-:Y:S01]  /*55b00*/  ISETP.LT.AND P4, PT, R11, UR4, !P2 ;  /* 0x000000040b007c0c */ /* 0x000fe2000d781270 */
[----:B------:R-:W-:-:S02]  /*55b10*/  ULDC UR4, c[0x0][0x228] ;  /* 0x00008a0000047ab9 */ /* 0x000fc40000000800 */
[----:B------:R-:W-:Y:S01]  /*55b20*/  @P5 STG.E desc[UR8][R18.64], R84 ;  /* 0x0000005412005986 */ /* 0x000fe2000c101908 */
[----:B------:R-:W-:-:S03]  /*55b30*/  ISETP.LT.AND P6, PT, R8, UR7, !P2 ;  /* 0x0000000708007c0c */ /* 0x000fc6000d7c1270 */
[----:B------:R-:W-:Y:S01]  /*55b40*/  @P3 STG.E desc[UR8][R20.64], R4 ;  /* 0x0000000414003986 */ /* 0x000fe2000c101908 */
[----:B------:R-:W-:Y:S01]  /*55b50*/  ISETP.LT.AND P3, PT, R10, UR4, !P2 ;  /* 0x000000040a007c0c */ /* 0x000fe2000d761270 */
[----:B------:R-:W-:Y:S02]  /*55b60*/  ULDC UR4, c[0x0][0x228] ;  /* 0x00008a0000047ab9 */ /* 0x000fe40000000800 */
[----:B------:R-:W-:Y:S01]  /*55b70*/  ISETP.LT.AND P2, PT, R9, UR4, !P2 ;  /* 0x0000000409007c0c */ /* 0x000fe2000d741270 */
[----:B------:R-:W-:Y:S01]  /*55b80*/  VIADD R2, R3, 0x7b ;  /* 0x0000007b03027836 */ /* 0x000fe20000000000 */
[----:B------:R-:W-:Y:S01]  /*55b90*/  ULDC UR4, c[0x0][0x228] ;  /* 0x00008a0000047ab9 */ /* 0x000fe20000000800 */
[----:B------:R-:W-:-:S04]  /*55ba0*/  IMAD.WIDE R22, R25, 0x4, R210 ;  /* 0x0000000419167825 */ /* 0x000fc800078e02d2 */
[----:B-1----:R-:W-:Y:S01]  /*55bb0*/  IMAD.WIDE R12, R25, 0x4, R208 ;  /* 0x00000004190c7825 */ /* 0x002fe200078e02d0 */
[----:B------:R-:W-:-:S03]  /*55bc0*/  ISETP.GE.AND P1, PT, R2, UR21, PT ;  /* 0x0000001502007c0c */ /* 0x000fc6000bf26270 */
[C---:B--2---:R-:W-:Y:S01]  /*55bd0*/  IMAD.WIDE R14, R25.reuse, 0x4, R150 ;  /* 0x00000004190e7825 */ /* 0x044fe200078e0296 */
[----:B------:R1:W-:Y:S03]  /*55be0*/  @P6 STG.E desc[UR8][R22.64], R189 ;  /* 0x000000bd16006986 */ /* 0x0003e6000c101908 */
[----:B---3--:R-:W-:Y:S01]  /*55bf0*/  IMAD.WIDE R16, R25, 0x4, R148 ;  /* 0x0000000419107825 */ /* 0x008fe200078e0294 */
[----:B------:R2:W-:Y:S01]  /*55c00*/  @P4 STG.E desc[UR8][R12.64], R145 ;  /* 0x000000910c004986 */ /* 0x0005e2000c101908 */
[----:B------:R-:W-:Y:S01]  /*55c10*/  ISETP.LT.AND P5, PT, R8, UR5, !P1 ;  /* 0x0000000508007c0c */ /* 0x000fe2000cfa1270 */
[----:B------:R-:W-:Y:S01]  /*55c20*/  ULDC UR5, c[0x0][0x228] ;  /* 0x00008a0000057ab9 */ /* 0x000fe20000000800 */
[----:B------:R-:W-:Y:S01]  /*55c30*/  ISETP.LT.AND P6, PT, R11, UR6, !P1 ;  /* 0x000000060b007c0c */ /* 0x000fe2000cfc1270 */
[----:B------:R3:W-:Y:S01]  /*55c40*/  @P3 STG.E desc[UR8][R14.64], R217 ;  /* 0x000000d90e003986 */ /* 0x0007e2000c101908 */
[----:B------:R-:W-:Y:S01]  /*55c50*/  VIADD R0, R3, 0x7c ;  /* 0x0000007c03007836 */ /* 0x000fe20000000000 */
[----:B------:R-:W-:-:S02]  /*55c60*/  ULDC UR6, c[0x0][0x228] ;  /* 0x00008a0000067ab9 */ /* 0x000fc40000000800 */
[----:B------:R4:W-:Y:S01]  /*55c70*/  @P2 STG.E desc[UR8][R16.64], R81 ;  /* 0x0000005110002986 */ /* 0x0009e2000c101908 */
[----:B------:R-:W-:Y:S01]  /*55c80*/  ISETP.LT.AND P2, PT, R10, UR4, !P1 ;  /* 0x000000040a007c0c */ /* 0x000fe2000cf41270 */
[----:B-1----:R-:W-:Y:S01]  /*55c90*/  VIADD R23, R25, UR28 ;  /* 0x0000001c19177c36 */ /* 0x002fe20008000000 */
[----:B------:R-:W-:Y:S01]  /*55ca0*/  ISETP.GE.AND P0, PT, R0, UR19, PT ;  /* 0x0000001300007c0c */ /* 0x000fe2000bf06270 */
[----:B------:R-:W-:Y:S02]  /*55cb0*/  ULDC UR4, c[0x0][0x228] ;  /* 0x00008a0000047ab9 */ /* 0x000fe40000000800 */
[----:B------:R-:W-:-:S04]  /*55cc0*/  IMAD.WIDE R18, R23, 0x4, R210 ;  /* 0x0000000417127825 */ /* 0x000fc800078e02d2 */
[----:B------:R-:W-:Y:S01]  /*55cd0*/  IMAD.WIDE R20, R23, 0x4, R208 ;  /* 0x0000000417147825 */ /* 0x000fe200078e02d0 */
[----:B------:R-:W-:-:S03]  /*55ce0*/  IADD3 R0, R3, 0x7d, RZ ;  /* 0x0000007d03007810 */ /* 0x000fc60007ffe0ff */
[----:B--2---:R-:W-:Y:S01]  /*55cf0*/  IMAD.WIDE R12, R23, 0x4, R150 ;  /* 0x00000004170c7825 */ /* 0x004fe200078e0296 */
[----:B------:R1:W-:Y:S01]  /*55d00*/  @P5 STG.E desc[UR8][R18.64], R225 ;  /* 0x000000e112005986 */ /* 0x0003e2000c101908 */
[----:B------:R-:W-:Y:S01]  /*55d10*/  ISETP.LT.AND P3, PT, R9, UR4, !P1 ;  /* 0x0000000409007c0c */ /* 0x000fe2000cf61270 */
[----:B------:R-:W-:Y:S01]  /*55d20*/  ULDC UR4, c[0x0][0x228] ;  /* 0x00008a0000047ab9 */ /* 0x000fe20000000800 */
[----:B------:R-:W-:Y:S01]  /*55d30*/  ISETP.LT.AND P5, PT, R8, UR5, !P0 ;  /* 0x0000000508007c0c */ /* 0x000fe2000c7a1270 */
[----:B------:R-:W-:Y:S01]  /*55d40*/  @P6 STG.E desc[UR8][R20.64], R213 ;  /* 0x000000d514006986 */ /* 0x000fe2000c101908 */
[----:B------:R-:W-:-:S03]  /*55d50*/  ISETP.LT.AND P6, PT, R11, UR6, !P0 ;  /* 0x000000060b007c0c */ /* 0x000fc6000c7c1270 */
[----:B------:R2:W-:Y:S01]  /*55d60*/  @P2 STG.E desc[UR8][R12.64], R85 ;  /* 0x000000550c002986 */ /* 0x0005e2000c101908 */
[----:B------:R-:W-:Y:S01]  /*55d70*/  ISETP.LT.AND P2, PT, R10, UR4, !P0 ;  /* 0x000000040a007c0c */ /* 0x000fe2000c741270 */
[----:B------:R-:W-:Y:S01]  /*55d80*/  ULDC UR4, c[0x0][0x228] ;  /* 0x00008a0000047ab9 */ /* 0x000fe20000000800 */
[----:B------:R-:W-:Y:S01]  /*55d90*/  ISETP.GE.AND P4, PT, R0, UR17, PT ;  /* 0x0000001100007c0c */ /* 0x000fe2000bf86270 */
[----:B------:R-:W-:Y:S01]  /*55da0*/  VIADD R0, R3, 0x7e ;  /* 0x0000007e03007836 */ /* 0x000fe20000000000 */
[----:B------:R-:W-:Y:S02]  /*55db0*/  IADD3 R25, R23, UR28, RZ ;  /* 0x0000001c17197c10 */ /* 0x000fe4000fffe0ff */
[----:B------:R-:W-:Y:S01]  /*55dc0*/  ISETP.LT.AND P0, PT, R9, UR4, !P0 ;  /* 0x0000000409007c0c */ /* 0x000fe2000c701270 */
[----:B---3--:R-:W-:Y:S01]  /*55dd0*/  IMAD.WIDE R14, R23, 0x4, R148 ;  /* 0x00000004170e7825 */ /* 0x008fe200078e0294 */
[----:B------:R-:W-:-:S03]  /*55de0*/  ISETP.GE.AND P1, PT, R0, UR27, PT ;  /* 0x0000001b00007c0c */ /* 0x000fc6000bf26270 */
[C---:B----4-:R-:W-:Y:S01]  /*55df0*/  IMAD.WIDE R16, R25.reuse, 0x4, R210 ;  /* 0x0000000419107825 */ /* 0x050fe200078e02d2 */
[----:B------:R3:W-:Y:S03]  /*55e00*/  @P3 STG.E desc[UR8][R14.64], R5 ;  /* 0x000000050e003986 */ /* 0x0007e6000c101908 */
[----:B-1----:R-:W-:-:S04]  /*55e10*/  IMAD.WIDE R18, R25, 0x4, R208 ;  /* 0x0000000419127825 */ /* 0x002fc800078e02d0 */
[----:B------:R-:W-:Y:S02]  /*55e20*/  VIADD R0, R3, 0x7f ;  /* 0x0000007f03007836 */ /* 0x000fe40000000000 */
[C---:B------:R-:W-:Y:S01]  /*55e30*/  IMAD.WIDE R2, R25.reuse, 0x4, R150 ;  /* 0x0000000419027825 */ /* 0x040fe200078e0296 */
[----:B------:R1:W-:Y:S01]  /*55e40*/  @P5 STG.E desc[UR8][R16.64], R190 ;  /* 0x000000be10005986 */ /* 0x0003e2000c101908 */
[----:B------:R-:W-:Y:S02]  /*55e50*/  ISETP.LT.AND P5, PT, R8, UR4, !P4 ;  /* 0x0000000408007c0c */ /* 0x000fe4000e7a1270 */
[----:B--2---:R-:W-:Y:S01]  /*55e60*/  IMAD.WIDE R12, R25, 0x4, R148 ;  /* 0x00000004190c7825 */ /* 0x004fe200078e0294 */
[----:B------:R-:W-:Y:S01]  /*55e70*/  @P6 STG.E desc[UR8][R18.64], R146 ;  /* 0x0000009212006986 */ /* 0x000fe2000c101908 */
[----:B------:R-:W-:Y:S02]  /*55e80*/  ISETP.LT.AND P6, PT, R11, UR4, !P4 ;  /* 0x000000040b007c0c */ /* 0x000fe4000e7c1270 */
[----:B------:R-:W-:Y:S01]  /*55e90*/  VIADD R21, R25, UR28 ;  /* 0x0000001c19157c36 */ /* 0x000fe20008000000 */
[----:B------:R2:W-:Y:S01]  /*55ea0*/  @P2 STG.E desc[UR8][R2.64], R218 ;  /* 0x000000da02002986 */ /* 0x0005e2000c101908 */
[----:B------:R-:W-:-:S02]  /*55eb0*/  ISETP.LT.AND P2, PT, R10, UR4, !P4 ;  /* 0x000000040a007c0c */ /* 0x000fc4000e741270 */
[----:B------:R-:W-:Y:S01]  /*55ec0*/  ISETP.LT.AND P4, PT, R9, UR4, !P4 ;  /* 0x0000000409007c0c */ /* 0x000fe2000e781270 */
[----:B------:R4:W-:Y:S01]  /*55ed0*/  @P0 STG.E desc[UR8][R12.64], R82 ;  /* 0x000000520c000986 */ /* 0x0009e2000c101908 */
[----:B------:R-:W-:Y:S01]  /*55ee0*/  ISETP.LT.AND P0, PT, R8, UR4, !P1 ;  /* 0x0000000408007c0c */ /* 0x000fe2000cf01270 */
[C---:B---3--:R-:W-:Y:S01]  /*55ef0*/  IMAD.WIDE R4, R21.reuse, 0x4, R210 ;  /* 0x0000000415047825 */ /* 0x048fe200078e02d2 */
[----:B------:R-:W-:-:S03]  /*55f00*/  IADD3 R23, R21, UR28, RZ ;  /* 0x0000001c15177c10 */ /* 0x000fc6000fffe0ff */
[C---:B------:R-:W-:Y:S01]  /*55f10*/  IMAD.WIDE R14, R21.reuse, 0x4, R208 ;  /* 0x00000004150e7825 */ /* 0x040fe200078e02d0 */
[----:B------:R3:W-:Y:S03]  /*55f20*/  @P5 STG.E desc[UR8][R4.64], R226 ;  /* 0x000000e204005986 */ /* 0x0007e6000c101908 */
[C---:B-1----:R-:W-:Y:S01]  /*55f30*/  IMAD.WIDE R16, R21.reuse, 0x4, R150 ;  /* 0x0000000415107825 */ /* 0x042fe200078e0296 */
[----:B------:R1:W-:Y:S03]  /*55f40*/  @P6 STG.E desc[UR8][R14.64], R214 ;  /* 0x000000d60e006986 */ /* 0x0003e6000c101908 */
[----:B--2---:R-:W-:Y:S01]  /*55f50*/  IMAD.WIDE R2, R21, 0x4, R148 ;  /* 0x0000000415027825 */ /* 0x004fe200078e0294 */
[----:B------:R1:W-:Y:S03]  /*55f60*/  @P2 STG.E desc[UR8][R16.64], R86 ;  /* 0x0000005610002986 */ /* 0x0003e6000c101908 */
[----:B------:R-:W-:Y:S01]  /*55f70*/  IMAD.WIDE R18, R23, 0x4, R210 ;  /* 0x0000000417127825 */ /* 0x000fe200078e02d2 */
[----:B------:R-:W-:Y:S01]  /*55f80*/  ISETP.GE.AND P3, PT, R0, UR25, PT ;  /* 0x0000001900007c0c */ /* 0x000fe2000bf66270 */
[----:B------:R1:W-:Y:S01]  /*55f90*/  @P4 STG.E desc[UR8][R2.64], R6 ;  /* 0x0000000602004986 */ /* 0x0003e2000c101908 */
[----:B------:R-:W-:-:S03]  /*55fa0*/  ISETP.LT.AND P2, PT, R11, UR4, !P1 ;  /* 0x000000040b007c0c */ /* 0x000fc6000cf41270 */
[----:B------:R1:W-:Y:S01]  /*55fb0*/  @P0 STG.E desc[UR8][R18.64], R191 ;  /* 0x000000bf12000986 */ /* 0x0003e2000c101908 */
[----:B------:R-:W-:Y:S02]  /*55fc0*/  ISETP.LT.AND P0, PT, R10, UR4, !P1 ;  /* 0x000000040a007c0c */ /* 0x000fe4000cf01270 */
[----:B------:R-:W-:Y:S02]  /*55fd0*/  ISETP.LT.AND P1, PT, R9, UR4, !P1 ;  /* 0x0000000409007c0c */ /* 0x000fe4000cf21270 */
[----:B------:R-:W-:Y:S02]  /*55fe0*/  ISETP.LT.AND P5, PT, R8, UR4, !P3 ;  /* 0x0000000408007c0c */ /* 0x000fe4000dfa1270 */
[----:B------:R-:W-:Y:S02]  /*55ff0*/  ISETP.LT.AND P6, PT, R11, UR4, !P3 ;  /* 0x000000040b007c0c */ /* 0x000fe4000dfc1270 */
[----:B------:R-:W-:Y:S01]  /*56000*/  ISETP.LT.AND P4, PT, R10, UR4, !P3 ;  /* 0x000000040a007c0c */ /* 0x000fe2000df81270 */
[----:B----4-:R-:W-:Y:S01]  /*56010*/  VIADD R13, R23, UR28 ;  /* 0x0000001c170d7c36 */ /* 0x010fe20008000000 */
[----:B------:R-:W-:Y:S01]  /*56020*/  ISETP.LT.AND P3, PT, R9, UR4, !P3 ;  /* 0x0000000409007c0c */ /* 0x000fe2000df61270 */
[----:B---3--:R-:W-:-:S04]  /*56030*/  IMAD.WIDE R4, R23, 0x4, R208 ;  /* 0x0000000417047825 */ /* 0x008fc800078e02d0 */
[C---:B------:R-:W-:Y:S01]  /*56040*/  IMAD.WIDE R8, R23.reuse, 0x4, R150 ;  /* 0x0000000417087825 */ /* 0x040fe200078e0296 */
[----:B------:R1:W-:Y:S03]  /*56050*/  @P2 STG.E desc[UR8][R4.64], R147 ;  /* 0x0000009304002986 */ /* 0x0003e6000c101908 */
[----:B------:R-:W-:Y:S01]  /*56060*/  IMAD.WIDE R10, R23, 0x4, R148 ;  /* 0x00000004170a7825 */ /* 0x000fe200078e0294 */
[----:B------:R1:W-:Y:S03]  /*56070*/  @P0 STG.E desc[UR8][R8.64], R219 ;  /* 0x000000db08000986 */ /* 0x0003e6000c101908 */
[C---:B------:R-:W-:Y:S01]  /*56080*/  IMAD.WIDE R210, R13.reuse, 0x4, R210 ;  /* 0x000000040dd27825 */ /* 0x040fe200078e02d2 */
[----:B------:R1:W-:Y:S03]  /*56090*/  @P1 STG.E desc[UR8][R10.64], R83 ;  /* 0x000000530a001986 */ /* 0x0003e6000c101908 */
[C---:B------:R-:W-:Y:S01]  /*560a0*/  IMAD.WIDE R208, R13.reuse, 0x4, R208 ;  /* 0x000000040dd07825 */ /* 0x040fe200078e02d0 */
[----:B------:R1:W-:Y:S03]  /*560b0*/  @P5 STG.E desc[UR8][R210.64], R227 ;  /* 0x000000e3d2005986 */ /* 0x0003e6000c101908 */
[C---:B------:R-:W-:Y:S01]  /*560c0*/  IMAD.WIDE R150, R13.reuse, 0x4, R150 ;  /* 0x000000040d967825 */ /* 0x040fe200078e0296 */
[----:B------:R1:W-:Y:S04]  /*560d0*/  @P6 STG.E desc[UR8][R208.64], R215 ;  /* 0x000000d7d0006986 */ /* 0x0003e8000c101908 */
[----:B------:R1:W-:Y:S01]  /*560e0*/  @P4 STG.E desc[UR8][R150.64], R87 ;  /* 0x0000005796004986 */ /* 0x0003e2000c101908 */
[----:B------:R-:W-:Y:S01]  /*560f0*/  IMAD.WIDE R148, R13, 0x4, R148 ;  /* 0x000000040d947825 */ /* 0x000fe200078e0294 */
[----:B------:R-:W-:Y:S06]  /*56100*/  @!P3 EXIT ;  /* 0x000000000000b94d */ /* 0x000fec0003800000 */
[----:B------:R-:W-:Y:S01]  /*56110*/  STG.E desc[UR8][R148.64], R7 ;  /* 0x0000000794007986 */ /* 0x000fe2000c101908 */
[----:B------:R-:W-:Y:S05]  /*56120*/  EXIT ;  /* 0x000000000000794d */ /* 0x000fea0003800000 */
.L_x_2:
[----:B------:R-:W-:-:S00]  /*56130*/  BRA `(.L_x_2) ;  /* 0xfffffffc00fc7947 */ /* 0x000fc0000383ffff */
[----:B------:R-:W-:-:S00]  /*56140*/  NOP ;  /* 0x0000000000007918 */ /* 0x000fc00000000000 */
        /* <DEDUP_REMOVED lines=11> */
.L_x_3:


//--------------------- .nv.shared.matmul_kernel  --------------------------
	.section	.nv.shared.matmul_kernel,"aw",@nobits
	.sectionflags	@""
	.align	16
	.zero		1024


//--------------------- .nv.shared.reserved.0     --------------------------
	.section	.nv.shared.reserved.0,"aw",@nobits
	.weak		__nv_reservedSMEM_offset_0_alias
	.size		__nv_reservedSMEM_offset_0_alias, 0, 0
	.other		__nv_reservedSMEM_offset_0_alias,@"STO_CUDA_RESERVED_SHARED STV_DEFAULT"
__nv_reservedSMEM_offset_0_alias:
	.zero		0


//--------------------- .nv.constant0.matmul_kernel --------------------------
	.section	.nv.constant0.matmul_kernel,"a",@progbits
	.sectionflags	@""
	.align	4
.nv.constant0.matmul_kernel:
	.zero		608


//--------------------- SYMBOLS --------------------------

	.type		.nv.reservedSmem.offset0,@object
	.size		.nv.reservedSmem.offset0,0x4
